//
// Generated by NVIDIA NVVM Compiler
//
// Compiler Build ID: CL-36424714
// Cuda compilation tools, release 13.0, V13.0.88
// Based on NVVM 20.0.0
//

.version 9.0
.target sm_100
.address_size 64

	// .globl	_Z10reluKernelPfPKfi
// _ZZ16denseKernelTiledPfPKfS1_S1_iiiE5tileA has been demoted
// _ZZ16denseKernelTiledPfPKfS1_S1_iiiE5tileB has been demoted
// _ZZ15conv2d3x3SharedPfPKfS1_S1_iiiiiiiE4smem has been demoted
.extern .shared .align 16 .b8 smem[];

.visible .entry _Z10reluKernelPfPKfi(
	.param .u64 .ptr .align 1 _Z10reluKernelPfPKfi_param_0,
	.param .u64 .ptr .align 1 _Z10reluKernelPfPKfi_param_1,
	.param .u32 _Z10reluKernelPfPKfi_param_2
)
{
	.reg .pred 	%p<2>;
	.reg .b32 	%r<6>;
	.reg .b32 	%f<3>;
	.reg .b64 	%rd<8>;

	ld.param.u64 	%rd1, [_Z10reluKernelPfPKfi_param_0];
	ld.param.u64 	%rd2, [_Z10reluKernelPfPKfi_param_1];
	ld.param.u32 	%r2, [_Z10reluKernelPfPKfi_param_2];
	mov.u32 	%r3, %ctaid.x;
	mov.u32 	%r4, %ntid.x;
	mov.u32 	%r5, %tid.x;
	mad.lo.s32 	%r1, %r3, %r4, %r5;
	setp.ge.s32 	%p1, %r1, %r2;
	@%p1 bra 	$L__BB0_2;
	cvta.to.global.u64 	%rd3, %rd2;
	cvta.to.global.u64 	%rd4, %rd1;
	mul.wide.s32 	%rd5, %r1, 4;
	add.s64 	%rd6, %rd3, %rd5;
	ld.global.f32 	%f1, [%rd6];
	max.f32 	%f2, %f1, 0f00000000;
	add.s64 	%rd7, %rd4, %rd5;
	st.global.f32 	[%rd7], %f2;
$L__BB0_2:
	ret;

}
	// .globl	_Z15leakyReluKernelPfPKfif
.visible .entry _Z15leakyReluKernelPfPKfif(
	.param .u64 .ptr .align 1 _Z15leakyReluKernelPfPKfif_param_0,
	.param .u64 .ptr .align 1 _Z15leakyReluKernelPfPKfif_param_1,
	.param .u32 _Z15leakyReluKernelPfPKfif_param_2,
	.param .f32 _Z15leakyReluKernelPfPKfif_param_3
)
{
	.reg .pred 	%p<3>;
	.reg .b32 	%r<6>;
	.reg .b32 	%f<5>;
	.reg .b64 	%rd<8>;

	ld.param.u64 	%rd1, [_Z15leakyReluKernelPfPKfif_param_0];
	ld.param.u64 	%rd2, [_Z15leakyReluKernelPfPKfif_param_1];
	ld.param.u32 	%r2, [_Z15leakyReluKernelPfPKfif_param_2];
	ld.param.f32 	%f1, [_Z15leakyReluKernelPfPKfif_param_3];
	mov.u32 	%r3, %ctaid.x;
	mov.u32 	%r4, %ntid.x;
	mov.u32 	%r5, %tid.x;
	mad.lo.s32 	%r1, %r3, %r4, %r5;
	setp.ge.s32 	%p1, %r1, %r2;
	@%p1 bra 	$L__BB1_2;
	cvta.to.global.u64 	%rd3, %rd2;
	cvta.to.global.u64 	%rd4, %rd1;
	mul.wide.s32 	%rd5, %r1, 4;
	add.s64 	%rd6, %rd3, %rd5;
	ld.global.f32 	%f2, [%rd6];
	setp.gt.f32 	%p2, %f2, 0f00000000;
	mul.f32 	%f3, %f1, %f2;
	selp.f32 	%f4, %f2, %f3, %p2;
	add.s64 	%rd7, %rd4, %rd5;
	st.global.f32 	[%rd7], %f4;
$L__BB1_2:
	ret;

}
	// .globl	_Z13sigmoidKernelPfPKfi
.visible .entry _Z13sigmoidKernelPfPKfi(
	.param .u64 .ptr .align 1 _Z13sigmoidKernelPfPKfi_param_0,
	.param .u64 .ptr .align 1 _Z13sigmoidKernelPfPKfi_param_1,
	.param .u32 _Z13sigmoidKernelPfPKfi_param_2
)
{
	.reg .pred 	%p<2>;
	.reg .b32 	%r<8>;
	.reg .b32 	%f<15>;
	.reg .b64 	%rd<8>;

	ld.param.u64 	%rd1, [_Z13sigmoidKernelPfPKfi_param_0];
	ld.param.u64 	%rd2, [_Z13sigmoidKernelPfPKfi_param_1];
	ld.param.u32 	%r2, [_Z13sigmoidKernelPfPKfi_param_2];
	mov.u32 	%r3, %ctaid.x;
	mov.u32 	%r4, %ntid.x;
	mov.u32 	%r5, %tid.x;
	mad.lo.s32 	%r1, %r3, %r4, %r5;
	setp.ge.s32 	%p1, %r1, %r2;
	@%p1 bra 	$L__BB2_2;
	cvta.to.global.u64 	%rd3, %rd2;
	cvta.to.global.u64 	%rd4, %rd1;
	mul.wide.s32 	%rd5, %r1, 4;
	add.s64 	%rd6, %rd3, %rd5;
	ld.global.f32 	%f1, [%rd6];
	fma.rn.f32 	%f2, %f1, 0fBBBB989D, 0f3F000000;
	cvt.sat.f32.f32 	%f3, %f2;
	mov.f32 	%f4, 0f4B400001;
	mov.f32 	%f5, 0f437C0000;
	fma.rm.f32 	%f6, %f3, %f5, %f4;
	add.f32 	%f7, %f6, 0fCB40007F;
	neg.f32 	%f8, %f7;
	fma.rn.f32 	%f9, %f1, 0fBFB8AA3B, %f8;
	fma.rn.f32 	%f10, %f1, 0fB2A57060, %f9;
	mov.b32 	%r6, %f6;
	shl.b32 	%r7, %r6, 23;
	mov.b32 	%f11, %r7;
	ex2.approx.ftz.f32 	%f12, %f10;
	fma.rn.f32 	%f13, %f12, %f11, 0f3F800000;
	rcp.rn.f32 	%f14, %f13;
	add.s64 	%rd7, %rd4, %rd5;
	st.global.f32 	[%rd7], %f14;
$L__BB2_2:
	ret;

}
	// .globl	_Z10tanhKernelPfPKfi
.visible .entry _Z10tanhKernelPfPKfi(
	.param .u64 .ptr .align 1 _Z10tanhKernelPfPKfi_param_0,
	.param .u64 .ptr .align 1 _Z10tanhKernelPfPKfi_param_1,
	.param .u32 _Z10tanhKernelPfPKfi_param_2
)
{
	.reg .pred 	%p<4>;
	.reg .b32 	%r<6>;
	.reg .b32 	%f<17>;
	.reg .b64 	%rd<8>;

	ld.param.u64 	%rd1, [_Z10tanhKernelPfPKfi_param_0];
	ld.param.u64 	%rd2, [_Z10tanhKernelPfPKfi_param_1];
	ld.param.u32 	%r2, [_Z10tanhKernelPfPKfi_param_2];
	mov.u32 	%r3, %ctaid.x;
	mov.u32 	%r4, %ntid.x;
	mov.u32 	%r5, %tid.x;
	mad.lo.s32 	%r1, %r3, %r4, %r5;
	setp.ge.s32 	%p1, %r1, %r2;
	@%p1 bra 	$L__BB3_2;
	cvta.to.global.u64 	%rd3, %rd2;
	cvta.to.global.u64 	%rd4, %rd1;
	mul.wide.s32 	%rd5, %r1, 4;
	add.s64 	%rd6, %rd3, %rd5;
	ld.global.f32 	%f1, [%rd6];
	abs.f32 	%f2, %f1;
	mul.f32 	%f3, %f2, 0f4038AA3B;
	ex2.approx.ftz.f32 	%f4, %f3;
	add.f32 	%f5, %f4, 0f3F800000;
	rcp.approx.ftz.f32 	%f6, %f5;
	fma.rn.f32 	%f7, %f6, 0fC0000000, 0f3F800000;
	setp.ge.f32 	%p2, %f2, 0f41102CB4;
	selp.f32 	%f8, 0f3F800000, %f7, %p2;
	copysign.f32 	%f9, %f1, %f8;
	mul.f32 	%f10, %f1, %f1;
	fma.rn.f32 	%f11, %f10, 0f3C80F082, 0fBD563CAE;
	fma.rn.f32 	%f12, %f11, %f10, 0f3E085941;
	fma.rn.f32 	%f13, %f12, %f10, 0fBEAAA9ED;
	fma.rn.f32 	%f14, %f13, %f10, 0f00000000;
	fma.rn.f32 	%f15, %f14, %f1, %f1;
	setp.ge.f32 	%p3, %f2, 0f3F19999A;
	selp.f32 	%f16, %f9, %f15, %p3;
	add.s64 	%rd7, %rd4, %rd5;
	st.global.f32 	[%rd7], %f16;
$L__BB3_2:
	ret;

}
	// .globl	_Z10geluKernelPfPKfi
.visible .entry _Z10geluKernelPfPKfi(
	.param .u64 .ptr .align 1 _Z10geluKernelPfPKfi_param_0,
	.param .u64 .ptr .align 1 _Z10geluKernelPfPKfi_param_1,
	.param .u32 _Z10geluKernelPfPKfi_param_2
)
{
	.reg .pred 	%p<4>;
	.reg .b32 	%r<6>;
	.reg .b32 	%f<24>;
	.reg .b64 	%rd<8>;

	ld.param.u64 	%rd1, [_Z10geluKernelPfPKfi_param_0];
	ld.param.u64 	%rd2, [_Z10geluKernelPfPKfi_param_1];
	ld.param.u32 	%r2, [_Z10geluKernelPfPKfi_param_2];
	mov.u32 	%r3, %ctaid.x;
	mov.u32 	%r4, %ntid.x;
	mov.u32 	%r5, %tid.x;
	mad.lo.s32 	%r1, %r3, %r4, %r5;
	setp.ge.s32 	%p1, %r1, %r2;
	@%p1 bra 	$L__BB4_2;
	cvta.to.global.u64 	%rd3, %rd2;
	cvta.to.global.u64 	%rd4, %rd1;
	mul.wide.s32 	%rd5, %r1, 4;
	add.s64 	%rd6, %rd3, %rd5;
	ld.global.f32 	%f1, [%rd6];
	mul.f32 	%f2, %f1, 0f3D372713;
	mul.f32 	%f3, %f1, %f2;
	fma.rn.f32 	%f4, %f1, %f3, %f1;
	mul.f32 	%f5, %f4, 0f3F4C422A;
	abs.f32 	%f6, %f5;
	mul.f32 	%f7, %f6, 0f4038AA3B;
	ex2.approx.ftz.f32 	%f8, %f7;
	add.f32 	%f9, %f8, 0f3F800000;
	rcp.approx.ftz.f32 	%f10, %f9;
	fma.rn.f32 	%f11, %f10, 0fC0000000, 0f3F800000;
	setp.ge.f32 	%p2, %f6, 0f41102CB4;
	selp.f32 	%f12, 0f3F800000, %f11, %p2;
	copysign.f32 	%f13, %f5, %f12;
	mul.f32 	%f14, %f5, %f5;
	fma.rn.f32 	%f15, %f14, 0f3C80F082, 0fBD563CAE;
	fma.rn.f32 	%f16, %f15, %f14, 0f3E085941;
	fma.rn.f32 	%f17, %f16, %f14, 0fBEAAA9ED;
	fma.rn.f32 	%f18, %f17, %f14, 0f00000000;
	fma.rn.f32 	%f19, %f18, %f5, %f5;
	setp.ge.f32 	%p3, %f6, 0f3F19999A;
	selp.f32 	%f20, %f13, %f19, %p3;
	add.f32 	%f21, %f20, 0f3F800000;
	mul.f32 	%f22, %f21, 0f3F000000;
	mul.f32 	%f23, %f1, %f22;
	add.s64 	%rd7, %rd4, %rd5;
	st.global.f32 	[%rd7], %f23;
$L__BB4_2:
	ret;

}
	// .globl	_Z10siluKernelPfPKfi
.visible .entry _Z10siluKernelPfPKfi(
	.param .u64 .ptr .align 1 _Z10siluKernelPfPKfi_param_0,
	.param .u64 .ptr .align 1 _Z10siluKernelPfPKfi_param_1,
	.param .u32 _Z10siluKernelPfPKfi_param_2
)
{
	.reg .pred 	%p<2>;
	.reg .b32 	%r<8>;
	.reg .b32 	%f<15>;
	.reg .b64 	%rd<8>;

	ld.param.u64 	%rd1, [_Z10siluKernelPfPKfi_param_0];
	ld.param.u64 	%rd2, [_Z10siluKernelPfPKfi_param_1];
	ld.param.u32 	%r2, [_Z10siluKernelPfPKfi_param_2];
	mov.u32 	%r3, %ctaid.x;
	mov.u32 	%r4, %ntid.x;
	mov.u32 	%r5, %tid.x;
	mad.lo.s32 	%r1, %r3, %r4, %r5;
	setp.ge.s32 	%p1, %r1, %r2;
	@%p1 bra 	$L__BB5_2;
	cvta.to.global.u64 	%rd3, %rd2;
	cvta.to.global.u64 	%rd4, %rd1;
	mul.wide.s32 	%rd5, %r1, 4;
	add.s64 	%rd6, %rd3, %rd5;
	ld.global.f32 	%f1, [%rd6];
	fma.rn.f32 	%f2, %f1, 0fBBBB989D, 0f3F000000;
	cvt.sat.f32.f32 	%f3, %f2;
	mov.f32 	%f4, 0f4B400001;
	mov.f32 	%f5, 0f437C0000;
	fma.rm.f32 	%f6, %f3, %f5, %f4;
	add.f32 	%f7, %f6, 0fCB40007F;
	neg.f32 	%f8, %f7;
	fma.rn.f32 	%f9, %f1, 0fBFB8AA3B, %f8;
	fma.rn.f32 	%f10, %f1, 0fB2A57060, %f9;
	mov.b32 	%r6, %f6;
	shl.b32 	%r7, %r6, 23;
	mov.b32 	%f11, %r7;
	ex2.approx.ftz.f32 	%f12, %f10;
	fma.rn.f32 	%f13, %f12, %f11, 0f3F800000;
	div.rn.f32 	%f14, %f1, %f13;
	add.s64 	%rd7, %rd4, %rd5;
	st.global.f32 	[%rd7], %f14;
$L__BB5_2:
	ret;

}
	// .globl	_Z13softmaxKernelPfPKfii
.visible .entry _Z13softmaxKernelPfPKfii(
	.param .u64 .ptr .align 1 _Z13softmaxKernelPfPKfii_param_0,
	.param .u64 .ptr .align 1 _Z13softmaxKernelPfPKfii_param_1,
	.param .u32 _Z13softmaxKernelPfPKfii_param_2,
	.param .u32 _Z13softmaxKernelPfPKfii_param_3
)
{
	.reg .pred 	%p<13>;
	.reg .b32 	%r<31>;
	.reg .b32 	%f<40>;
	.reg .b64 	%rd<15>;

	ld.param.u64 	%rd3, [_Z13softmaxKernelPfPKfii_param_0];
	ld.param.u64 	%rd4, [_Z13softmaxKernelPfPKfii_param_1];
	ld.param.u32 	%r15, [_Z13softmaxKernelPfPKfii_param_3];
	cvta.to.global.u64 	%rd5, %rd4;
	cvta.to.global.u64 	%rd6, %rd3;
	mov.u32 	%r16, %ctaid.x;
	mov.u32 	%r30, %tid.x;
	mul.lo.s32 	%r17, %r15, %r16;
	mul.wide.s32 	%rd7, %r17, 4;
	add.s64 	%rd1, %rd5, %rd7;
	add.s64 	%rd2, %rd6, %rd7;
	setp.ge.s32 	%p1, %r30, %r15;
	mov.f32 	%f37, 0fFF800000;
	@%p1 bra 	$L__BB6_3;
	mov.f32 	%f37, 0fFF800000;
	mov.u32 	%r2, %ntid.x;
	mov.u32 	%r26, %r30;
$L__BB6_2:
	mul.wide.s32 	%rd8, %r26, 4;
	add.s64 	%rd9, %rd1, %rd8;
	ld.global.f32 	%f11, [%rd9];
	max.f32 	%f37, %f37, %f11;
	add.s32 	%r26, %r26, %r2;
	setp.lt.s32 	%p2, %r26, %r15;
	@%p2 bra 	$L__BB6_2;
$L__BB6_3:
	shl.b32 	%r18, %r30, 2;
	mov.u32 	%r19, smem;
	add.s32 	%r5, %r19, %r18;
	st.shared.f32 	[%r5], %f37;
	bar.sync 	0;
	mov.u32 	%r6, %ntid.x;
	setp.lt.u32 	%p3, %r6, 2;
	@%p3 bra 	$L__BB6_8;
	mov.u32 	%r27, %r6;
$L__BB6_5:
	shr.u32 	%r8, %r27, 1;
	setp.ge.u32 	%p4, %r30, %r8;
	@%p4 bra 	$L__BB6_7;
	ld.shared.f32 	%f12, [%r5];
	shl.b32 	%r20, %r8, 2;
	add.s32 	%r21, %r5, %r20;
	ld.shared.f32 	%f13, [%r21];
	max.f32 	%f14, %f12, %f13;
	st.shared.f32 	[%r5], %f14;
$L__BB6_7:
	bar.sync 	0;
	setp.gt.u32 	%p5, %r27, 3;
	mov.u32 	%r27, %r8;
	@%p5 bra 	$L__BB6_5;
$L__BB6_8:
	setp.ge.s32 	%p6, %r30, %r15;
	ld.shared.f32 	%f4, [smem];
	bar.sync 	0;
	mov.f32 	%f39, 0f00000000;
	@%p6 bra 	$L__BB6_11;
	mov.f32 	%f39, 0f00000000;
	mov.u32 	%r28, %r30;
$L__BB6_10:
	mul.wide.s32 	%rd10, %r28, 4;
	add.s64 	%rd11, %rd1, %rd10;
	ld.global.f32 	%f17, [%rd11];
	sub.f32 	%f18, %f17, %f4;
	fma.rn.f32 	%f19, %f18, 0f3BBB989D, 0f3F000000;
	cvt.sat.f32.f32 	%f20, %f19;
	mov.f32 	%f21, 0f4B400001;
	mov.f32 	%f22, 0f437C0000;
	fma.rm.f32 	%f23, %f20, %f22, %f21;
	add.f32 	%f24, %f23, 0fCB40007F;
	neg.f32 	%f25, %f24;
	fma.rn.f32 	%f26, %f18, 0f3FB8AA3B, %f25;
	fma.rn.f32 	%f27, %f18, 0f32A57060, %f26;
	mov.b32 	%r22, %f23;
	shl.b32 	%r23, %r22, 23;
	mov.b32 	%f28, %r23;
	ex2.approx.ftz.f32 	%f29, %f27;
	mul.f32 	%f30, %f29, %f28;
	add.s64 	%rd12, %rd2, %rd10;
	st.global.f32 	[%rd12], %f30;
	add.f32 	%f39, %f39, %f30;
	add.s32 	%r28, %r28, %r6;
	setp.lt.s32 	%p7, %r28, %r15;
	@%p7 bra 	$L__BB6_10;
$L__BB6_11:
	setp.lt.u32 	%p8, %r6, 2;
	st.shared.f32 	[%r5], %f39;
	bar.sync 	0;
	@%p8 bra 	$L__BB6_16;
	mov.u32 	%r29, %r6;
$L__BB6_13:
	shr.u32 	%r12, %r29, 1;
	setp.ge.u32 	%p9, %r30, %r12;
	@%p9 bra 	$L__BB6_15;
	shl.b32 	%r24, %r12, 2;
	add.s32 	%r25, %r5, %r24;
	ld.shared.f32 	%f31, [%r25];
	ld.shared.f32 	%f32, [%r5];
	add.f32 	%f33, %f31, %f32;
	st.shared.f32 	[%r5], %f33;
$L__BB6_15:
	bar.sync 	0;
	setp.gt.u32 	%p10, %r29, 3;
	mov.u32 	%r29, %r12;
	@%p10 bra 	$L__BB6_13;
$L__BB6_16:
	setp.ge.s32 	%p11, %r30, %r15;
	@%p11 bra 	$L__BB6_19;
	ld.shared.f32 	%f8, [smem];
$L__BB6_18:
	mul.wide.s32 	%rd13, %r30, 4;
	add.s64 	%rd14, %rd2, %rd13;
	ld.global.f32 	%f34, [%rd14];
	div.rn.f32 	%f35, %f34, %f8;
	st.global.f32 	[%rd14], %f35;
	add.s32 	%r30, %r30, %r6;
	setp.lt.s32 	%p12, %r30, %r15;
	@%p12 bra 	$L__BB6_18;
$L__BB6_19:
	ret;

}
	// .globl	_Z16denseKernelBasicPfPKfS1_S1_iii
.visible .entry _Z16denseKernelBasicPfPKfS1_S1_iii(
	.param .u64 .ptr .align 1 _Z16denseKernelBasicPfPKfS1_S1_iii_param_0,
	.param .u64 .ptr .align 1 _Z16denseKernelBasicPfPKfS1_S1_iii_param_1,
	.param .u64 .ptr .align 1 _Z16denseKernelBasicPfPKfS1_S1_iii_param_2,
	.param .u64 .ptr .align 1 _Z16denseKernelBasicPfPKfS1_S1_iii_param_3,
	.param .u32 _Z16denseKernelBasicPfPKfS1_S1_iii_param_4,
	.param .u32 _Z16denseKernelBasicPfPKfS1_S1_iii_param_5,
	.param .u32 _Z16denseKernelBasicPfPKfS1_S1_iii_param_6
)
{
	.reg .pred 	%p<14>;
	.reg .b32 	%r<48>;
	.reg .b32 	%f<113>;
	.reg .b64 	%rd<47>;

	ld.param.u64 	%rd10, [_Z16denseKernelBasicPfPKfS1_S1_iii_param_0];
	ld.param.u64 	%rd12, [_Z16denseKernelBasicPfPKfS1_S1_iii_param_1];
	ld.param.u64 	%rd13, [_Z16denseKernelBasicPfPKfS1_S1_iii_param_2];
	ld.param.u64 	%rd11, [_Z16denseKernelBasicPfPKfS1_S1_iii_param_3];
	ld.param.u32 	%r27, [_Z16denseKernelBasicPfPKfS1_S1_iii_param_4];
	ld.param.u32 	%r25, [_Z16denseKernelBasicPfPKfS1_S1_iii_param_5];
	ld.param.u32 	%r26, [_Z16denseKernelBasicPfPKfS1_S1_iii_param_6];
	cvta.to.global.u64 	%rd1, %rd13;
	cvta.to.global.u64 	%rd2, %rd12;
	mov.u32 	%r28, %ctaid.y;
	mov.u32 	%r29, %ntid.y;
	mov.u32 	%r30, %tid.y;
	mad.lo.s32 	%r1, %r28, %r29, %r30;
	mov.u32 	%r31, %ctaid.x;
	mov.u32 	%r32, %ntid.x;
	mov.u32 	%r33, %tid.x;
	mad.lo.s32 	%r2, %r31, %r32, %r33;
	setp.ge.s32 	%p1, %r1, %r27;
	setp.ge.s32 	%p2, %r2, %r26;
	or.pred  	%p3, %p1, %p2;
	@%p3 bra 	$L__BB7_17;
	setp.eq.s64 	%p4, %rd11, 0;
	mov.f32 	%f112, 0f00000000;
	@%p4 bra 	$L__BB7_3;
	cvta.to.global.u64 	%rd14, %rd11;
	mul.wide.s32 	%rd15, %r2, 4;
	add.s64 	%rd16, %rd14, %rd15;
	ld.global.f32 	%f112, [%rd16];
$L__BB7_3:
	setp.lt.s32 	%p5, %r25, 1;
	@%p5 bra 	$L__BB7_16;
	mul.lo.s32 	%r3, %r25, %r1;
	mul.lo.s32 	%r4, %r25, %r2;
	and.b32  	%r5, %r25, 15;
	setp.lt.u32 	%p6, %r25, 16;
	mov.b32 	%r44, 0;
	@%p6 bra 	$L__BB7_7;
	and.b32  	%r44, %r25, 2147483632;
	neg.s32 	%r42, %r44;
	mul.wide.u32 	%rd17, %r3, 4;
	add.s64 	%rd18, %rd17, %rd2;
	add.s64 	%rd45, %rd18, 32;
	add.s64 	%rd4, %rd1, 32;
	mov.u32 	%r41, %r4;
$L__BB7_6:
	.pragma "nounroll";
	mul.wide.s32 	%rd19, %r41, 4;
	add.s64 	%rd20, %rd4, %rd19;
	ld.global.f32 	%f18, [%rd45+-32];
	ld.global.f32 	%f19, [%rd20+-32];
	fma.rn.f32 	%f20, %f18, %f19, %f112;
	ld.global.f32 	%f21, [%rd45+-28];
	ld.global.f32 	%f22, [%rd20+-28];
	fma.rn.f32 	%f23, %f21, %f22, %f20;
	ld.global.f32 	%f24, [%rd45+-24];
	ld.global.f32 	%f25, [%rd20+-24];
	fma.rn.f32 	%f26, %f24, %f25, %f23;
	ld.global.f32 	%f27, [%rd45+-20];
	ld.global.f32 	%f28, [%rd20+-20];
	fma.rn.f32 	%f29, %f27, %f28, %f26;
	ld.global.f32 	%f30, [%rd45+-16];
	ld.global.f32 	%f31, [%rd20+-16];
	fma.rn.f32 	%f32, %f30, %f31, %f29;
	ld.global.f32 	%f33, [%rd45+-12];
	ld.global.f32 	%f34, [%rd20+-12];
	fma.rn.f32 	%f35, %f33, %f34, %f32;
	ld.global.f32 	%f36, [%rd45+-8];
	ld.global.f32 	%f37, [%rd20+-8];
	fma.rn.f32 	%f38, %f36, %f37, %f35;
	ld.global.f32 	%f39, [%rd45+-4];
	ld.global.f32 	%f40, [%rd20+-4];
	fma.rn.f32 	%f41, %f39, %f40, %f38;
	ld.global.f32 	%f42, [%rd45];
	ld.global.f32 	%f43, [%rd20];
	fma.rn.f32 	%f44, %f42, %f43, %f41;
	ld.global.f32 	%f45, [%rd45+4];
	ld.global.f32 	%f46, [%rd20+4];
	fma.rn.f32 	%f47, %f45, %f46, %f44;
	ld.global.f32 	%f48, [%rd45+8];
	ld.global.f32 	%f49, [%rd20+8];
	fma.rn.f32 	%f50, %f48, %f49, %f47;
	ld.global.f32 	%f51, [%rd45+12];
	ld.global.f32 	%f52, [%rd20+12];
	fma.rn.f32 	%f53, %f51, %f52, %f50;
	ld.global.f32 	%f54, [%rd45+16];
	ld.global.f32 	%f55, [%rd20+16];
	fma.rn.f32 	%f56, %f54, %f55, %f53;
	ld.global.f32 	%f57, [%rd45+20];
	ld.global.f32 	%f58, [%rd20+20];
	fma.rn.f32 	%f59, %f57, %f58, %f56;
	ld.global.f32 	%f60, [%rd45+24];
	ld.global.f32 	%f61, [%rd20+24];
	fma.rn.f32 	%f62, %f60, %f61, %f59;
	ld.global.f32 	%f63, [%rd45+28];
	ld.global.f32 	%f64, [%rd20+28];
	fma.rn.f32 	%f112, %f63, %f64, %f62;
	add.s32 	%r42, %r42, 16;
	add.s64 	%rd45, %rd45, 64;
	add.s32 	%r41, %r41, 16;
	setp.ne.s32 	%p7, %r42, 0;
	@%p7 bra 	$L__BB7_6;
$L__BB7_7:
	setp.eq.s32 	%p8, %r5, 0;
	@%p8 bra 	$L__BB7_16;
	and.b32  	%r13, %r25, 7;
	setp.lt.u32 	%p9, %r5, 8;
	@%p9 bra 	$L__BB7_10;
	add.s32 	%r35, %r44, %r3;
	mul.wide.u32 	%rd21, %r35, 4;
	add.s64 	%rd22, %rd2, %rd21;
	ld.global.f32 	%f66, [%rd22];
	add.s32 	%r36, %r44, %r4;
	mul.wide.s32 	%rd23, %r36, 4;
	add.s64 	%rd24, %rd1, %rd23;
	ld.global.f32 	%f67, [%rd24];
	fma.rn.f32 	%f68, %f66, %f67, %f112;
	cvt.u64.u32 	%rd25, %r3;
	cvt.u64.u32 	%rd26, %r44;
	add.s64 	%rd27, %rd26, %rd25;
	shl.b64 	%rd28, %rd27, 2;
	add.s64 	%rd29, %rd2, %rd28;
	ld.global.f32 	%f69, [%rd29+4];
	ld.global.f32 	%f70, [%rd24+4];
	fma.rn.f32 	%f71, %f69, %f70, %f68;
	ld.global.f32 	%f72, [%rd29+8];
	ld.global.f32 	%f73, [%rd24+8];
	fma.rn.f32 	%f74, %f72, %f73, %f71;
	ld.global.f32 	%f75, [%rd29+12];
	ld.global.f32 	%f76, [%rd24+12];
	fma.rn.f32 	%f77, %f75, %f76, %f74;
	ld.global.f32 	%f78, [%rd29+16];
	ld.global.f32 	%f79, [%rd24+16];
	fma.rn.f32 	%f80, %f78, %f79, %f77;
	ld.global.f32 	%f81, [%rd29+20];
	ld.global.f32 	%f82, [%rd24+20];
	fma.rn.f32 	%f83, %f81, %f82, %f80;
	ld.global.f32 	%f84, [%rd29+24];
	ld.global.f32 	%f85, [%rd24+24];
	fma.rn.f32 	%f86, %f84, %f85, %f83;
	ld.global.f32 	%f87, [%rd29+28];
	ld.global.f32 	%f88, [%rd24+28];
	fma.rn.f32 	%f112, %f87, %f88, %f86;
	add.s32 	%r44, %r44, 8;
$L__BB7_10:
	setp.eq.s32 	%p10, %r13, 0;
	@%p10 bra 	$L__BB7_16;
	and.b32  	%r16, %r25, 3;
	setp.lt.u32 	%p11, %r13, 4;
	@%p11 bra 	$L__BB7_13;
	add.s32 	%r37, %r44, %r3;
	mul.wide.u32 	%rd30, %r37, 4;
	add.s64 	%rd31, %rd2, %rd30;
	ld.global.f32 	%f90, [%rd31];
	add.s32 	%r38, %r44, %r4;
	mul.wide.s32 	%rd32, %r38, 4;
	add.s64 	%rd33, %rd1, %rd32;
	ld.global.f32 	%f91, [%rd33];
	fma.rn.f32 	%f92, %f90, %f91, %f112;
	cvt.u64.u32 	%rd34, %r3;
	cvt.u64.u32 	%rd35, %r44;
	add.s64 	%rd36, %rd35, %rd34;
	shl.b64 	%rd37, %rd36, 2;
	add.s64 	%rd38, %rd2, %rd37;
	ld.global.f32 	%f93, [%rd38+4];
	ld.global.f32 	%f94, [%rd33+4];
	fma.rn.f32 	%f95, %f93, %f94, %f92;
	ld.global.f32 	%f96, [%rd38+8];
	ld.global.f32 	%f97, [%rd33+8];
	fma.rn.f32 	%f98, %f96, %f97, %f95;
	ld.global.f32 	%f99, [%rd38+12];
	ld.global.f32 	%f100, [%rd33+12];
	fma.rn.f32 	%f112, %f99, %f100, %f98;
	add.s32 	%r44, %r44, 4;
$L__BB7_13:
	setp.eq.s32 	%p12, %r16, 0;
	@%p12 bra 	$L__BB7_16;
	add.s32 	%r47, %r44, %r4;
	add.s32 	%r39, %r44, %r3;
	mul.wide.u32 	%rd39, %r39, 4;
	add.s64 	%rd46, %rd2, %rd39;
	neg.s32 	%r46, %r16;
$L__BB7_15:
	.pragma "nounroll";
	mul.wide.s32 	%rd40, %r47, 4;
	add.s64 	%rd41, %rd1, %rd40;
	ld.global.f32 	%f101, [%rd46];
	ld.global.f32 	%f102, [%rd41];
	fma.rn.f32 	%f112, %f101, %f102, %f112;
	add.s32 	%r47, %r47, 1;
	add.s64 	%rd46, %rd46, 4;
	add.s32 	%r46, %r46, 1;
	setp.ne.s32 	%p13, %r46, 0;
	@%p13 bra 	$L__BB7_15;
$L__BB7_16:
	mad.lo.s32 	%r40, %r26, %r1, %r2;
	cvta.to.global.u64 	%rd42, %rd10;
	mul.wide.s32 	%rd43, %r40, 4;
	add.s64 	%rd44, %rd42, %rd43;
	st.global.f32 	[%rd44], %f112;
$L__BB7_17:
	ret;

}
	// .globl	_Z16denseKernelTiledPfPKfS1_S1_iii
.visible .entry _Z16denseKernelTiledPfPKfS1_S1_iii(
	.param .u64 .ptr .align 1 _Z16denseKernelTiledPfPKfS1_S1_iii_param_0,
	.param .u64 .ptr .align 1 _Z16denseKernelTiledPfPKfS1_S1_iii_param_1,
	.param .u64 .ptr .align 1 _Z16denseKernelTiledPfPKfS1_S1_iii_param_2,
	.param .u64 .ptr .align 1 _Z16denseKernelTiledPfPKfS1_S1_iii_param_3,
	.param .u32 _Z16denseKernelTiledPfPKfS1_S1_iii_param_4,
	.param .u32 _Z16denseKernelTiledPfPKfS1_S1_iii_param_5,
	.param .u32 _Z16denseKernelTiledPfPKfS1_S1_iii_param_6
)
{
	.reg .pred 	%p<27>;
	.reg .b32 	%r<57>;
	.reg .b32 	%f<185>;
	.reg .b64 	%rd<24>;
	// demoted variable
	.shared .align 4 .b8 _ZZ16denseKernelTiledPfPKfS1_S1_iiiE5tileA[1024];
	// demoted variable
	.shared .align 4 .b8 _ZZ16denseKernelTiledPfPKfS1_S1_iiiE5tileB[1024];
	ld.param.u64 	%rd6, [_Z16denseKernelTiledPfPKfS1_S1_iii_param_1];
	ld.param.u64 	%rd7, [_Z16denseKernelTiledPfPKfS1_S1_iii_param_2];
	ld.param.u64 	%rd5, [_Z16denseKernelTiledPfPKfS1_S1_iii_param_3];
	ld.param.u32 	%r29, [_Z16denseKernelTiledPfPKfS1_S1_iii_param_4];
	ld.param.u32 	%r30, [_Z16denseKernelTiledPfPKfS1_S1_iii_param_5];
	ld.param.u32 	%r31, [_Z16denseKernelTiledPfPKfS1_S1_iii_param_6];
	cvta.to.global.u64 	%rd1, %rd7;
	cvta.to.global.u64 	%rd2, %rd6;
	mov.u32 	%r32, %ctaid.y;
	shl.b32 	%r33, %r32, 4;
	mov.u32 	%r1, %tid.y;
	add.s32 	%r2, %r33, %r1;
	mov.u32 	%r34, %ctaid.x;
	shl.b32 	%r35, %r34, 4;
	mov.u32 	%r3, %tid.x;
	add.s32 	%r4, %r35, %r3;
	setp.lt.s32 	%p1, %r30, 1;
	mov.f32 	%f183, 0f00000000;
	@%p1 bra 	$L__BB8_19;
	add.s32 	%r5, %r30, 15;
	shl.b32 	%r37, %r1, 6;
	mov.u32 	%r38, _ZZ16denseKernelTiledPfPKfS1_S1_iiiE5tileA;
	add.s32 	%r6, %r38, %r37;
	shl.b32 	%r39, %r3, 2;
	add.s32 	%r7, %r6, %r39;
	mul.lo.s32 	%r8, %r30, %r2;
	mov.u32 	%r40, _ZZ16denseKernelTiledPfPKfS1_S1_iiiE5tileB;
	add.s32 	%r11, %r40, %r39;
	add.s32 	%r9, %r11, %r37;
	mul.lo.s32 	%r10, %r30, %r4;
	setp.lt.u32 	%p2, %r30, 17;
	mov.f32 	%f183, 0f00000000;
	mov.b32 	%r56, 0;
	@%p2 bra 	$L__BB8_13;
	shr.u32 	%r41, %r5, 4;
	and.b32  	%r42, %r41, 134217726;
	neg.s32 	%r55, %r42;
	add.s32 	%r53, %r1, %r10;
	add.s32 	%r51, %r3, %r8;
	mov.f32 	%f183, 0f00000000;
	mov.u32 	%r52, %r3;
	mov.u32 	%r54, %r1;
$L__BB8_3:
	setp.ge.s32 	%p3, %r2, %r29;
	setp.ge.s32 	%p4, %r52, %r30;
	mov.f32 	%f175, 0f00000000;
	or.pred  	%p5, %p3, %p4;
	@%p5 bra 	$L__BB8_5;
	mul.wide.s32 	%rd8, %r51, 4;
	add.s64 	%rd9, %rd2, %rd8;
	ld.global.f32 	%f175, [%rd9];
$L__BB8_5:
	setp.ge.s32 	%p6, %r4, %r31;
	st.shared.f32 	[%r7], %f175;
	setp.ge.s32 	%p7, %r54, %r30;
	mul.wide.s32 	%rd10, %r53, 4;
	add.s64 	%rd3, %rd1, %rd10;
	mov.f32 	%f176, 0f00000000;
	or.pred  	%p8, %p6, %p7;
	@%p8 bra 	$L__BB8_7;
	ld.global.f32 	%f176, [%rd3];
$L__BB8_7:
	st.shared.f32 	[%r9], %f176;
	bar.sync 	0;
	ld.shared.f32 	%f29, [%r6];
	ld.shared.f32 	%f30, [%r11];
	fma.rn.f32 	%f31, %f29, %f30, %f183;
	ld.shared.f32 	%f32, [%r6+4];
	ld.shared.f32 	%f33, [%r11+64];
	fma.rn.f32 	%f34, %f32, %f33, %f31;
	ld.shared.f32 	%f35, [%r6+8];
	ld.shared.f32 	%f36, [%r11+128];
	fma.rn.f32 	%f37, %f35, %f36, %f34;
	ld.shared.f32 	%f38, [%r6+12];
	ld.shared.f32 	%f39, [%r11+192];
	fma.rn.f32 	%f40, %f38, %f39, %f37;
	ld.shared.f32 	%f41, [%r6+16];
	ld.shared.f32 	%f42, [%r11+256];
	fma.rn.f32 	%f43, %f41, %f42, %f40;
	ld.shared.f32 	%f44, [%r6+20];
	ld.shared.f32 	%f45, [%r11+320];
	fma.rn.f32 	%f46, %f44, %f45, %f43;
	ld.shared.f32 	%f47, [%r6+24];
	ld.shared.f32 	%f48, [%r11+384];
	fma.rn.f32 	%f49, %f47, %f48, %f46;
	ld.shared.f32 	%f50, [%r6+28];
	ld.shared.f32 	%f51, [%r11+448];
	fma.rn.f32 	%f52, %f50, %f51, %f49;
	ld.shared.f32 	%f53, [%r6+32];
	ld.shared.f32 	%f54, [%r11+512];
	fma.rn.f32 	%f55, %f53, %f54, %f52;
	ld.shared.f32 	%f56, [%r6+36];
	ld.shared.f32 	%f57, [%r11+576];
	fma.rn.f32 	%f58, %f56, %f57, %f55;
	ld.shared.f32 	%f59, [%r6+40];
	ld.shared.f32 	%f60, [%r11+640];
	fma.rn.f32 	%f61, %f59, %f60, %f58;
	ld.shared.f32 	%f62, [%r6+44];
	ld.shared.f32 	%f63, [%r11+704];
	fma.rn.f32 	%f64, %f62, %f63, %f61;
	ld.shared.f32 	%f65, [%r6+48];
	ld.shared.f32 	%f66, [%r11+768];
	fma.rn.f32 	%f67, %f65, %f66, %f64;
	ld.shared.f32 	%f68, [%r6+52];
	ld.shared.f32 	%f69, [%r11+832];
	fma.rn.f32 	%f70, %f68, %f69, %f67;
	ld.shared.f32 	%f71, [%r6+56];
	ld.shared.f32 	%f72, [%r11+896];
	fma.rn.f32 	%f73, %f71, %f72, %f70;
	ld.shared.f32 	%f74, [%r6+60];
	ld.shared.f32 	%f75, [%r11+960];
	fma.rn.f32 	%f6, %f74, %f75, %f73;
	bar.sync 	0;
	add.s32 	%r43, %r52, 16;
	setp.ge.s32 	%p10, %r43, %r30;
	mov.f32 	%f177, 0f00000000;
	or.pred  	%p11, %p3, %p10;
	@%p11 bra 	$L__BB8_9;
	mul.wide.s32 	%rd11, %r51, 4;
	add.s64 	%rd12, %rd2, %rd11;
	ld.global.f32 	%f177, [%rd12+64];
$L__BB8_9:
	st.shared.f32 	[%r7], %f177;
	add.s32 	%r44, %r54, 16;
	setp.ge.s32 	%p13, %r44, %r30;
	mov.f32 	%f178, 0f00000000;
	or.pred  	%p14, %p6, %p13;
	@%p14 bra 	$L__BB8_11;
	ld.global.f32 	%f178, [%rd3+64];
$L__BB8_11:
	st.shared.f32 	[%r9], %f178;
	bar.sync 	0;
	ld.shared.f32 	%f77, [%r6];
	ld.shared.f32 	%f78, [%r11];
	fma.rn.f32 	%f79, %f77, %f78, %f6;
	ld.shared.f32 	%f80, [%r6+4];
	ld.shared.f32 	%f81, [%r11+64];
	fma.rn.f32 	%f82, %f80, %f81, %f79;
	ld.shared.f32 	%f83, [%r6+8];
	ld.shared.f32 	%f84, [%r11+128];
	fma.rn.f32 	%f85, %f83, %f84, %f82;
	ld.shared.f32 	%f86, [%r6+12];
	ld.shared.f32 	%f87, [%r11+192];
	fma.rn.f32 	%f88, %f86, %f87, %f85;
	ld.shared.f32 	%f89, [%r6+16];
	ld.shared.f32 	%f90, [%r11+256];
	fma.rn.f32 	%f91, %f89, %f90, %f88;
	ld.shared.f32 	%f92, [%r6+20];
	ld.shared.f32 	%f93, [%r11+320];
	fma.rn.f32 	%f94, %f92, %f93, %f91;
	ld.shared.f32 	%f95, [%r6+24];
	ld.shared.f32 	%f96, [%r11+384];
	fma.rn.f32 	%f97, %f95, %f96, %f94;
	ld.shared.f32 	%f98, [%r6+28];
	ld.shared.f32 	%f99, [%r11+448];
	fma.rn.f32 	%f100, %f98, %f99, %f97;
	ld.shared.f32 	%f101, [%r6+32];
	ld.shared.f32 	%f102, [%r11+512];
	fma.rn.f32 	%f103, %f101, %f102, %f100;
	ld.shared.f32 	%f104, [%r6+36];
	ld.shared.f32 	%f105, [%r11+576];
	fma.rn.f32 	%f106, %f104, %f105, %f103;
	ld.shared.f32 	%f107, [%r6+40];
	ld.shared.f32 	%f108, [%r11+640];
	fma.rn.f32 	%f109, %f107, %f108, %f106;
	ld.shared.f32 	%f110, [%r6+44];
	ld.shared.f32 	%f111, [%r11+704];
	fma.rn.f32 	%f112, %f110, %f111, %f109;
	ld.shared.f32 	%f113, [%r6+48];
	ld.shared.f32 	%f114, [%r11+768];
	fma.rn.f32 	%f115, %f113, %f114, %f112;
	ld.shared.f32 	%f116, [%r6+52];
	ld.shared.f32 	%f117, [%r11+832];
	fma.rn.f32 	%f118, %f116, %f117, %f115;
	ld.shared.f32 	%f119, [%r6+56];
	ld.shared.f32 	%f120, [%r11+896];
	fma.rn.f32 	%f121, %f119, %f120, %f118;
	ld.shared.f32 	%f122, [%r6+60];
	ld.shared.f32 	%f123, [%r11+960];
	fma.rn.f32 	%f183, %f122, %f123, %f121;
	bar.sync 	0;
	add.s32 	%r55, %r55, 2;
	add.s32 	%r54, %r54, 32;
	add.s32 	%r53, %r53, 32;
	add.s32 	%r52, %r52, 32;
	add.s32 	%r51, %r51, 32;
	setp.ne.s32 	%p15, %r55, 0;
	@%p15 bra 	$L__BB8_3;
	and.b32  	%r56, %r5, 2147483616;
$L__BB8_13:
	and.b32  	%r45, %r5, 16;
	setp.eq.s32 	%p16, %r45, 0;
	@%p16 bra 	$L__BB8_19;
	setp.ge.s32 	%p17, %r2, %r29;
	add.s32 	%r46, %r56, %r3;
	setp.ge.s32 	%p18, %r46, %r30;
	mov.f32 	%f181, 0f00000000;
	or.pred  	%p19, %p17, %p18;
	@%p19 bra 	$L__BB8_16;
	add.s32 	%r47, %r46, %r8;
	mul.wide.s32 	%rd13, %r47, 4;
	add.s64 	%rd14, %rd2, %rd13;
	ld.global.f32 	%f181, [%rd14];
$L__BB8_16:
	setp.ge.s32 	%p20, %r4, %r31;
	st.shared.f32 	[%r7], %f181;
	add.s32 	%r48, %r56, %r1;
	setp.ge.s32 	%p21, %r48, %r30;
	mov.f32 	%f182, 0f00000000;
	or.pred  	%p22, %p20, %p21;
	@%p22 bra 	$L__BB8_18;
	add.s32 	%r49, %r48, %r10;
	mul.wide.s32 	%rd15, %r49, 4;
	add.s64 	%rd16, %rd1, %rd15;
	ld.global.f32 	%f182, [%rd16];
$L__BB8_18:
	st.shared.f32 	[%r9], %f182;
	bar.sync 	0;
	ld.shared.f32 	%f126, [%r6];
	ld.shared.f32 	%f127, [%r11];
	fma.rn.f32 	%f128, %f126, %f127, %f183;
	ld.shared.f32 	%f129, [%r6+4];
	ld.shared.f32 	%f130, [%r11+64];
	fma.rn.f32 	%f131, %f129, %f130, %f128;
	ld.shared.f32 	%f132, [%r6+8];
	ld.shared.f32 	%f133, [%r11+128];
	fma.rn.f32 	%f134, %f132, %f133, %f131;
	ld.shared.f32 	%f135, [%r6+12];
	ld.shared.f32 	%f136, [%r11+192];
	fma.rn.f32 	%f137, %f135, %f136, %f134;
	ld.shared.f32 	%f138, [%r6+16];
	ld.shared.f32 	%f139, [%r11+256];
	fma.rn.f32 	%f140, %f138, %f139, %f137;
	ld.shared.f32 	%f141, [%r6+20];
	ld.shared.f32 	%f142, [%r11+320];
	fma.rn.f32 	%f143, %f141, %f142, %f140;
	ld.shared.f32 	%f144, [%r6+24];
	ld.shared.f32 	%f145, [%r11+384];
	fma.rn.f32 	%f146, %f144, %f145, %f143;
	ld.shared.f32 	%f147, [%r6+28];
	ld.shared.f32 	%f148, [%r11+448];
	fma.rn.f32 	%f149, %f147, %f148, %f146;
	ld.shared.f32 	%f150, [%r6+32];
	ld.shared.f32 	%f151, [%r11+512];
	fma.rn.f32 	%f152, %f150, %f151, %f149;
	ld.shared.f32 	%f153, [%r6+36];
	ld.shared.f32 	%f154, [%r11+576];
	fma.rn.f32 	%f155, %f153, %f154, %f152;
	ld.shared.f32 	%f156, [%r6+40];
	ld.shared.f32 	%f157, [%r11+640];
	fma.rn.f32 	%f158, %f156, %f157, %f155;
	ld.shared.f32 	%f159, [%r6+44];
	ld.shared.f32 	%f160, [%r11+704];
	fma.rn.f32 	%f161, %f159, %f160, %f158;
	ld.shared.f32 	%f162, [%r6+48];
	ld.shared.f32 	%f163, [%r11+768];
	fma.rn.f32 	%f164, %f162, %f163, %f161;
	ld.shared.f32 	%f165, [%r6+52];
	ld.shared.f32 	%f166, [%r11+832];
	fma.rn.f32 	%f167, %f165, %f166, %f164;
	ld.shared.f32 	%f168, [%r6+56];
	ld.shared.f32 	%f169, [%r11+896];
	fma.rn.f32 	%f170, %f168, %f169, %f167;
	ld.shared.f32 	%f171, [%r6+60];
	ld.shared.f32 	%f172, [%r11+960];
	fma.rn.f32 	%f183, %f171, %f172, %f170;
	bar.sync 	0;
$L__BB8_19:
	setp.ge.s32 	%p23, %r2, %r29;
	setp.ge.s32 	%p24, %r4, %r31;
	or.pred  	%p25, %p23, %p24;
	@%p25 bra 	$L__BB8_23;
	setp.eq.s64 	%p26, %rd5, 0;
	@%p26 bra 	$L__BB8_22;
	cvta.to.global.u64 	%rd17, %rd5;
	mul.wide.s32 	%rd18, %r4, 4;
	add.s64 	%rd19, %rd17, %rd18;
	ld.global.f32 	%f173, [%rd19];
	add.f32 	%f183, %f183, %f173;
$L__BB8_22:
	ld.param.u64 	%rd23, [_Z16denseKernelTiledPfPKfS1_S1_iii_param_0];
	mad.lo.s32 	%r50, %r31, %r2, %r4;
	cvta.to.global.u64 	%rd20, %rd23;
	mul.wide.s32 	%rd21, %r50, 4;
	add.s64 	%rd22, %rd20, %rd21;
	st.global.f32 	[%rd22], %f183;
$L__BB8_23:
	ret;

}
	// .globl	_Z12conv2dKernelPfPKfS1_S1_iiiiiiiiiiiii
.visible .entry _Z12conv2dKernelPfPKfS1_S1_iiiiiiiiiiiii(
	.param .u64 .ptr .align 1 _Z12conv2dKernelPfPKfS1_S1_iiiiiiiiiiiii_param_0,
	.param .u64 .ptr .align 1 _Z12conv2dKernelPfPKfS1_S1_iiiiiiiiiiiii_param_1,
	.param .u64 .ptr .align 1 _Z12conv2dKernelPfPKfS1_S1_iiiiiiiiiiiii_param_2,
	.param .u64 .ptr .align 1 _Z12conv2dKernelPfPKfS1_S1_iiiiiiiiiiiii_param_3,
	.param .u32 _Z12conv2dKernelPfPKfS1_S1_iiiiiiiiiiiii_param_4,
	.param .u32 _Z12conv2dKernelPfPKfS1_S1_iiiiiiiiiiiii_param_5,
	.param .u32 _Z12conv2dKernelPfPKfS1_S1_iiiiiiiiiiiii_param_6,
	.param .u32 _Z12conv2dKernelPfPKfS1_S1_iiiiiiiiiiiii_param_7,
	.param .u32 _Z12conv2dKernelPfPKfS1_S1_iiiiiiiiiiiii_param_8,
	.param .u32 _Z12conv2dKernelPfPKfS1_S1_iiiiiiiiiiiii_param_9,
	.param .u32 _Z12conv2dKernelPfPKfS1_S1_iiiiiiiiiiiii_param_10,
	.param .u32 _Z12conv2dKernelPfPKfS1_S1_iiiiiiiiiiiii_param_11,
	.param .u32 _Z12conv2dKernelPfPKfS1_S1_iiiiiiiiiiiii_param_12,
	.param .u32 _Z12conv2dKernelPfPKfS1_S1_iiiiiiiiiiiii_param_13,
	.param .u32 _Z12conv2dKernelPfPKfS1_S1_iiiiiiiiiiiii_param_14,
	.param .u32 _Z12conv2dKernelPfPKfS1_S1_iiiiiiiiiiiii_param_15,
	.param .u32 _Z12conv2dKernelPfPKfS1_S1_iiiiiiiiiiiii_param_16
)
{
	.reg .pred 	%p<100>;
	.reg .b32 	%r<103>;
	.reg .b32 	%f<103>;
	.reg .b64 	%rd<63>;

	ld.param.u64 	%rd9, [_Z12conv2dKernelPfPKfS1_S1_iiiiiiiiiiiii_param_1];
	ld.param.u64 	%rd10, [_Z12conv2dKernelPfPKfS1_S1_iiiiiiiiiiiii_param_2];
	ld.param.u64 	%rd8, [_Z12conv2dKernelPfPKfS1_S1_iiiiiiiiiiiii_param_3];
	ld.param.u32 	%r46, [_Z12conv2dKernelPfPKfS1_S1_iiiiiiiiiiiii_param_4];
	ld.param.u32 	%r34, [_Z12conv2dKernelPfPKfS1_S1_iiiiiiiiiiiii_param_5];
	ld.param.u32 	%r35, [_Z12conv2dKernelPfPKfS1_S1_iiiiiiiiiiiii_param_6];
	ld.param.u32 	%r36, [_Z12conv2dKernelPfPKfS1_S1_iiiiiiiiiiiii_param_7];
	ld.param.u32 	%r37, [_Z12conv2dKernelPfPKfS1_S1_iiiiiiiiiiiii_param_8];
	ld.param.u32 	%r47, [_Z12conv2dKernelPfPKfS1_S1_iiiiiiiiiiiii_param_9];
	ld.param.u32 	%r39, [_Z12conv2dKernelPfPKfS1_S1_iiiiiiiiiiiii_param_10];
	ld.param.u32 	%r40, [_Z12conv2dKernelPfPKfS1_S1_iiiiiiiiiiiii_param_11];
	ld.param.u32 	%r41, [_Z12conv2dKernelPfPKfS1_S1_iiiiiiiiiiiii_param_12];
	ld.param.u32 	%r42, [_Z12conv2dKernelPfPKfS1_S1_iiiiiiiiiiiii_param_13];
	ld.param.u32 	%r43, [_Z12conv2dKernelPfPKfS1_S1_iiiiiiiiiiiii_param_14];
	ld.param.u32 	%r44, [_Z12conv2dKernelPfPKfS1_S1_iiiiiiiiiiiii_param_15];
	ld.param.u32 	%r45, [_Z12conv2dKernelPfPKfS1_S1_iiiiiiiiiiiii_param_16];
	cvta.to.global.u64 	%rd1, %rd10;
	cvta.to.global.u64 	%rd2, %rd9;
	mov.u32 	%r48, %ctaid.x;
	mov.u32 	%r49, %ntid.x;
	mov.u32 	%r50, %tid.x;
	mad.lo.s32 	%r1, %r48, %r49, %r50;
	mov.u32 	%r51, %ctaid.y;
	mov.u32 	%r52, %ntid.y;
	mov.u32 	%r53, %tid.y;
	mad.lo.s32 	%r54, %r51, %r52, %r53;
	mov.u32 	%r55, %ctaid.z;
	div.u32 	%r4, %r55, %r35;
	mul.lo.s32 	%r56, %r4, %r35;
	sub.s32 	%r3, %r55, %r56;
	setp.ge.s32 	%p2, %r1, %r39;
	setp.ge.s32 	%p3, %r54, %r47;
	or.pred  	%p4, %p2, %p3;
	setp.ge.s32 	%p5, %r4, %r46;
	or.pred  	%p6, %p4, %p5;
	@%p6 bra 	$L__BB9_50;
	setp.eq.s64 	%p7, %rd8, 0;
	mov.f32 	%f81, 0f00000000;
	@%p7 bra 	$L__BB9_3;
	cvta.to.global.u64 	%rd11, %rd8;
	mul.wide.u32 	%rd12, %r3, 4;
	add.s64 	%rd13, %rd11, %rd12;
	ld.global.f32 	%f81, [%rd13];
$L__BB9_3:
	setp.lt.s32 	%p8, %r34, 1;
	@%p8 bra 	$L__BB9_49;
	mul.lo.s32 	%r57, %r42, %r54;
	sub.s32 	%r5, %r57, %r44;
	mul.lo.s32 	%r6, %r43, %r1;
	sub.s32 	%r7, %r6, %r45;
	min.s32 	%r58, %r40, %r41;
	setp.lt.s32 	%p9, %r58, 1;
	@%p9 bra 	$L__BB9_49;
	and.b32  	%r8, %r41, 7;
	and.b32  	%r9, %r41, 2147483640;
	neg.s32 	%r10, %r9;
	add.s32 	%r11, %r7, 3;
	mov.b32 	%r95, 0;
	cvt.s64.s32 	%rd45, %r7;
$L__BB9_6:
	mad.lo.s32 	%r62, %r4, %r34, %r95;
	mul.lo.s32 	%r13, %r62, %r36;
	mad.lo.s32 	%r63, %r3, %r34, %r95;
	mul.lo.s32 	%r14, %r63, %r40;
	mov.b32 	%r96, 0;
$L__BB9_7:
	setp.lt.u32 	%p10, %r41, 8;
	add.s32 	%r65, %r96, %r5;
	setp.gt.s32 	%p11, %r65, -1;
	setp.lt.s32 	%p12, %r65, %r36;
	and.pred  	%p1, %p11, %p12;
	add.s32 	%r66, %r65, %r13;
	mul.lo.s32 	%r16, %r66, %r37;
	add.s32 	%r67, %r96, %r14;
	mul.lo.s32 	%r17, %r67, %r41;
	mov.b32 	%r101, 0;
	@%p10 bra 	$L__BB9_26;
	mov.b32 	%r99, 0;
	cvt.s64.s32 	%rd20, %r16;
	cvt.s64.s32 	%rd24, %r17;
	mov.u32 	%r97, %r11;
	mov.u32 	%r98, %r10;
$L__BB9_9:
	.pragma "nounroll";
	add.s32 	%r69, %r97, -3;
	setp.gt.s32 	%p13, %r69, -1;
	setp.lt.s32 	%p14, %r69, %r37;
	and.pred  	%p15, %p13, %p14;
	and.pred  	%p16, %p1, %p15;
	not.pred 	%p17, %p16;
	@%p17 bra 	$L__BB9_11;
	add.s32 	%r70, %r99, %r7;
	add.s32 	%r71, %r70, %r16;
	add.s32 	%r72, %r99, %r17;
	mul.wide.s32 	%rd14, %r71, 4;
	add.s64 	%rd15, %rd2, %rd14;
	ld.global.f32 	%f45, [%rd15];
	mul.wide.s32 	%rd16, %r72, 4;
	add.s64 	%rd17, %rd1, %rd16;
	ld.global.f32 	%f46, [%rd17];
	fma.rn.f32 	%f81, %f45, %f46, %f81;
$L__BB9_11:
	add.s32 	%r73, %r97, -2;
	setp.gt.s32 	%p18, %r73, -1;
	setp.lt.s32 	%p19, %r73, %r37;
	and.pred  	%p20, %p18, %p19;
	and.pred  	%p21, %p1, %p20;
	cvt.s64.s32 	%rd19, %r99;
	add.s64 	%rd21, %rd19, %rd45;
	add.s64 	%rd22, %rd21, %rd20;
	shl.b64 	%rd23, %rd22, 2;
	add.s64 	%rd3, %rd2, %rd23;
	add.s64 	%rd25, %rd19, %rd24;
	shl.b64 	%rd26, %rd25, 2;
	add.s64 	%rd4, %rd1, %rd26;
	not.pred 	%p22, %p21;
	@%p22 bra 	$L__BB9_13;
	ld.global.f32 	%f47, [%rd3+4];
	ld.global.f32 	%f48, [%rd4+4];
	fma.rn.f32 	%f81, %f47, %f48, %f81;
$L__BB9_13:
	add.s32 	%r74, %r97, -1;
	setp.gt.s32 	%p23, %r74, -1;
	setp.lt.s32 	%p24, %r74, %r37;
	and.pred  	%p25, %p23, %p24;
	and.pred  	%p26, %p1, %p25;
	not.pred 	%p27, %p26;
	@%p27 bra 	$L__BB9_15;
	ld.global.f32 	%f49, [%rd3+8];
	ld.global.f32 	%f50, [%rd4+8];
	fma.rn.f32 	%f81, %f49, %f50, %f81;
$L__BB9_15:
	setp.gt.s32 	%p28, %r97, -1;
	setp.lt.s32 	%p29, %r97, %r37;
	and.pred  	%p30, %p28, %p29;
	and.pred  	%p31, %p1, %p30;
	not.pred 	%p32, %p31;
	@%p32 bra 	$L__BB9_17;
	ld.global.f32 	%f51, [%rd3+12];
	ld.global.f32 	%f52, [%rd4+12];
	fma.rn.f32 	%f81, %f51, %f52, %f81;
$L__BB9_17:
	add.s32 	%r75, %r97, 1;
	setp.gt.s32 	%p33, %r75, -1;
	setp.lt.s32 	%p34, %r75, %r37;
	and.pred  	%p35, %p33, %p34;
	and.pred  	%p36, %p1, %p35;
	not.pred 	%p37, %p36;
	@%p37 bra 	$L__BB9_19;
	ld.global.f32 	%f53, [%rd3+16];
	ld.global.f32 	%f54, [%rd4+16];
	fma.rn.f32 	%f81, %f53, %f54, %f81;
$L__BB9_19:
	add.s32 	%r76, %r97, 2;
	setp.gt.s32 	%p38, %r76, -1;
	setp.lt.s32 	%p39, %r76, %r37;
	and.pred  	%p40, %p38, %p39;
	and.pred  	%p41, %p1, %p40;
	not.pred 	%p42, %p41;
	@%p42 bra 	$L__BB9_21;
	ld.global.f32 	%f55, [%rd3+20];
	ld.global.f32 	%f56, [%rd4+20];
	fma.rn.f32 	%f81, %f55, %f56, %f81;
$L__BB9_21:
	add.s32 	%r77, %r97, 3;
	setp.gt.s32 	%p43, %r77, -1;
	setp.lt.s32 	%p44, %r77, %r37;
	and.pred  	%p45, %p43, %p44;
	and.pred  	%p46, %p1, %p45;
	not.pred 	%p47, %p46;
	@%p47 bra 	$L__BB9_23;
	ld.global.f32 	%f57, [%rd3+24];
	ld.global.f32 	%f58, [%rd4+24];
	fma.rn.f32 	%f81, %f57, %f58, %f81;
$L__BB9_23:
	add.s32 	%r78, %r97, 4;
	setp.gt.s32 	%p48, %r78, -1;
	setp.lt.s32 	%p49, %r78, %r37;
	and.pred  	%p50, %p48, %p49;
	and.pred  	%p51, %p1, %p50;
	not.pred 	%p52, %p51;
	@%p52 bra 	$L__BB9_25;
	ld.global.f32 	%f59, [%rd3+28];
	ld.global.f32 	%f60, [%rd4+28];
	fma.rn.f32 	%f81, %f59, %f60, %f81;
$L__BB9_25:
	add.s32 	%r99, %r99, 8;
	add.s32 	%r98, %r98, 8;
	add.s32 	%r97, %r97, 8;
	setp.ne.s32 	%p53, %r98, 0;
	mov.u32 	%r101, %r9;
	@%p53 bra 	$L__BB9_9;
$L__BB9_26:
	setp.eq.s32 	%p54, %r8, 0;
	@%p54 bra 	$L__BB9_47;
	add.s32 	%r79, %r8, -1;
	setp.lt.u32 	%p55, %r79, 3;
	@%p55 bra 	$L__BB9_37;
	add.s32 	%r25, %r101, %r7;
	setp.gt.s32 	%p56, %r25, -1;
	setp.lt.s32 	%p57, %r25, %r37;
	and.pred  	%p58, %p56, %p57;
	and.pred  	%p60, %p1, %p58;
	not.pred 	%p61, %p60;
	@%p61 bra 	$L__BB9_30;
	add.s32 	%r80, %r25, %r16;
	add.s32 	%r81, %r101, %r17;
	mul.wide.s32 	%rd27, %r80, 4;
	add.s64 	%rd28, %rd2, %rd27;
	ld.global.f32 	%f62, [%rd28];
	mul.wide.s32 	%rd29, %r81, 4;
	add.s64 	%rd30, %rd1, %rd29;
	ld.global.f32 	%f63, [%rd30];
	fma.rn.f32 	%f81, %f62, %f63, %f81;
$L__BB9_30:
	add.s32 	%r82, %r25, 1;
	setp.gt.s32 	%p62, %r82, -1;
	setp.lt.s32 	%p63, %r82, %r37;
	and.pred  	%p64, %p62, %p63;
	and.pred  	%p65, %p1, %p64;
	cvt.u64.u32 	%rd32, %r101;
	cvt.s64.s32 	%rd33, %r16;
	add.s64 	%rd34, %rd32, %rd45;
	add.s64 	%rd35, %rd34, %rd33;
	shl.b64 	%rd36, %rd35, 2;
	add.s64 	%rd5, %rd2, %rd36;
	cvt.s64.s32 	%rd37, %r17;
	add.s64 	%rd38, %rd32, %rd37;
	shl.b64 	%rd39, %rd38, 2;
	add.s64 	%rd6, %rd1, %rd39;
	not.pred 	%p66, %p65;
	@%p66 bra 	$L__BB9_32;
	ld.global.f32 	%f64, [%rd5+4];
	ld.global.f32 	%f65, [%rd6+4];
	fma.rn.f32 	%f81, %f64, %f65, %f81;
$L__BB9_32:
	add.s32 	%r83, %r25, 2;
	setp.gt.s32 	%p67, %r83, -1;
	setp.lt.s32 	%p68, %r83, %r37;
	and.pred  	%p69, %p67, %p68;
	and.pred  	%p70, %p1, %p69;
	not.pred 	%p71, %p70;
	@%p71 bra 	$L__BB9_34;
	ld.global.f32 	%f66, [%rd5+8];
	ld.global.f32 	%f67, [%rd6+8];
	fma.rn.f32 	%f81, %f66, %f67, %f81;
$L__BB9_34:
	add.s32 	%r84, %r25, 3;
	setp.gt.s32 	%p72, %r84, -1;
	setp.lt.s32 	%p73, %r84, %r37;
	and.pred  	%p74, %p72, %p73;
	and.pred  	%p75, %p1, %p74;
	not.pred 	%p76, %p75;
	@%p76 bra 	$L__BB9_36;
	ld.global.f32 	%f68, [%rd5+12];
	ld.global.f32 	%f69, [%rd6+12];
	fma.rn.f32 	%f81, %f68, %f69, %f81;
$L__BB9_36:
	add.s32 	%r101, %r101, 4;
$L__BB9_37:
	and.b32  	%r85, %r41, 3;
	setp.eq.s32 	%p77, %r85, 0;
	@%p77 bra 	$L__BB9_47;
	setp.eq.s32 	%p78, %r85, 1;
	@%p78 bra 	$L__BB9_44;
	add.s32 	%r28, %r101, %r7;
	setp.gt.s32 	%p79, %r28, -1;
	setp.lt.s32 	%p80, %r28, %r37;
	and.pred  	%p81, %p79, %p80;
	and.pred  	%p83, %p1, %p81;
	not.pred 	%p84, %p83;
	@%p84 bra 	$L__BB9_41;
	add.s32 	%r86, %r28, %r16;
	add.s32 	%r87, %r101, %r17;
	mul.wide.s32 	%rd40, %r86, 4;
	add.s64 	%rd41, %rd2, %rd40;
	ld.global.f32 	%f71, [%rd41];
	mul.wide.s32 	%rd42, %r87, 4;
	add.s64 	%rd43, %rd1, %rd42;
	ld.global.f32 	%f72, [%rd43];
	fma.rn.f32 	%f81, %f71, %f72, %f81;
$L__BB9_41:
	add.s32 	%r88, %r28, 1;
	setp.gt.s32 	%p85, %r88, -1;
	setp.lt.s32 	%p86, %r88, %r37;
	and.pred  	%p87, %p85, %p86;
	and.pred  	%p88, %p1, %p87;
	not.pred 	%p89, %p88;
	@%p89 bra 	$L__BB9_43;
	cvt.s64.s32 	%rd44, %r16;
	cvt.s64.s32 	%rd46, %r101;
	add.s64 	%rd47, %rd46, %rd45;
	add.s64 	%rd48, %rd47, %rd44;
	shl.b64 	%rd49, %rd48, 2;
	add.s64 	%rd50, %rd2, %rd49;
	ld.global.f32 	%f73, [%rd50+4];
	cvt.s64.s32 	%rd51, %r17;
	add.s64 	%rd52, %rd46, %rd51;
	shl.b64 	%rd53, %rd52, 2;
	add.s64 	%rd54, %rd1, %rd53;
	ld.global.f32 	%f74, [%rd54+4];
	fma.rn.f32 	%f81, %f73, %f74, %f81;
$L__BB9_43:
	add.s32 	%r101, %r101, 2;
$L__BB9_44:
	and.b32  	%r89, %r41, 1;
	setp.eq.b32 	%p90, %r89, 1;
	not.pred 	%p91, %p90;
	@%p91 bra 	$L__BB9_47;
	add.s32 	%r31, %r101, %r7;
	setp.gt.s32 	%p92, %r31, -1;
	setp.lt.s32 	%p93, %r31, %r37;
	and.pred  	%p94, %p92, %p93;
	and.pred  	%p96, %p1, %p94;
	not.pred 	%p97, %p96;
	@%p97 bra 	$L__BB9_47;
	add.s32 	%r90, %r31, %r16;
	add.s32 	%r91, %r101, %r17;
	mul.wide.s32 	%rd55, %r90, 4;
	add.s64 	%rd56, %rd2, %rd55;
	ld.global.f32 	%f75, [%rd56];
	mul.wide.s32 	%rd57, %r91, 4;
	add.s64 	%rd58, %rd1, %rd57;
	ld.global.f32 	%f76, [%rd58];
	fma.rn.f32 	%f81, %f75, %f76, %f81;
$L__BB9_47:
	add.s32 	%r96, %r96, 1;
	setp.ne.s32 	%p98, %r96, %r40;
	@%p98 bra 	$L__BB9_7;
	add.s32 	%r95, %r95, 1;
	setp.ne.s32 	%p99, %r95, %r34;
	@%p99 bra 	$L__BB9_6;
$L__BB9_49:
	ld.param.u64 	%rd62, [_Z12conv2dKernelPfPKfS1_S1_iiiiiiiiiiiii_param_0];
	mad.lo.s32 	%r92, %r4, %r35, %r3;
	mad.lo.s32 	%r93, %r92, %r47, %r54;
	mad.lo.s32 	%r94, %r93, %r39, %r1;
	cvta.to.global.u64 	%rd59, %rd62;
	mul.wide.s32 	%rd60, %r94, 4;
	add.s64 	%rd61, %rd59, %rd60;
	st.global.f32 	[%rd61], %f81;
$L__BB9_50:
	ret;

}
	// .globl	_Z15conv2d3x3SharedPfPKfS1_S1_iiiiiii
.visible .entry _Z15conv2d3x3SharedPfPKfS1_S1_iiiiiii(
	.param .u64 .ptr .align 1 _Z15conv2d3x3SharedPfPKfS1_S1_iiiiiii_param_0,
	.param .u64 .ptr .align 1 _Z15conv2d3x3SharedPfPKfS1_S1_iiiiiii_param_1,
	.param .u64 .ptr .align 1 _Z15conv2d3x3SharedPfPKfS1_S1_iiiiiii_param_2,
	.param .u64 .ptr .align 1 _Z15conv2d3x3SharedPfPKfS1_S1_iiiiiii_param_3,
	.param .u32 _Z15conv2d3x3SharedPfPKfS1_S1_iiiiiii_param_4,
	.param .u32 _Z15conv2d3x3SharedPfPKfS1_S1_iiiiiii_param_5,
	.param .u32 _Z15conv2d3x3SharedPfPKfS1_S1_iiiiiii_param_6,
	.param .u32 _Z15conv2d3x3SharedPfPKfS1_S1_iiiiiii_param_7,
	.param .u32 _Z15conv2d3x3SharedPfPKfS1_S1_iiiiiii_param_8,
	.param .u32 _Z15conv2d3x3SharedPfPKfS1_S1_iiiiiii_param_9,
	.param .u32 _Z15conv2d3x3SharedPfPKfS1_S1_iiiiiii_param_10
)
{
	.reg .pred 	%p<31>;
	.reg .b32 	%r<52>;
	.reg .b32 	%f<44>;
	.reg .b64 	%rd<26>;
	// demoted variable
	.shared .align 4 .b8 _ZZ15conv2d3x3SharedPfPKfS1_S1_iiiiiiiE4smem[1296];
	ld.param.u64 	%rd7, [_Z15conv2d3x3SharedPfPKfS1_S1_iiiiiii_param_1];
	ld.param.u64 	%rd5, [_Z15conv2d3x3SharedPfPKfS1_S1_iiiiiii_param_2];
	ld.param.u64 	%rd6, [_Z15conv2d3x3SharedPfPKfS1_S1_iiiiiii_param_3];
	ld.param.u32 	%r18, [_Z15conv2d3x3SharedPfPKfS1_S1_iiiiiii_param_4];
	ld.param.u32 	%r19, [_Z15conv2d3x3SharedPfPKfS1_S1_iiiiiii_param_5];
	ld.param.u32 	%r20, [_Z15conv2d3x3SharedPfPKfS1_S1_iiiiiii_param_6];
	ld.param.u32 	%r21, [_Z15conv2d3x3SharedPfPKfS1_S1_iiiiiii_param_7];
	ld.param.u32 	%r22, [_Z15conv2d3x3SharedPfPKfS1_S1_iiiiiii_param_8];
	ld.param.u32 	%r23, [_Z15conv2d3x3SharedPfPKfS1_S1_iiiiiii_param_9];
	ld.param.u32 	%r24, [_Z15conv2d3x3SharedPfPKfS1_S1_iiiiiii_param_10];
	cvta.to.global.u64 	%rd1, %rd7;
	mov.u32 	%r1, %tid.x;
	mov.u32 	%r2, %tid.y;
	mov.u32 	%r25, %ctaid.x;
	shl.b32 	%r26, %r25, 4;
	add.s32 	%r3, %r26, %r1;
	mov.u32 	%r27, %ctaid.y;
	shl.b32 	%r28, %r27, 4;
	add.s32 	%r4, %r28, %r2;
	mov.u32 	%r29, %ctaid.z;
	div.u32 	%r6, %r29, %r20;
	mul.lo.s32 	%r30, %r6, %r20;
	sub.s32 	%r5, %r29, %r30;
	setp.eq.s64 	%p5, %rd6, 0;
	mov.f32 	%f42, 0f00000000;
	@%p5 bra 	$L__BB10_2;
	cvta.to.global.u64 	%rd8, %rd6;
	mul.wide.u32 	%rd9, %r5, 4;
	add.s64 	%rd10, %rd8, %rd9;
	ld.global.f32 	%f42, [%rd10];
$L__BB10_2:
	setp.lt.s32 	%p6, %r19, 1;
	@%p6 bra 	$L__BB10_17;
	add.s32 	%r7, %r4, -1;
	setp.ne.s32 	%p7, %r4, 0;
	setp.gt.s32 	%p8, %r3, 0;
	setp.le.s32 	%p9, %r3, %r22;
	and.pred  	%p10, %p8, %p9;
	setp.le.s32 	%p11, %r4, %r21;
	and.pred  	%p12, %p7, %p11;
	and.pred  	%p1, %p10, %p12;
	mov.u32 	%r33, _ZZ15conv2d3x3SharedPfPKfS1_S1_iiiiiiiE4smem;
	mad.lo.s32 	%r34, %r2, 72, %r33;
	shl.b32 	%r35, %r1, 2;
	add.s32 	%r8, %r34, %r35;
	mul.lo.s32 	%r9, %r6, %r19;
	add.s32 	%r36, %r3, 15;
	setp.gt.s32 	%p13, %r3, -16;
	setp.lt.s32 	%p14, %r36, %r22;
	and.pred  	%p15, %p13, %p14;
	and.pred  	%p2, %p15, %p12;
	add.s32 	%r10, %r4, 15;
	setp.lt.s32 	%p16, %r10, %r21;
	and.pred  	%p3, %p10, %p16;
	setp.lt.s32 	%p17, %r3, %r24;
	setp.lt.s32 	%p18, %r4, %r23;
	and.pred  	%p4, %p17, %p18;
	mul.lo.s32 	%r11, %r5, %r19;
	neg.s32 	%r50, %r19;
	cvta.to.global.u64 	%rd2, %rd5;
	mov.b32 	%r51, 0;
	cvt.s64.s32 	%rd11, %r3;
	not.pred 	%p19, %p1;
	not.pred 	%p21, %p2;
	not.pred 	%p23, %p3;
	cvt.u64.u32 	%rd16, %r3;
	not.pred 	%p24, %p4;
$L__BB10_4:
	add.s32 	%r37, %r51, %r9;
	mul.lo.s32 	%r15, %r37, %r21;
	add.s32 	%r38, %r15, %r7;
	mul.lo.s32 	%r39, %r38, %r22;
	cvt.s64.s32 	%rd12, %r39;
	add.s64 	%rd13, %rd12, %rd11;
	shl.b64 	%rd14, %rd13, 2;
	add.s64 	%rd3, %rd1, %rd14;
	mov.f32 	%f41, 0f00000000;
	@%p19 bra 	$L__BB10_6;
	ld.global.f32 	%f41, [%rd3+-4];
$L__BB10_6:
	setp.gt.u32 	%p20, %r1, 1;
	st.shared.f32 	[%r8], %f41;
	@%p20 bra 	$L__BB10_10;
	@%p21 bra 	$L__BB10_9;
	ld.global.f32 	%f11, [%rd3+60];
	st.shared.f32 	[%r8+64], %f11;
	bra.uni 	$L__BB10_10;
$L__BB10_9:
	mov.b32 	%r40, 0;
	st.shared.u32 	[%r8+64], %r40;
$L__BB10_10:
	setp.gt.u32 	%p22, %r2, 1;
	@%p22 bra 	$L__BB10_14;
	@%p23 bra 	$L__BB10_13;
	add.s32 	%r42, %r15, %r10;
	mul.lo.s32 	%r43, %r42, %r22;
	cvt.s64.s32 	%rd15, %r43;
	add.s64 	%rd17, %rd15, %rd16;
	shl.b64 	%rd18, %rd17, 2;
	add.s64 	%rd19, %rd1, %rd18;
	ld.global.f32 	%f12, [%rd19+-4];
	st.shared.f32 	[%r8+1152], %f12;
	bra.uni 	$L__BB10_14;
$L__BB10_13:
	mov.b32 	%r41, 0;
	st.shared.u32 	[%r8+1152], %r41;
$L__BB10_14:
	bar.sync 	0;
	@%p24 bra 	$L__BB10_16;
	add.s32 	%r44, %r51, %r11;
	mul.lo.s32 	%r45, %r44, 9;
	ld.shared.f32 	%f13, [%r8];
	mul.wide.u32 	%rd20, %r45, 4;
	add.s64 	%rd21, %rd2, %rd20;
	ld.global.f32 	%f14, [%rd21];
	fma.rn.f32 	%f15, %f13, %f14, %f42;
	ld.shared.f32 	%f16, [%r8+4];
	ld.global.f32 	%f17, [%rd21+4];
	fma.rn.f32 	%f18, %f16, %f17, %f15;
	ld.shared.f32 	%f19, [%r8+8];
	ld.global.f32 	%f20, [%rd21+8];
	fma.rn.f32 	%f21, %f19, %f20, %f18;
	ld.shared.f32 	%f22, [%r8+72];
	ld.global.f32 	%f23, [%rd21+12];
	fma.rn.f32 	%f24, %f22, %f23, %f21;
	ld.shared.f32 	%f25, [%r8+76];
	ld.global.f32 	%f26, [%rd21+16];
	fma.rn.f32 	%f27, %f25, %f26, %f24;
	ld.shared.f32 	%f28, [%r8+80];
	ld.global.f32 	%f29, [%rd21+20];
	fma.rn.f32 	%f30, %f28, %f29, %f27;
	ld.shared.f32 	%f31, [%r8+144];
	ld.global.f32 	%f32, [%rd21+24];
	fma.rn.f32 	%f33, %f31, %f32, %f30;
	ld.shared.f32 	%f34, [%r8+148];
	ld.global.f32 	%f35, [%rd21+28];
	fma.rn.f32 	%f36, %f34, %f35, %f33;
	ld.shared.f32 	%f37, [%r8+152];
	ld.global.f32 	%f38, [%rd21+32];
	fma.rn.f32 	%f42, %f37, %f38, %f36;
$L__BB10_16:
	bar.sync 	0;
	add.s32 	%r51, %r51, 1;
	add.s32 	%r50, %r50, 1;
	setp.ne.s32 	%p25, %r50, 0;
	@%p25 bra 	$L__BB10_4;
$L__BB10_17:
	setp.ge.s32 	%p26, %r3, %r24;
	setp.ge.s32 	%p27, %r4, %r23;
	or.pred  	%p28, %p26, %p27;
	setp.ge.s32 	%p29, %r6, %r18;
	or.pred  	%p30, %p28, %p29;
	@%p30 bra 	$L__BB10_19;
	ld.param.u64 	%rd25, [_Z15conv2d3x3SharedPfPKfS1_S1_iiiiiii_param_0];
	mad.lo.s32 	%r47, %r6, %r20, %r5;
	mad.lo.s32 	%r48, %r47, %r23, %r4;
	mad.lo.s32 	%r49, %r48, %r24, %r3;
	cvta.to.global.u64 	%rd22, %rd25;
	mul.wide.s32 	%rd23, %r49, 4;
	add.s64 	%rd24, %rd22, %rd23;
	st.global.f32 	[%rd24], %f42;
$L__BB10_19:
	ret;

}
	// .globl	_Z15maxPool2dKernelPfPKfiiiiiiii
.visible .entry _Z15maxPool2dKernelPfPKfiiiiiiii(
	.param .u64 .ptr .align 1 _Z15maxPool2dKernelPfPKfiiiiiiii_param_0,
	.param .u64 .ptr .align 1 _Z15maxPool2dKernelPfPKfiiiiiiii_param_1,
	.param .u32 _Z15maxPool2dKernelPfPKfiiiiiiii_param_2,
	.param .u32 _Z15maxPool2dKernelPfPKfiiiiiiii_param_3,
	.param .u32 _Z15maxPool2dKernelPfPKfiiiiiiii_param_4,
	.param .u32 _Z15maxPool2dKernelPfPKfiiiiiiii_param_5,
	.param .u32 _Z15maxPool2dKernelPfPKfiiiiiiii_param_6,
	.param .u32 _Z15maxPool2dKernelPfPKfiiiiiiii_param_7,
	.param .u32 _Z15maxPool2dKernelPfPKfiiiiiiii_param_8,
	.param .u32 _Z15maxPool2dKernelPfPKfiiiiiiii_param_9
)
{
	.reg .pred 	%p<110>;
	.reg .b32 	%r<94>;
	.reg .b32 	%f<148>;
	.reg .b64 	%rd<15>;

	ld.param.u64 	%rd6, [_Z15maxPool2dKernelPfPKfiiiiiiii_param_0];
	ld.param.u64 	%rd7, [_Z15maxPool2dKernelPfPKfiiiiiiii_param_1];
	ld.param.u32 	%r34, [_Z15maxPool2dKernelPfPKfiiiiiiii_param_2];
	ld.param.u32 	%r27, [_Z15maxPool2dKernelPfPKfiiiiiiii_param_3];
	ld.param.u32 	%r28, [_Z15maxPool2dKernelPfPKfiiiiiiii_param_4];
	ld.param.u32 	%r29, [_Z15maxPool2dKernelPfPKfiiiiiiii_param_5];
	ld.param.u32 	%r35, [_Z15maxPool2dKernelPfPKfiiiiiiii_param_6];
	ld.param.u32 	%r31, [_Z15maxPool2dKernelPfPKfiiiiiiii_param_7];
	ld.param.u32 	%r32, [_Z15maxPool2dKernelPfPKfiiiiiiii_param_8];
	ld.param.u32 	%r33, [_Z15maxPool2dKernelPfPKfiiiiiiii_param_9];
	cvta.to.global.u64 	%rd1, %rd7;
	mov.u32 	%r36, %ctaid.x;
	mov.u32 	%r37, %ntid.x;
	mov.u32 	%r38, %tid.x;
	mad.lo.s32 	%r1, %r36, %r37, %r38;
	mov.u32 	%r39, %ctaid.y;
	mov.u32 	%r40, %ntid.y;
	mov.u32 	%r41, %tid.y;
	mad.lo.s32 	%r42, %r39, %r40, %r41;
	mov.u32 	%r43, %ctaid.z;
	div.u32 	%r4, %r43, %r27;
	mul.lo.s32 	%r44, %r4, %r27;
	sub.s32 	%r3, %r43, %r44;
	setp.ge.s32 	%p1, %r1, %r31;
	setp.ge.s32 	%p2, %r42, %r35;
	or.pred  	%p3, %p1, %p2;
	setp.ge.s32 	%p4, %r4, %r34;
	or.pred  	%p5, %p3, %p4;
	@%p5 bra 	$L__BB11_79;
	setp.lt.s32 	%p6, %r32, 1;
	mov.f32 	%f110, 0fFF800000;
	@%p6 bra 	$L__BB11_78;
	mul.lo.s32 	%r5, %r33, %r42;
	mul.lo.s32 	%r6, %r33, %r1;
	mad.lo.s32 	%r46, %r4, %r27, %r3;
	mul.lo.s32 	%r7, %r46, %r28;
	and.b32  	%r8, %r32, 15;
	and.b32  	%r9, %r32, 7;
	and.b32  	%r10, %r32, 2147483632;
	and.b32  	%r11, %r32, 3;
	mov.f32 	%f110, 0fFF800000;
	mov.b32 	%r89, 0;
$L__BB11_3:
	setp.lt.u32 	%p7, %r32, 16;
	add.s32 	%r13, %r89, %r5;
	add.s32 	%r48, %r13, %r7;
	mul.lo.s32 	%r14, %r48, %r29;
	mov.b32 	%r92, 0;
	@%p7 bra 	$L__BB11_38;
	mov.b32 	%r90, 0;
$L__BB11_5:
	.pragma "nounroll";
	setp.ge.s32 	%p8, %r13, %r28;
	add.s32 	%r16, %r90, %r6;
	setp.ge.s32 	%p9, %r16, %r29;
	add.s32 	%r50, %r16, %r14;
	mul.wide.s32 	%rd8, %r50, 4;
	add.s64 	%rd2, %rd1, %rd8;
	or.pred  	%p10, %p8, %p9;
	@%p10 bra 	$L__BB11_7;
	ld.global.f32 	%f75, [%rd2];
	max.f32 	%f110, %f110, %f75;
$L__BB11_7:
	add.s32 	%r51, %r16, 1;
	setp.ge.s32 	%p12, %r51, %r29;
	or.pred  	%p13, %p8, %p12;
	@%p13 bra 	$L__BB11_9;
	ld.global.f32 	%f76, [%rd2+4];
	max.f32 	%f110, %f110, %f76;
$L__BB11_9:
	add.s32 	%r52, %r16, 2;
	setp.ge.s32 	%p15, %r52, %r29;
	or.pred  	%p16, %p8, %p15;
	@%p16 bra 	$L__BB11_11;
	ld.global.f32 	%f77, [%rd2+8];
	max.f32 	%f110, %f110, %f77;
$L__BB11_11:
	add.s32 	%r53, %r16, 3;
	setp.ge.s32 	%p18, %r53, %r29;
	or.pred  	%p19, %p8, %p18;
	@%p19 bra 	$L__BB11_13;
	ld.global.f32 	%f78, [%rd2+12];
	max.f32 	%f110, %f110, %f78;
$L__BB11_13:
	add.s32 	%r54, %r16, 4;
	setp.ge.s32 	%p21, %r54, %r29;
	or.pred  	%p22, %p8, %p21;
	@%p22 bra 	$L__BB11_15;
	ld.global.f32 	%f79, [%rd2+16];
	max.f32 	%f110, %f110, %f79;
$L__BB11_15:
	add.s32 	%r55, %r16, 5;
	setp.ge.s32 	%p24, %r55, %r29;
	or.pred  	%p25, %p8, %p24;
	@%p25 bra 	$L__BB11_17;
	ld.global.f32 	%f80, [%rd2+20];
	max.f32 	%f110, %f110, %f80;
$L__BB11_17:
	add.s32 	%r56, %r16, 6;
	setp.ge.s32 	%p27, %r56, %r29;
	or.pred  	%p28, %p8, %p27;
	@%p28 bra 	$L__BB11_19;
	ld.global.f32 	%f81, [%rd2+24];
	max.f32 	%f110, %f110, %f81;
$L__BB11_19:
	add.s32 	%r57, %r16, 7;
	setp.ge.s32 	%p30, %r57, %r29;
	or.pred  	%p31, %p8, %p30;
	@%p31 bra 	$L__BB11_21;
	ld.global.f32 	%f82, [%rd2+28];
	max.f32 	%f110, %f110, %f82;
$L__BB11_21:
	add.s32 	%r58, %r16, 8;
	setp.ge.s32 	%p33, %r58, %r29;
	or.pred  	%p34, %p8, %p33;
	@%p34 bra 	$L__BB11_23;
	ld.global.f32 	%f83, [%rd2+32];
	max.f32 	%f110, %f110, %f83;
$L__BB11_23:
	add.s32 	%r59, %r16, 9;
	setp.ge.s32 	%p36, %r59, %r29;
	or.pred  	%p37, %p8, %p36;
	@%p37 bra 	$L__BB11_25;
	ld.global.f32 	%f84, [%rd2+36];
	max.f32 	%f110, %f110, %f84;
$L__BB11_25:
	add.s32 	%r60, %r16, 10;
	setp.ge.s32 	%p39, %r60, %r29;
	or.pred  	%p40, %p8, %p39;
	@%p40 bra 	$L__BB11_27;
	ld.global.f32 	%f85, [%rd2+40];
	max.f32 	%f110, %f110, %f85;
$L__BB11_27:
	add.s32 	%r61, %r16, 11;
	setp.ge.s32 	%p42, %r61, %r29;
	or.pred  	%p43, %p8, %p42;
	@%p43 bra 	$L__BB11_29;
	ld.global.f32 	%f86, [%rd2+44];
	max.f32 	%f110, %f110, %f86;
$L__BB11_29:
	add.s32 	%r62, %r16, 12;
	setp.ge.s32 	%p45, %r62, %r29;
	or.pred  	%p46, %p8, %p45;
	@%p46 bra 	$L__BB11_31;
	ld.global.f32 	%f87, [%rd2+48];
	max.f32 	%f110, %f110, %f87;
$L__BB11_31:
	add.s32 	%r63, %r16, 13;
	setp.ge.s32 	%p48, %r63, %r29;
	or.pred  	%p49, %p8, %p48;
	@%p49 bra 	$L__BB11_33;
	ld.global.f32 	%f88, [%rd2+52];
	max.f32 	%f110, %f110, %f88;
$L__BB11_33:
	add.s32 	%r64, %r16, 14;
	setp.ge.s32 	%p51, %r64, %r29;
	or.pred  	%p52, %p8, %p51;
	@%p52 bra 	$L__BB11_35;
	ld.global.f32 	%f89, [%rd2+56];
	max.f32 	%f110, %f110, %f89;
$L__BB11_35:
	add.s32 	%r65, %r16, 15;
	setp.ge.s32 	%p54, %r65, %r29;
	or.pred  	%p55, %p8, %p54;
	@%p55 bra 	$L__BB11_37;
	ld.global.f32 	%f90, [%rd2+60];
	max.f32 	%f110, %f110, %f90;
$L__BB11_37:
	add.s32 	%r90, %r90, 16;
	setp.ne.s32 	%p56, %r90, %r10;
	mov.u32 	%r92, %r10;
	@%p56 bra 	$L__BB11_5;
$L__BB11_38:
	setp.eq.s32 	%p57, %r8, 0;
	@%p57 bra 	$L__BB11_77;
	add.s32 	%r66, %r8, -1;
	setp.lt.u32 	%p58, %r66, 7;
	@%p58 bra 	$L__BB11_57;
	setp.ge.s32 	%p59, %r13, %r28;
	add.s32 	%r19, %r92, %r6;
	setp.ge.s32 	%p60, %r19, %r29;
	add.s32 	%r68, %r19, %r14;
	mul.wide.s32 	%rd9, %r68, 4;
	add.s64 	%rd3, %rd1, %rd9;
	or.pred  	%p61, %p59, %p60;
	@%p61 bra 	$L__BB11_42;
	ld.global.f32 	%f92, [%rd3];
	max.f32 	%f110, %f110, %f92;
$L__BB11_42:
	add.s32 	%r69, %r19, 1;
	setp.ge.s32 	%p63, %r69, %r29;
	or.pred  	%p64, %p59, %p63;
	@%p64 bra 	$L__BB11_44;
	ld.global.f32 	%f93, [%rd3+4];
	max.f32 	%f110, %f110, %f93;
$L__BB11_44:
	add.s32 	%r70, %r19, 2;
	setp.ge.s32 	%p66, %r70, %r29;
	or.pred  	%p67, %p59, %p66;
	@%p67 bra 	$L__BB11_46;
	ld.global.f32 	%f94, [%rd3+8];
	max.f32 	%f110, %f110, %f94;
$L__BB11_46:
	add.s32 	%r71, %r19, 3;
	setp.ge.s32 	%p69, %r71, %r29;
	or.pred  	%p70, %p59, %p69;
	@%p70 bra 	$L__BB11_48;
	ld.global.f32 	%f95, [%rd3+12];
	max.f32 	%f110, %f110, %f95;
$L__BB11_48:
	add.s32 	%r72, %r19, 4;
	setp.ge.s32 	%p72, %r72, %r29;
	or.pred  	%p73, %p59, %p72;
	@%p73 bra 	$L__BB11_50;
	ld.global.f32 	%f96, [%rd3+16];
	max.f32 	%f110, %f110, %f96;
$L__BB11_50:
	add.s32 	%r73, %r19, 5;
	setp.ge.s32 	%p75, %r73, %r29;
	or.pred  	%p76, %p59, %p75;
	@%p76 bra 	$L__BB11_52;
	ld.global.f32 	%f97, [%rd3+20];
	max.f32 	%f110, %f110, %f97;
$L__BB11_52:
	add.s32 	%r74, %r19, 6;
	setp.ge.s32 	%p78, %r74, %r29;
	or.pred  	%p79, %p59, %p78;
	@%p79 bra 	$L__BB11_54;
	ld.global.f32 	%f98, [%rd3+24];
	max.f32 	%f110, %f110, %f98;
$L__BB11_54:
	add.s32 	%r75, %r19, 7;
	setp.ge.s32 	%p81, %r75, %r29;
	or.pred  	%p82, %p59, %p81;
	@%p82 bra 	$L__BB11_56;
	ld.global.f32 	%f99, [%rd3+28];
	max.f32 	%f110, %f110, %f99;
$L__BB11_56:
	add.s32 	%r92, %r92, 8;
$L__BB11_57:
	setp.eq.s32 	%p83, %r9, 0;
	@%p83 bra 	$L__BB11_77;
	add.s32 	%r76, %r9, -1;
	setp.lt.u32 	%p84, %r76, 3;
	@%p84 bra 	$L__BB11_68;
	setp.ge.s32 	%p85, %r13, %r28;
	add.s32 	%r22, %r92, %r6;
	setp.ge.s32 	%p86, %r22, %r29;
	add.s32 	%r78, %r22, %r14;
	mul.wide.s32 	%rd10, %r78, 4;
	add.s64 	%rd4, %rd1, %rd10;
	or.pred  	%p87, %p85, %p86;
	@%p87 bra 	$L__BB11_61;
	ld.global.f32 	%f101, [%rd4];
	max.f32 	%f110, %f110, %f101;
$L__BB11_61:
	add.s32 	%r79, %r22, 1;
	setp.ge.s32 	%p89, %r79, %r29;
	or.pred  	%p90, %p85, %p89;
	@%p90 bra 	$L__BB11_63;
	ld.global.f32 	%f102, [%rd4+4];
	max.f32 	%f110, %f110, %f102;
$L__BB11_63:
	add.s32 	%r80, %r22, 2;
	setp.ge.s32 	%p92, %r80, %r29;
	or.pred  	%p93, %p85, %p92;
	@%p93 bra 	$L__BB11_65;
	ld.global.f32 	%f103, [%rd4+8];
	max.f32 	%f110, %f110, %f103;
$L__BB11_65:
	add.s32 	%r81, %r22, 3;
	setp.ge.s32 	%p95, %r81, %r29;
	or.pred  	%p96, %p85, %p95;
	@%p96 bra 	$L__BB11_67;
	ld.global.f32 	%f104, [%rd4+12];
	max.f32 	%f110, %f110, %f104;
$L__BB11_67:
	add.s32 	%r92, %r92, 4;
$L__BB11_68:
	setp.eq.s32 	%p97, %r11, 0;
	@%p97 bra 	$L__BB11_77;
	setp.ge.s32 	%p98, %r13, %r28;
	add.s32 	%r25, %r92, %r6;
	setp.ge.s32 	%p99, %r25, %r29;
	add.s32 	%r83, %r25, %r14;
	mul.wide.s32 	%rd11, %r83, 4;
	add.s64 	%rd5, %rd1, %rd11;
	or.pred  	%p100, %p98, %p99;
	@%p100 bra 	$L__BB11_71;
	ld.global.f32 	%f105, [%rd5];
	max.f32 	%f110, %f110, %f105;
$L__BB11_71:
	setp.eq.s32 	%p101, %r11, 1;
	@%p101 bra 	$L__BB11_77;
	add.s32 	%r84, %r25, 1;
	setp.ge.s32 	%p103, %r84, %r29;
	or.pred  	%p104, %p98, %p103;
	@%p104 bra 	$L__BB11_74;
	ld.global.f32 	%f106, [%rd5+4];
	max.f32 	%f110, %f110, %f106;
$L__BB11_74:
	setp.eq.s32 	%p105, %r11, 2;
	@%p105 bra 	$L__BB11_77;
	add.s32 	%r85, %r25, 2;
	setp.ge.s32 	%p107, %r85, %r29;
	or.pred  	%p108, %p98, %p107;
	@%p108 bra 	$L__BB11_77;
	ld.global.f32 	%f107, [%rd5+8];
	max.f32 	%f110, %f110, %f107;
$L__BB11_77:
	add.s32 	%r89, %r89, 1;
	setp.ne.s32 	%p109, %r89, %r32;
	@%p109 bra 	$L__BB11_3;
$L__BB11_78:
	mad.lo.s32 	%r86, %r4, %r27, %r3;
	mad.lo.s32 	%r87, %r86, %r35, %r42;
	mad.lo.s32 	%r88, %r87, %r31, %r1;
	cvta.to.global.u64 	%rd12, %rd6;
	mul.wide.s32 	%rd13, %r88, 4;
	add.s64 	%rd14, %rd12, %rd13;
	st.global.f32 	[%rd14], %f110;
$L__BB11_79:
	ret;

}
	// .globl	_Z15avgPool2dKernelPfPKfiiiiiiii
.visible .entry _Z15avgPool2dKernelPfPKfiiiiiiii(
	.param .u64 .ptr .align 1 _Z15avgPool2dKernelPfPKfiiiiiiii_param_0,
	.param .u64 .ptr .align 1 _Z15avgPool2dKernelPfPKfiiiiiiii_param_1,
	.param .u32 _Z15avgPool2dKernelPfPKfiiiiiiii_param_2,
	.param .u32 _Z15avgPool2dKernelPfPKfiiiiiiii_param_3,
	.param .u32 _Z15avgPool2dKernelPfPKfiiiiiiii_param_4,
	.param .u32 _Z15avgPool2dKernelPfPKfiiiiiiii_param_5,
	.param .u32 _Z15avgPool2dKernelPfPKfiiiiiiii_param_6,
	.param .u32 _Z15avgPool2dKernelPfPKfiiiiiiii_param_7,
	.param .u32 _Z15avgPool2dKernelPfPKfiiiiiiii_param_8,
	.param .u32 _Z15avgPool2dKernelPfPKfiiiiiiii_param_9
)
{
	.reg .pred 	%p<60>;
	.reg .b32 	%r<141>;
	.reg .b32 	%f<88>;
	.reg .b64 	%rd<16>;

	ld.param.u64 	%rd6, [_Z15avgPool2dKernelPfPKfiiiiiiii_param_1];
	ld.param.u32 	%r72, [_Z15avgPool2dKernelPfPKfiiiiiiii_param_2];
	ld.param.u32 	%r65, [_Z15avgPool2dKernelPfPKfiiiiiiii_param_3];
	ld.param.u32 	%r66, [_Z15avgPool2dKernelPfPKfiiiiiiii_param_4];
	ld.param.u32 	%r67, [_Z15avgPool2dKernelPfPKfiiiiiiii_param_5];
	ld.param.u32 	%r73, [_Z15avgPool2dKernelPfPKfiiiiiiii_param_6];
	ld.param.u32 	%r69, [_Z15avgPool2dKernelPfPKfiiiiiiii_param_7];
	ld.param.u32 	%r70, [_Z15avgPool2dKernelPfPKfiiiiiiii_param_8];
	ld.param.u32 	%r71, [_Z15avgPool2dKernelPfPKfiiiiiiii_param_9];
	cvta.to.global.u64 	%rd1, %rd6;
	mov.u32 	%r74, %ctaid.x;
	mov.u32 	%r75, %ntid.x;
	mov.u32 	%r76, %tid.x;
	mad.lo.s32 	%r1, %r74, %r75, %r76;
	mov.u32 	%r77, %ctaid.y;
	mov.u32 	%r78, %ntid.y;
	mov.u32 	%r79, %tid.y;
	mad.lo.s32 	%r80, %r77, %r78, %r79;
	mov.u32 	%r81, %ctaid.z;
	div.u32 	%r4, %r81, %r65;
	mul.lo.s32 	%r82, %r4, %r65;
	sub.s32 	%r3, %r81, %r82;
	setp.ge.s32 	%p1, %r1, %r69;
	setp.ge.s32 	%p2, %r80, %r73;
	or.pred  	%p3, %p1, %p2;
	setp.ge.s32 	%p4, %r4, %r72;
	or.pred  	%p5, %p3, %p4;
	@%p5 bra 	$L__BB12_46;
	setp.lt.s32 	%p6, %r70, 1;
	mov.f32 	%f65, 0f00000000;
	mov.f32 	%f87, %f65;
	@%p6 bra 	$L__BB12_45;
	mul.lo.s32 	%r5, %r71, %r80;
	mul.lo.s32 	%r6, %r71, %r1;
	mad.lo.s32 	%r84, %r4, %r65, %r3;
	mul.lo.s32 	%r7, %r84, %r66;
	and.b32  	%r8, %r70, 7;
	and.b32  	%r9, %r70, 3;
	and.b32  	%r10, %r70, 2147483640;
	and.b32  	%r11, %r70, 1;
	mov.f32 	%f65, 0f00000000;
	mov.b32 	%r113, 0;
	mov.u32 	%r117, %r113;
$L__BB12_3:
	setp.lt.u32 	%p7, %r70, 8;
	add.s32 	%r14, %r113, %r5;
	add.s32 	%r87, %r14, %r7;
	mul.lo.s32 	%r15, %r87, %r67;
	mov.b32 	%r133, 0;
	@%p7 bra 	$L__BB12_22;
	mov.b32 	%r115, 0;
$L__BB12_5:
	.pragma "nounroll";
	setp.ge.s32 	%p8, %r14, %r66;
	add.s32 	%r18, %r115, %r6;
	setp.ge.s32 	%p9, %r18, %r67;
	add.s32 	%r89, %r18, %r15;
	mul.wide.s32 	%rd7, %r89, 4;
	add.s64 	%rd2, %rd1, %rd7;
	or.pred  	%p10, %p8, %p9;
	@%p10 bra 	$L__BB12_7;
	ld.global.f32 	%f45, [%rd2];
	add.f32 	%f65, %f65, %f45;
	add.s32 	%r117, %r117, 1;
$L__BB12_7:
	add.s32 	%r90, %r18, 1;
	setp.ge.s32 	%p12, %r90, %r67;
	or.pred  	%p13, %p8, %p12;
	@%p13 bra 	$L__BB12_9;
	ld.global.f32 	%f46, [%rd2+4];
	add.f32 	%f65, %f65, %f46;
	add.s32 	%r117, %r117, 1;
$L__BB12_9:
	add.s32 	%r91, %r18, 2;
	setp.ge.s32 	%p15, %r91, %r67;
	or.pred  	%p16, %p8, %p15;
	@%p16 bra 	$L__BB12_11;
	ld.global.f32 	%f47, [%rd2+8];
	add.f32 	%f65, %f65, %f47;
	add.s32 	%r117, %r117, 1;
$L__BB12_11:
	add.s32 	%r92, %r18, 3;
	setp.ge.s32 	%p18, %r92, %r67;
	or.pred  	%p19, %p8, %p18;
	@%p19 bra 	$L__BB12_13;
	ld.global.f32 	%f48, [%rd2+12];
	add.f32 	%f65, %f65, %f48;
	add.s32 	%r117, %r117, 1;
$L__BB12_13:
	add.s32 	%r93, %r18, 4;
	setp.ge.s32 	%p21, %r93, %r67;
	or.pred  	%p22, %p8, %p21;
	@%p22 bra 	$L__BB12_15;
	ld.global.f32 	%f49, [%rd2+16];
	add.f32 	%f65, %f65, %f49;
	add.s32 	%r117, %r117, 1;
$L__BB12_15:
	add.s32 	%r94, %r18, 5;
	setp.ge.s32 	%p24, %r94, %r67;
	or.pred  	%p25, %p8, %p24;
	@%p25 bra 	$L__BB12_17;
	ld.global.f32 	%f50, [%rd2+20];
	add.f32 	%f65, %f65, %f50;
	add.s32 	%r117, %r117, 1;
$L__BB12_17:
	add.s32 	%r95, %r18, 6;
	setp.ge.s32 	%p27, %r95, %r67;
	or.pred  	%p28, %p8, %p27;
	@%p28 bra 	$L__BB12_19;
	ld.global.f32 	%f51, [%rd2+24];
	add.f32 	%f65, %f65, %f51;
	add.s32 	%r117, %r117, 1;
$L__BB12_19:
	add.s32 	%r96, %r18, 7;
	setp.ge.s32 	%p30, %r96, %r67;
	or.pred  	%p31, %p8, %p30;
	@%p31 bra 	$L__BB12_21;
	ld.global.f32 	%f52, [%rd2+28];
	add.f32 	%f65, %f65, %f52;
	add.s32 	%r117, %r117, 1;
$L__BB12_21:
	add.s32 	%r115, %r115, 8;
	setp.ne.s32 	%p32, %r115, %r10;
	mov.u32 	%r133, %r10;
	@%p32 bra 	$L__BB12_5;
$L__BB12_22:
	setp.eq.s32 	%p33, %r8, 0;
	@%p33 bra 	$L__BB12_43;
	add.s32 	%r98, %r8, -1;
	setp.lt.u32 	%p34, %r98, 3;
	@%p34 bra 	$L__BB12_33;
	setp.ge.s32 	%p35, %r14, %r66;
	add.s32 	%r39, %r133, %r6;
	setp.ge.s32 	%p36, %r39, %r67;
	add.s32 	%r100, %r39, %r15;
	mul.wide.s32 	%rd8, %r100, 4;
	add.s64 	%rd3, %rd1, %rd8;
	or.pred  	%p37, %p35, %p36;
	@%p37 bra 	$L__BB12_26;
	ld.global.f32 	%f54, [%rd3];
	add.f32 	%f65, %f65, %f54;
	add.s32 	%r117, %r117, 1;
$L__BB12_26:
	add.s32 	%r101, %r39, 1;
	setp.ge.s32 	%p39, %r101, %r67;
	or.pred  	%p40, %p35, %p39;
	@%p40 bra 	$L__BB12_28;
	ld.global.f32 	%f55, [%rd3+4];
	add.f32 	%f65, %f65, %f55;
	add.s32 	%r117, %r117, 1;
$L__BB12_28:
	add.s32 	%r102, %r39, 2;
	setp.ge.s32 	%p42, %r102, %r67;
	or.pred  	%p43, %p35, %p42;
	@%p43 bra 	$L__BB12_30;
	ld.global.f32 	%f56, [%rd3+8];
	add.f32 	%f65, %f65, %f56;
	add.s32 	%r117, %r117, 1;
$L__BB12_30:
	add.s32 	%r103, %r39, 3;
	setp.ge.s32 	%p45, %r103, %r67;
	or.pred  	%p46, %p35, %p45;
	@%p46 bra 	$L__BB12_32;
	ld.global.f32 	%f57, [%rd3+12];
	add.f32 	%f65, %f65, %f57;
	add.s32 	%r117, %r117, 1;
$L__BB12_32:
	add.s32 	%r133, %r133, 4;
$L__BB12_33:
	setp.eq.s32 	%p47, %r9, 0;
	@%p47 bra 	$L__BB12_43;
	setp.eq.s32 	%p48, %r9, 1;
	@%p48 bra 	$L__BB12_40;
	setp.ge.s32 	%p49, %r14, %r66;
	add.s32 	%r52, %r133, %r6;
	setp.ge.s32 	%p50, %r52, %r67;
	add.s32 	%r106, %r52, %r15;
	mul.wide.s32 	%rd9, %r106, 4;
	add.s64 	%rd4, %rd1, %rd9;
	or.pred  	%p51, %p49, %p50;
	@%p51 bra 	$L__BB12_37;
	ld.global.f32 	%f59, [%rd4];
	add.f32 	%f65, %f65, %f59;
	add.s32 	%r117, %r117, 1;
$L__BB12_37:
	add.s32 	%r107, %r52, 1;
	setp.ge.s32 	%p53, %r107, %r67;
	or.pred  	%p54, %p49, %p53;
	@%p54 bra 	$L__BB12_39;
	ld.global.f32 	%f60, [%rd4+4];
	add.f32 	%f65, %f65, %f60;
	add.s32 	%r117, %r117, 1;
$L__BB12_39:
	add.s32 	%r133, %r133, 2;
$L__BB12_40:
	setp.eq.s32 	%p55, %r11, 0;
	@%p55 bra 	$L__BB12_43;
	setp.ge.s32 	%p56, %r14, %r66;
	add.s32 	%r61, %r133, %r6;
	setp.ge.s32 	%p57, %r61, %r67;
	or.pred  	%p58, %p56, %p57;
	@%p58 bra 	$L__BB12_43;
	add.s32 	%r109, %r61, %r15;
	mul.wide.s32 	%rd10, %r109, 4;
	add.s64 	%rd11, %rd1, %rd10;
	ld.global.f32 	%f61, [%rd11];
	add.f32 	%f65, %f65, %f61;
	add.s32 	%r117, %r117, 1;
$L__BB12_43:
	add.s32 	%r113, %r113, 1;
	setp.ne.s32 	%p59, %r113, %r70;
	@%p59 bra 	$L__BB12_3;
	cvt.rn.f32.s32 	%f87, %r117;
$L__BB12_45:
	ld.param.u64 	%rd15, [_Z15avgPool2dKernelPfPKfiiiiiiii_param_0];
	mad.lo.s32 	%r110, %r4, %r65, %r3;
	mad.lo.s32 	%r111, %r110, %r73, %r80;
	mad.lo.s32 	%r112, %r111, %r69, %r1;
	div.rn.f32 	%f62, %f65, %f87;
	cvta.to.global.u64 	%rd12, %rd15;
	mul.wide.s32 	%rd13, %r112, 4;
	add.s64 	%rd14, %rd12, %rd13;
	st.global.f32 	[%rd14], %f62;
$L__BB12_46:
	ret;

}
	// .globl	_Z19globalAvgPoolKernelPfPKfiiii
.visible .entry _Z19globalAvgPoolKernelPfPKfiiii(
	.param .u64 .ptr .align 1 _Z19globalAvgPoolKernelPfPKfiiii_param_0,
	.param .u64 .ptr .align 1 _Z19globalAvgPoolKernelPfPKfiiii_param_1,
	.param .u32 _Z19globalAvgPoolKernelPfPKfiiii_param_2,
	.param .u32 _Z19globalAvgPoolKernelPfPKfiiii_param_3,
	.param .u32 _Z19globalAvgPoolKernelPfPKfiiii_param_4,
	.param .u32 _Z19globalAvgPoolKernelPfPKfiiii_param_5
)
{
	.reg .pred 	%p<13>;
	.reg .b32 	%r<35>;
	.reg .b32 	%f<85>;
	.reg .b64 	%rd<29>;

	ld.param.u64 	%rd9, [_Z19globalAvgPoolKernelPfPKfiiii_param_0];
	ld.param.u64 	%rd10, [_Z19globalAvgPoolKernelPfPKfiiii_param_1];
	ld.param.u32 	%r23, [_Z19globalAvgPoolKernelPfPKfiiii_param_2];
	ld.param.u32 	%r20, [_Z19globalAvgPoolKernelPfPKfiiii_param_3];
	ld.param.u32 	%r21, [_Z19globalAvgPoolKernelPfPKfiiii_param_4];
	ld.param.u32 	%r22, [_Z19globalAvgPoolKernelPfPKfiiii_param_5];
	cvta.to.global.u64 	%rd1, %rd10;
	mov.u32 	%r24, %ctaid.x;
	mov.u32 	%r25, %ntid.x;
	mov.u32 	%r26, %tid.x;
	mad.lo.s32 	%r1, %r24, %r25, %r26;
	mov.u32 	%r2, %ctaid.y;
	setp.ge.s32 	%p1, %r1, %r20;
	setp.ge.s32 	%p2, %r2, %r23;
	or.pred  	%p3, %p2, %p1;
	@%p3 bra 	$L__BB13_15;
	mad.lo.s32 	%r3, %r20, %r2, %r1;
	mul.lo.s32 	%r27, %r3, %r21;
	mul.lo.s32 	%r28, %r27, %r22;
	cvt.s64.s32 	%rd2, %r28;
	mul.lo.s32 	%r4, %r22, %r21;
	setp.lt.s32 	%p4, %r4, 1;
	mov.f32 	%f84, 0f00000000;
	@%p4 bra 	$L__BB13_14;
	and.b32  	%r5, %r4, 15;
	setp.lt.u32 	%p5, %r4, 16;
	mov.f32 	%f84, 0f00000000;
	mov.b32 	%r32, 0;
	@%p5 bra 	$L__BB13_5;
	and.b32  	%r32, %r4, 2147483632;
	neg.s32 	%r30, %r32;
	shl.b64 	%rd11, %rd2, 2;
	add.s64 	%rd12, %rd11, %rd1;
	add.s64 	%rd27, %rd12, 32;
	mov.f32 	%f84, 0f00000000;
$L__BB13_4:
	.pragma "nounroll";
	ld.global.f32 	%f18, [%rd27+-32];
	add.f32 	%f19, %f84, %f18;
	ld.global.f32 	%f20, [%rd27+-28];
	add.f32 	%f21, %f19, %f20;
	ld.global.f32 	%f22, [%rd27+-24];
	add.f32 	%f23, %f21, %f22;
	ld.global.f32 	%f24, [%rd27+-20];
	add.f32 	%f25, %f23, %f24;
	ld.global.f32 	%f26, [%rd27+-16];
	add.f32 	%f27, %f25, %f26;
	ld.global.f32 	%f28, [%rd27+-12];
	add.f32 	%f29, %f27, %f28;
	ld.global.f32 	%f30, [%rd27+-8];
	add.f32 	%f31, %f29, %f30;
	ld.global.f32 	%f32, [%rd27+-4];
	add.f32 	%f33, %f31, %f32;
	ld.global.f32 	%f34, [%rd27];
	add.f32 	%f35, %f33, %f34;
	ld.global.f32 	%f36, [%rd27+4];
	add.f32 	%f37, %f35, %f36;
	ld.global.f32 	%f38, [%rd27+8];
	add.f32 	%f39, %f37, %f38;
	ld.global.f32 	%f40, [%rd27+12];
	add.f32 	%f41, %f39, %f40;
	ld.global.f32 	%f42, [%rd27+16];
	add.f32 	%f43, %f41, %f42;
	ld.global.f32 	%f44, [%rd27+20];
	add.f32 	%f45, %f43, %f44;
	ld.global.f32 	%f46, [%rd27+24];
	add.f32 	%f47, %f45, %f46;
	ld.global.f32 	%f48, [%rd27+28];
	add.f32 	%f84, %f47, %f48;
	add.s32 	%r30, %r30, 16;
	add.s64 	%rd27, %rd27, 64;
	setp.ne.s32 	%p6, %r30, 0;
	@%p6 bra 	$L__BB13_4;
$L__BB13_5:
	setp.eq.s32 	%p7, %r5, 0;
	@%p7 bra 	$L__BB13_14;
	and.b32  	%r11, %r4, 7;
	setp.lt.u32 	%p8, %r5, 8;
	@%p8 bra 	$L__BB13_8;
	cvt.u64.u32 	%rd13, %r32;
	add.s64 	%rd14, %rd13, %rd2;
	shl.b64 	%rd15, %rd14, 2;
	add.s64 	%rd16, %rd1, %rd15;
	ld.global.f32 	%f50, [%rd16];
	add.f32 	%f51, %f84, %f50;
	ld.global.f32 	%f52, [%rd16+4];
	add.f32 	%f53, %f51, %f52;
	ld.global.f32 	%f54, [%rd16+8];
	add.f32 	%f55, %f53, %f54;
	ld.global.f32 	%f56, [%rd16+12];
	add.f32 	%f57, %f55, %f56;
	ld.global.f32 	%f58, [%rd16+16];
	add.f32 	%f59, %f57, %f58;
	ld.global.f32 	%f60, [%rd16+20];
	add.f32 	%f61, %f59, %f60;
	ld.global.f32 	%f62, [%rd16+24];
	add.f32 	%f63, %f61, %f62;
	ld.global.f32 	%f64, [%rd16+28];
	add.f32 	%f84, %f63, %f64;
	add.s32 	%r32, %r32, 8;
$L__BB13_8:
	setp.eq.s32 	%p9, %r11, 0;
	@%p9 bra 	$L__BB13_14;
	and.b32  	%r14, %r4, 3;
	setp.lt.u32 	%p10, %r11, 4;
	@%p10 bra 	$L__BB13_11;
	cvt.u64.u32 	%rd17, %r32;
	add.s64 	%rd18, %rd17, %rd2;
	shl.b64 	%rd19, %rd18, 2;
	add.s64 	%rd20, %rd1, %rd19;
	ld.global.f32 	%f66, [%rd20];
	add.f32 	%f67, %f84, %f66;
	ld.global.f32 	%f68, [%rd20+4];
	add.f32 	%f69, %f67, %f68;
	ld.global.f32 	%f70, [%rd20+8];
	add.f32 	%f71, %f69, %f70;
	ld.global.f32 	%f72, [%rd20+12];
	add.f32 	%f84, %f71, %f72;
	add.s32 	%r32, %r32, 4;
$L__BB13_11:
	setp.eq.s32 	%p11, %r14, 0;
	@%p11 bra 	$L__BB13_14;
	cvt.u64.u32 	%rd21, %r32;
	add.s64 	%rd22, %rd2, %rd21;
	shl.b64 	%rd23, %rd22, 2;
	add.s64 	%rd28, %rd1, %rd23;
	neg.s32 	%r34, %r14;
$L__BB13_13:
	.pragma "nounroll";
	ld.global.f32 	%f73, [%rd28];
	add.f32 	%f84, %f84, %f73;
	add.s64 	%rd28, %rd28, 4;
	add.s32 	%r34, %r34, 1;
	setp.ne.s32 	%p12, %r34, 0;
	@%p12 bra 	$L__BB13_13;
$L__BB13_14:
	cvt.rn.f32.s32 	%f74, %r4;
	div.rn.f32 	%f75, %f84, %f74;
	cvta.to.global.u64 	%rd24, %rd9;
	mul.wide.s32 	%rd25, %r3, 4;
	add.s64 	%rd26, %rd24, %rd25;
	st.global.f32 	[%rd26], %f75;
$L__BB13_15:
	ret;

}
	// .globl	_Z24batchNormInferenceKernelPfPKfS1_S1_S1_S1_iiiif
.visible .entry _Z24batchNormInferenceKernelPfPKfS1_S1_S1_S1_iiiif(
	.param .u64 .ptr .align 1 _Z24batchNormInferenceKernelPfPKfS1_S1_S1_S1_iiiif_param_0,
	.param .u64 .ptr .align 1 _Z24batchNormInferenceKernelPfPKfS1_S1_S1_S1_iiiif_param_1,
	.param .u64 .ptr .align 1 _Z24batchNormInferenceKernelPfPKfS1_S1_S1_S1_iiiif_param_2,
	.param .u64 .ptr .align 1 _Z24batchNormInferenceKernelPfPKfS1_S1_S1_S1_iiiif_param_3,
	.param .u64 .ptr .align 1 _Z24batchNormInferenceKernelPfPKfS1_S1_S1_S1_iiiif_param_4,
	.param .u64 .ptr .align 1 _Z24batchNormInferenceKernelPfPKfS1_S1_S1_S1_iiiif_param_5,
	.param .u32 _Z24batchNormInferenceKernelPfPKfS1_S1_S1_S1_iiiif_param_6,
	.param .u32 _Z24batchNormInferenceKernelPfPKfS1_S1_S1_S1_iiiif_param_7,
	.param .u32 _Z24batchNormInferenceKernelPfPKfS1_S1_S1_S1_iiiif_param_8,
	.param .u32 _Z24batchNormInferenceKernelPfPKfS1_S1_S1_S1_iiiif_param_9,
	.param .f32 _Z24batchNormInferenceKernelPfPKfS1_S1_S1_S1_iiiif_param_10
)
{
	.reg .pred 	%p<6>;
	.reg .b32 	%r<21>;
	.reg .b32 	%f<12>;
	.reg .b64 	%rd<22>;

	ld.param.u64 	%rd2, [_Z24batchNormInferenceKernelPfPKfS1_S1_S1_S1_iiiif_param_1];
	ld.param.u64 	%rd3, [_Z24batchNormInferenceKernelPfPKfS1_S1_S1_S1_iiiif_param_2];
	ld.param.u64 	%rd4, [_Z24batchNormInferenceKernelPfPKfS1_S1_S1_S1_iiiif_param_3];
	ld.param.u64 	%rd5, [_Z24batchNormInferenceKernelPfPKfS1_S1_S1_S1_iiiif_param_4];
	ld.param.u64 	%rd6, [_Z24batchNormInferenceKernelPfPKfS1_S1_S1_S1_iiiif_param_5];
	ld.param.u32 	%r8, [_Z24batchNormInferenceKernelPfPKfS1_S1_S1_S1_iiiif_param_6];
	ld.param.u32 	%r5, [_Z24batchNormInferenceKernelPfPKfS1_S1_S1_S1_iiiif_param_7];
	ld.param.u32 	%r9, [_Z24batchNormInferenceKernelPfPKfS1_S1_S1_S1_iiiif_param_8];
	ld.param.u32 	%r7, [_Z24batchNormInferenceKernelPfPKfS1_S1_S1_S1_iiiif_param_9];
	ld.param.f32 	%f1, [_Z24batchNormInferenceKernelPfPKfS1_S1_S1_S1_iiiif_param_10];
	mov.u32 	%r10, %ctaid.x;
	mov.u32 	%r11, %ntid.x;
	mov.u32 	%r12, %tid.x;
	mad.lo.s32 	%r1, %r10, %r11, %r12;
	mov.u32 	%r13, %ctaid.y;
	mov.u32 	%r14, %ntid.y;
	mov.u32 	%r15, %tid.y;
	mad.lo.s32 	%r16, %r13, %r14, %r15;
	mov.u32 	%r3, %ctaid.z;
	div.u32 	%r4, %r3, %r5;
	setp.ge.s32 	%p1, %r1, %r7;
	setp.ge.s32 	%p2, %r16, %r9;
	or.pred  	%p3, %p1, %p2;
	setp.ge.s32 	%p4, %r4, %r8;
	or.pred  	%p5, %p3, %p4;
	@%p5 bra 	$L__BB14_2;
	ld.param.u64 	%rd21, [_Z24batchNormInferenceKernelPfPKfS1_S1_S1_S1_iiiif_param_0];
	rem.u32 	%r17, %r3, %r5;
	cvta.to.global.u64 	%rd7, %rd5;
	cvta.to.global.u64 	%rd8, %rd6;
	cvta.to.global.u64 	%rd9, %rd3;
	cvta.to.global.u64 	%rd10, %rd4;
	cvta.to.global.u64 	%rd11, %rd2;
	cvta.to.global.u64 	%rd12, %rd21;
	mad.lo.s32 	%r18, %r4, %r5, %r17;
	mad.lo.s32 	%r19, %r18, %r9, %r16;
	mad.lo.s32 	%r20, %r19, %r7, %r1;
	mul.wide.u32 	%rd13, %r17, 4;
	add.s64 	%rd14, %rd7, %rd13;
	ld.global.f32 	%f2, [%rd14];
	add.s64 	%rd15, %rd8, %rd13;
	ld.global.f32 	%f3, [%rd15];
	add.s64 	%rd16, %rd9, %rd13;
	ld.global.f32 	%f4, [%rd16];
	add.s64 	%rd17, %rd10, %rd13;
	ld.global.f32 	%f5, [%rd17];
	mul.wide.s32 	%rd18, %r20, 4;
	add.s64 	%rd19, %rd11, %rd18;
	ld.global.f32 	%f6, [%rd19];
	sub.f32 	%f7, %f6, %f2;
	add.f32 	%f8, %f1, %f3;
	sqrt.rn.f32 	%f9, %f8;
	div.rn.f32 	%f10, %f7, %f9;
	fma.rn.f32 	%f11, %f4, %f10, %f5;
	add.s64 	%rd20, %rd12, %rd18;
	st.global.f32 	[%rd20], %f11;
$L__BB14_2:
	ret;

}
	// .globl	_Z19batchNormReluKernelPfPKfS1_S1_S1_S1_iiiif
.visible .entry _Z19batchNormReluKernelPfPKfS1_S1_S1_S1_iiiif(
	.param .u64 .ptr .align 1 _Z19batchNormReluKernelPfPKfS1_S1_S1_S1_iiiif_param_0,
	.param .u64 .ptr .align 1 _Z19batchNormReluKernelPfPKfS1_S1_S1_S1_iiiif_param_1,
	.param .u64 .ptr .align 1 _Z19batchNormReluKernelPfPKfS1_S1_S1_S1_iiiif_param_2,
	.param .u64 .ptr .align 1 _Z19batchNormReluKernelPfPKfS1_S1_S1_S1_iiiif_param_3,
	.param .u64 .ptr .align 1 _Z19batchNormReluKernelPfPKfS1_S1_S1_S1_iiiif_param_4,
	.param .u64 .ptr .align 1 _Z19batchNormReluKernelPfPKfS1_S1_S1_S1_iiiif_param_5,
	.param .u32 _Z19batchNormReluKernelPfPKfS1_S1_S1_S1_iiiif_param_6,
	.param .u32 _Z19batchNormReluKernelPfPKfS1_S1_S1_S1_iiiif_param_7,
	.param .u32 _Z19batchNormReluKernelPfPKfS1_S1_S1_S1_iiiif_param_8,
	.param .u32 _Z19batchNormReluKernelPfPKfS1_S1_S1_S1_iiiif_param_9,
	.param .f32 _Z19batchNormReluKernelPfPKfS1_S1_S1_S1_iiiif_param_10
)
{
	.reg .pred 	%p<6>;
	.reg .b32 	%r<21>;
	.reg .b32 	%f<13>;
	.reg .b64 	%rd<22>;

	ld.param.u64 	%rd2, [_Z19batchNormReluKernelPfPKfS1_S1_S1_S1_iiiif_param_1];
	ld.param.u64 	%rd3, [_Z19batchNormReluKernelPfPKfS1_S1_S1_S1_iiiif_param_2];
	ld.param.u64 	%rd4, [_Z19batchNormReluKernelPfPKfS1_S1_S1_S1_iiiif_param_3];
	ld.param.u64 	%rd5, [_Z19batchNormReluKernelPfPKfS1_S1_S1_S1_iiiif_param_4];
	ld.param.u64 	%rd6, [_Z19batchNormReluKernelPfPKfS1_S1_S1_S1_iiiif_param_5];
	ld.param.u32 	%r8, [_Z19batchNormReluKernelPfPKfS1_S1_S1_S1_iiiif_param_6];
	ld.param.u32 	%r5, [_Z19batchNormReluKernelPfPKfS1_S1_S1_S1_iiiif_param_7];
	ld.param.u32 	%r9, [_Z19batchNormReluKernelPfPKfS1_S1_S1_S1_iiiif_param_8];
	ld.param.u32 	%r7, [_Z19batchNormReluKernelPfPKfS1_S1_S1_S1_iiiif_param_9];
	ld.param.f32 	%f1, [_Z19batchNormReluKernelPfPKfS1_S1_S1_S1_iiiif_param_10];
	mov.u32 	%r10, %ctaid.x;
	mov.u32 	%r11, %ntid.x;
	mov.u32 	%r12, %tid.x;
	mad.lo.s32 	%r1, %r10, %r11, %r12;
	mov.u32 	%r13, %ctaid.y;
	mov.u32 	%r14, %ntid.y;
	mov.u32 	%r15, %tid.y;
	mad.lo.s32 	%r16, %r13, %r14, %r15;
	mov.u32 	%r3, %ctaid.z;
	div.u32 	%r4, %r3, %r5;
	setp.ge.s32 	%p1, %r1, %r7;
	setp.ge.s32 	%p2, %r16, %r9;
	or.pred  	%p3, %p1, %p2;
	setp.ge.s32 	%p4, %r4, %r8;
	or.pred  	%p5, %p3, %p4;
	@%p5 bra 	$L__BB15_2;
	ld.param.u64 	%rd21, [_Z19batchNormReluKernelPfPKfS1_S1_S1_S1_iiiif_param_0];
	rem.u32 	%r17, %r3, %r5;
	cvta.to.global.u64 	%rd7, %rd5;
	cvta.to.global.u64 	%rd8, %rd6;
	cvta.to.global.u64 	%rd9, %rd3;
	cvta.to.global.u64 	%rd10, %rd4;
	cvta.to.global.u64 	%rd11, %rd2;
	cvta.to.global.u64 	%rd12, %rd21;
	mad.lo.s32 	%r18, %r4, %r5, %r17;
	mad.lo.s32 	%r19, %r18, %r9, %r16;
	mad.lo.s32 	%r20, %r19, %r7, %r1;
	mul.wide.u32 	%rd13, %r17, 4;
	add.s64 	%rd14, %rd7, %rd13;
	ld.global.f32 	%f2, [%rd14];
	add.s64 	%rd15, %rd8, %rd13;
	ld.global.f32 	%f3, [%rd15];
	add.s64 	%rd16, %rd9, %rd13;
	ld.global.f32 	%f4, [%rd16];
	add.s64 	%rd17, %rd10, %rd13;
	ld.global.f32 	%f5, [%rd17];
	mul.wide.s32 	%rd18, %r20, 4;
	add.s64 	%rd19, %rd11, %rd18;
	ld.global.f32 	%f6, [%rd19];
	sub.f32 	%f7, %f6, %f2;
	add.f32 	%f8, %f1, %f3;
	sqrt.rn.f32 	%f9, %f8;
	div.rn.f32 	%f10, %f7, %f9;
	fma.rn.f32 	%f11, %f4, %f10, %f5;
	max.f32 	%f12, %f11, 0f00000000;
	add.s64 	%rd20, %rd12, %rd18;
	st.global.f32 	[%rd20], %f12;
$L__BB15_2:
	ret;

}


// ===== COMPILED SASS (sm_100) =====

	.target	sm_100

	.elftype	@"ET_EXEC"


//--------------------- .note.nv.tkinfo           --------------------------
	.section	.note.nv.tkinfo,"",@"SHT_NOTE"
	.sectionflags	@"SHF_NOTE_NV_TKINFO"
	.tkinfo
        /*0018*/ 	.word	0x00000002
        /*0030*/ 	.string	""
        /*0030*/ 	.string	"ptxas"
        /*0030*/ 	.string	"Cuda compilation tools, release 13.0, V13.0.88"
        /*0030*/ 	.string	"Build cuda_13.0.r13.0/compiler.36424714_0"
        /*0030*/ 	.string	"-arch sm_100 -m 64 "



//--------------------- .note.nv.cuinfo           --------------------------
	.section	.note.nv.cuinfo,"",@"SHT_NOTE"
	.sectionflags	@"SHF_NOTE_NV_CUINFO"
        /*0018*/ 	.short	0x0002
        /*001a*/ 	.short	0x0064
        /*001c*/ 	.short	0x0082
	.zero		2


//--------------------- .nv.info                  --------------------------
	.section	.nv.info,"",@"SHT_CUDA_INFO"
	.align	4


	//----- nvinfo : EIATTR_REGCOUNT
	.align		4
        /*0000*/ 	.byte	0x04, 0x2f
        /*0002*/ 	.short	(.L_1 - .L_0)
	.align		4
.L_0:
        /*0004*/ 	.word	index@(_Z10reluKernelPfPKfi)
        /*0008*/ 	.word	0x0000000a


	//----- nvinfo : EIATTR_FRAME_SIZE
	.align		4
.L_1:
        /*000c*/ 	.byte	0x04, 0x11
        /*000e*/ 	.short	(.L_3 - .L_2)
	.align		4
.L_2:
        /*0010*/ 	.word	index@(_Z10reluKernelPfPKfi)
        /*0014*/ 	.word	0x00000000


	//----- nvinfo : EIATTR_REGCOUNT
	.align		4
.L_3:
        /*0018*/ 	.byte	0x04, 0x2f
        /*001a*/ 	.short	(.L_5 - .L_4)
	.align		4
.L_4:
        /*001c*/ 	.word	index@(_Z15leakyReluKernelPfPKfif)
        /*0020*/ 	.word	0x0000000c


	//----- nvinfo : EIATTR_FRAME_SIZE
	.align		4
.L_5:
        /*0024*/ 	.byte	0x04, 0x11
        /*0026*/ 	.short	(.L_7 - .L_6)
	.align		4
.L_6:
        /*0028*/ 	.word	index@(_Z15leakyReluKernelPfPKfif)
        /*002c*/ 	.word	0x00000000


	//----- nvinfo : EIATTR_REGCOUNT
	.align		4
.L_7:
        /*0030*/ 	.byte	0x04, 0x2f
        /*0032*/ 	.short	(.L_9 - .L_8)
	.align		4
.L_8:
        /*0034*/ 	.word	index@(_Z13sigmoidKernelPfPKfi)
        /*0038*/ 	.word	0x0000000e


	//----- nvinfo : EIATTR_FRAME_SIZE
	.align		4
.L_9:
        /*003c*/ 	.byte	0x04, 0x11
        /*003e*/ 	.short	(.L_11 - .L_10)
	.align		4
.L_10:
        /*0040*/ 	.word	index@($__internal_8_$__cuda_sm20_rcp_rn_f32_slowpath)
        /*0044*/ 	.word	0x00000000


	//----- nvinfo : EIATTR_FRAME_SIZE
	.align		4
.L_11:
        /*0048*/ 	.byte	0x04, 0x11
        /*004a*/ 	.short	(.L_13 - .L_12)
	.align		4
.L_12:
        /*004c*/ 	.word	index@(_Z13sigmoidKernelPfPKfi)
        /*0050*/ 	.word	0x00000000


	//----- nvinfo : EIATTR_REGCOUNT
	.align		4
.L_13:
        /*0054*/ 	.byte	0x04, 0x2f
        /*0056*/ 	.short	(.L_15 - .L_14)
	.align		4
.L_14:
        /*0058*/ 	.word	index@(_Z10tanhKernelPfPKfi)
        /*005c*/ 	.word	0x0000000e


	//----- nvinfo : EIATTR_FRAME_SIZE
	.align		4
.L_15:
        /*0060*/ 	.byte	0x04, 0x11
        /*0062*/ 	.short	(.L_17 - .L_16)
	.align		4
.L_16:
        /*0064*/ 	.word	index@(_Z10tanhKernelPfPKfi)
        /*0068*/ 	.word	0x00000000


	//----- nvinfo : EIATTR_REGCOUNT
	.align		4
.L_17:
        /*006c*/ 	.byte	0x04, 0x2f
        /*006e*/ 	.short	(.L_19 - .L_18)
	.align		4
.L_18:
        /*0070*/ 	.word	index@(_Z10geluKernelPfPKfi)
        /*0074*/ 	.word	0x0000000e


	//----- nvinfo : EIATTR_FRAME_SIZE
	.align		4
.L_19:
        /*0078*/ 	.byte	0x04, 0x11
        /*007a*/ 	.short	(.L_21 - .L_20)
	.align		4
.L_20:
        /*007c*/ 	.word	index@(_Z10geluKernelPfPKfi)
        /*0080*/ 	.word	0x00000000


	//----- nvinfo : EIATTR_REGCOUNT
	.align		4
.L_21:
        /*0084*/ 	.byte	0x04, 0x2f
        /*0086*/ 	.short	(.L_23 - .L_22)
	.align		4
.L_22:
        /*0088*/ 	.word	index@(_Z10siluKernelPfPKfi)
        /*008c*/ 	.word	0x00000010


	//----- nvinfo : EIATTR_FRAME_SIZE
	.align		4
.L_23:
        /*0090*/ 	.byte	0x04, 0x11
        /*0092*/ 	.short	(.L_25 - .L_24)
	.align		4
.L_24:
        /*0094*/ 	.word	index@($__internal_7_$__cuda_sm3x_div_rn_noftz_f32_slowpath)
        /*0098*/ 	.word	0x00000000


	//----- nvinfo : EIATTR_FRAME_SIZE
	.align		4
.L_25:
        /*009c*/ 	.byte	0x04, 0x11
        /*009e*/ 	.short	(.L_27 - .L_26)
	.align		4
.L_26:
        /*00a0*/ 	.word	index@(_Z10siluKernelPfPKfi)
        /*00a4*/ 	.word	0x00000000


	//----- nvinfo : EIATTR_REGCOUNT
	.align		4
.L_27:
        /*00a8*/ 	.byte	0x04, 0x2f
        /*00aa*/ 	.short	(.L_29 - .L_28)
	.align		4
.L_28:
        /*00ac*/ 	.word	index@(_Z13softmaxKernelPfPKfii)
        /*00b0*/ 	.word	0x00000014


	//----- nvinfo : EIATTR_FRAME_SIZE
	.align		4
.L_29:
        /*00b4*/ 	.byte	0x04, 0x11
        /*00b6*/ 	.short	(.L_31 - .L_30)
	.align		4
.L_30:
        /*00b8*/ 	.word	index@($__internal_6_$__cuda_sm3x_div_rn_noftz_f32_slowpath)
        /*00bc*/ 	.word	0x00000000


	//----- nvinfo : EIATTR_FRAME_SIZE
	.align		4
.L_31:
        /*00c0*/ 	.byte	0x04, 0x11
        /*00c2*/ 	.short	(.L_33 - .L_32)
	.align		4
.L_32:
        /*00c4*/ 	.word	index@(_Z13softmaxKernelPfPKfii)
        /*00c8*/ 	.word	0x00000000


	//----- nvinfo : EIATTR_REGCOUNT
	.align		4
.L_33:
        /*00cc*/ 	.byte	0x04, 0x2f
        /*00ce*/ 	.short	(.L_35 - .L_34)
	.align		4
.L_34:
        /*00d0*/ 	.word	index@(_Z16denseKernelBasicPfPKfS1_S1_iii)
        /*00d4*/ 	.word	0x0000001f


	//----- nvinfo : EIATTR_FRAME_SIZE
	.align		4
.L_35:
        /*00d8*/ 	.byte	0x04, 0x11
        /*00da*/ 	.short	(.L_37 - .L_36)
	.align		4
.L_36:
        /*00dc*/ 	.word	index@(_Z16denseKernelBasicPfPKfS1_S1_iii)
        /*00e0*/ 	.word	0x00000000


	//----- nvinfo : EIATTR_REGCOUNT
	.align		4
.L_37:
        /*00e4*/ 	.byte	0x04, 0x2f
        /*00e6*/ 	.short	(.L_39 - .L_38)
	.align		4
.L_38:
        /*00e8*/ 	.word	index@(_Z16denseKernelTiledPfPKfS1_S1_iii)
        /*00ec*/ 	.word	0x00000020


	//----- nvinfo : EIATTR_FRAME_SIZE
	.align		4
.L_39:
        /*00f0*/ 	.byte	0x04, 0x11
        /*00f2*/ 	.short	(.L_41 - .L_40)
	.align		4
.L_40:
        /*00f4*/ 	.word	index@(_Z16denseKernelTiledPfPKfS1_S1_iii)
        /*00f8*/ 	.word	0x00000000


	//----- nvinfo : EIATTR_REGCOUNT
	.align		4
.L_41:
        /*00fc*/ 	.byte	0x04, 0x2f
        /*00fe*/ 	.short	(.L_43 - .L_42)
	.align		4
.L_42:
        /*0100*/ 	.word	index@(_Z12conv2dKernelPfPKfS1_S1_iiiiiiiiiiiii)
        /*0104*/ 	.word	0x0000001f


	//----- nvinfo : EIATTR_FRAME_SIZE
	.align		4
.L_43:
        /*0108*/ 	.byte	0x04, 0x11
        /*010a*/ 	.short	(.L_45 - .L_44)
	.align		4
.L_44:
        /*010c*/ 	.word	index@(_Z12conv2dKernelPfPKfS1_S1_iiiiiiiiiiiii)
        /*0110*/ 	.word	0x00000000


	//----- nvinfo : EIATTR_REGCOUNT
	.align		4
.L_45:
        /*0114*/ 	.byte	0x04, 0x2f
        /*0116*/ 	.short	(.L_47 - .L_46)
	.align		4
.L_46:
        /*0118*/ 	.word	index@(_Z15conv2d3x3SharedPfPKfS1_S1_iiiiiii)
        /*011c*/ 	.word	0x0000001e


	//----- nvinfo : EIATTR_FRAME_SIZE
	.align		4
.L_47:
        /*0120*/ 	.byte	0x04, 0x11
        /*0122*/ 	.short	(.L_49 - .L_48)
	.align		4
.L_48:
        /*0124*/ 	.word	index@(_Z15conv2d3x3SharedPfPKfS1_S1_iiiiiii)
        /*0128*/ 	.word	0x00000000


	//----- nvinfo : EIATTR_REGCOUNT
	.align		4
.L_49:
        /*012c*/ 	.byte	0x04, 0x2f
        /*012e*/ 	.short	(.L_51 - .L_50)
	.align		4
.L_50:
        /*0130*/ 	.word	index@(_Z15maxPool2dKernelPfPKfiiiiiiii)
        /*0134*/ 	.word	0x00000020


	//----- nvinfo : EIATTR_FRAME_SIZE
	.align		4
.L_51:
        /*0138*/ 	.byte	0x04, 0x11
        /*013a*/ 	.short	(.L_53 - .L_52)
	.align		4
.L_52:
        /*013c*/ 	.word	index@(_Z15maxPool2dKernelPfPKfiiiiiiii)
        /*0140*/ 	.word	0x00000000


	//----- nvinfo : EIATTR_REGCOUNT
	.align		4
.L_53:
        /*0144*/ 	.byte	0x04, 0x2f
        /*0146*/ 	.short	(.L_55 - .L_54)
	.align		4
.L_54:
        /*0148*/ 	.word	index@(_Z15avgPool2dKernelPfPKfiiiiiiii)
        /*014c*/ 	.word	0x0000001b


	//----- nvinfo : EIATTR_FRAME_SIZE
	.align		4
.L_55:
        /*0150*/ 	.byte	0x04, 0x11
        /*0152*/ 	.short	(.L_57 - .L_56)
	.align		4
.L_56:
        /*0154*/ 	.word	index@($__internal_5_$__cuda_sm3x_div_rn_noftz_f32_slowpath)
        /*0158*/ 	.word	0x00000000


	//----- nvinfo : EIATTR_FRAME_SIZE
	.align		4
.L_57:
        /*015c*/ 	.byte	0x04, 0x11
        /*015e*/ 	.short	(.L_59 - .L_58)
	.align		4
.L_58:
        /*0160*/ 	.word	index@(_Z15avgPool2dKernelPfPKfiiiiiiii)
        /*0164*/ 	.word	0x00000000


	//----- nvinfo : EIATTR_REGCOUNT
	.align		4
.L_59:
        /*0168*/ 	.byte	0x04, 0x2f
        /*016a*/ 	.short	(.L_61 - .L_60)
	.align		4
.L_60:
        /*016c*/ 	.word	index@(_Z19globalAvgPoolKernelPfPKfiiii)
        /*0170*/ 	.word	0x00000020


	//----- nvinfo : EIATTR_FRAME_SIZE
	.align		4
.L_61:
        /*0174*/ 	.byte	0x04, 0x11
        /*0176*/ 	.short	(.L_63 - .L_62)
	.align		4
.L_62:
        /*0178*/ 	.word	index@($__internal_4_$__cuda_sm3x_div_rn_noftz_f32_slowpath)
        /*017c*/ 	.word	0x00000000


	//----- nvinfo : EIATTR_FRAME_SIZE
	.align		4
.L_63:
        /*0180*/ 	.byte	0x04, 0x11
        /*0182*/ 	.short	(.L_65 - .L_64)
	.align		4
.L_64:
        /*0184*/ 	.word	index@(_Z19globalAvgPoolKernelPfPKfiiii)
        /*0188*/ 	.word	0x00000000


	//----- nvinfo : EIATTR_REGCOUNT
	.align		4
.L_65:
        /*018c*/ 	.byte	0x04, 0x2f
        /*018e*/ 	.short	(.L_67 - .L_66)
	.align		4
.L_66:
        /*0190*/ 	.word	index@(_Z24batchNormInferenceKernelPfPKfS1_S1_S1_S1_iiiif)
        /*0194*/ 	.word	0x00000016


	//----- nvinfo : EIATTR_FRAME_SIZE
	.align		4
.L_67:
        /*0198*/ 	.byte	0x04, 0x11
        /*019a*/ 	.short	(.L_69 - .L_68)
	.align		4
.L_68:
        /*019c*/ 	.word	index@($__internal_3_$__cuda_sm3x_div_rn_noftz_f32_slowpath)
        /*01a0*/ 	.word	0x00000000


	//----- nvinfo : EIATTR_FRAME_SIZE
	.align		4
.L_69:
        /*01a4*/ 	.byte	0x04, 0x11
        /*01a6*/ 	.short	(.L_71 - .L_70)
	.align		4
.L_70:
        /*01a8*/ 	.word	index@($__internal_2_$__cuda_sm20_sqrt_rn_f32_slowpath)
        /*01ac*/ 	.word	0x00000000


	//----- nvinfo : EIATTR_FRAME_SIZE
	.align		4
.L_71:
        /*01b0*/ 	.byte	0x04, 0x11
        /*01b2*/ 	.short	(.L_73 - .L_72)
	.align		4
.L_72:
        /*01b4*/ 	.word	index@(_Z24batchNormInferenceKernelPfPKfS1_S1_S1_S1_iiiif)
        /*01b8*/ 	.word	0x00000000


	//----- nvinfo : EIATTR_REGCOUNT
	.align		4
.L_73:
        /*01bc*/ 	.byte	0x04, 0x2f
        /*01be*/ 	.short	(.L_75 - .L_74)
	.align		4
.L_74:
        /*01c0*/ 	.word	index@(_Z19batchNormReluKernelPfPKfS1_S1_S1_S1_iiiif)
        /*01c4*/ 	.word	0x00000016


	//----- nvinfo : EIATTR_FRAME_SIZE
	.align		4
.L_75:
        /*01c8*/ 	.byte	0x04, 0x11
        /*01ca*/ 	.short	(.L_77 - .L_76)
	.align		4
.L_76:
        /*01cc*/ 	.word	index@($__internal_1_$__cuda_sm3x_div_rn_noftz_f32_slowpath)
        /*01d0*/ 	.word	0x00000000


	//----- nvinfo : EIATTR_FRAME_SIZE
	.align		4
.L_77:
        /*01d4*/ 	.byte	0x04, 0x11
        /*01d6*/ 	.short	(.L_79 - .L_78)
	.align		4
.L_78:
        /*01d8*/ 	.word	index@($__internal_0_$__cuda_sm20_sqrt_rn_f32_slowpath)
        /*01dc*/ 	.word	0x00000000


	//----- nvinfo : EIATTR_FRAME_SIZE
	.align		4
.L_79:
        /*01e0*/ 	.byte	0x04, 0x11
        /*01e2*/ 	.short	(.L_81 - .L_80)
	.align		4
.L_80:
        /*01e4*/ 	.word	index@(_Z19batchNormReluKernelPfPKfS1_S1_S1_S1_iiiif)
        /*01e8*/ 	.word	0x00000000


	//----- nvinfo : EIATTR_MIN_STACK_SIZE
	.align		4
.L_81:
        /*01ec*/ 	.byte	0x04, 0x12
        /*01ee*/ 	.short	(.L_83 - .L_82)
	.align		4
.L_82:
        /*01f0*/ 	.word	index@(_Z19batchNormReluKernelPfPKfS1_S1_S1_S1_iiiif)
        /*01f4*/ 	.word	0x00000000


	//----- nvinfo : EIATTR_MIN_STACK_SIZE
	.align		4
.L_83:
        /*01f8*/ 	.byte	0x04, 0x12
        /*01fa*/ 	.short	(.L_85 - .L_84)
	.align		4
.L_84:
        /*01fc*/ 	.word	index@(_Z24batchNormInferenceKernelPfPKfS1_S1_S1_S1_iiiif)
        /*0200*/ 	.word	0x00000000


	//----- nvinfo : EIATTR_MIN_STACK_SIZE
	.align		4
.L_85:
        /*0204*/ 	.byte	0x04, 0x12
        /*0206*/ 	.short	(.L_87 - .L_86)
	.align		4
.L_86:
        /*0208*/ 	.word	index@(_Z19globalAvgPoolKernelPfPKfiiii)
        /*020c*/ 	.word	0x00000000


	//----- nvinfo : EIATTR_MIN_STACK_SIZE
	.align		4
.L_87:
        /*0210*/ 	.byte	0x04, 0x12
        /*0212*/ 	.short	(.L_89 - .L_88)
	.align		4
.L_88:
        /*0214*/ 	.word	index@(_Z15avgPool2dKernelPfPKfiiiiiiii)
        /*0218*/ 	.word	0x00000000


	//----- nvinfo : EIATTR_MIN_STACK_SIZE
	.align		4
.L_89:
        /*021c*/ 	.byte	0x04, 0x12
        /*021e*/ 	.short	(.L_91 - .L_90)
	.align		4
.L_90:
        /*0220*/ 	.word	index@(_Z15maxPool2dKernelPfPKfiiiiiiii)
        /*0224*/ 	.word	0x00000000


	//----- nvinfo : EIATTR_MIN_STACK_SIZE
	.align		4
.L_91:
        /*0228*/ 	.byte	0x04, 0x12
        /*022a*/ 	.short	(.L_93 - .L_92)
	.align		4
.L_92:
        /*022c*/ 	.word	index@(_Z15conv2d3x3SharedPfPKfS1_S1_iiiiiii)
        /*0230*/ 	.word	0x00000000


	//----- nvinfo : EIATTR_MIN_STACK_SIZE
	.align		4
.L_93:
        /*0234*/ 	.byte	0x04, 0x12
        /*0236*/ 	.short	(.L_95 - .L_94)
	.align		4
.L_94:
        /*0238*/ 	.word	index@(_Z12conv2dKernelPfPKfS1_S1_iiiiiiiiiiiii)
        /*023c*/ 	.word	0x00000000


	//----- nvinfo : EIATTR_MIN_STACK_SIZE
	.align		4
.L_95:
        /*0240*/ 	.byte	0x04, 0x12
        /*0242*/ 	.short	(.L_97 - .L_96)
	.align		4
.L_96:
        /*0244*/ 	.word	index@(_Z16denseKernelTiledPfPKfS1_S1_iii)
        /*0248*/ 	.word	0x00000000


	//----- nvinfo : EIATTR_MIN_STACK_SIZE
	.align		4
.L_97:
        /*024c*/ 	.byte	0x04, 0x12
        /*024e*/ 	.short	(.L_99 - .L_98)
	.align		4
.L_98:
        /*0250*/ 	.word	index@(_Z16denseKernelBasicPfPKfS1_S1_iii)
        /*0254*/ 	.word	0x00000000


	//----- nvinfo : EIATTR_MIN_STACK_SIZE
	.align		4
.L_99:
        /*0258*/ 	.byte	0x04, 0x12
        /*025a*/ 	.short	(.L_101 - .L_100)
	.align		4
.L_100:
        /*025c*/ 	.word	index@(_Z13softmaxKernelPfPKfii)
        /*0260*/ 	.word	0x00000000


	//----- nvinfo : EIATTR_MIN_STACK_SIZE
	.align		4
.L_101:
        /*0264*/ 	.byte	0x04, 0x12
        /*0266*/ 	.short	(.L_103 - .L_102)
	.align		4
.L_102:
        /*0268*/ 	.word	index@(_Z10siluKernelPfPKfi)
        /*026c*/ 	.word	0x00000000


	//----- nvinfo : EIATTR_MIN_STACK_SIZE
	.align		4
.L_103:
        /*0270*/ 	.byte	0x04, 0x12
        /*0272*/ 	.short	(.L_105 - .L_104)
	.align		4
.L_104:
        /*0274*/ 	.word	index@(_Z10geluKernelPfPKfi)
        /*0278*/ 	.word	0x00000000


	//----- nvinfo : EIATTR_MIN_STACK_SIZE
	.align		4
.L_105:
        /*027c*/ 	.byte	0x04, 0x12
        /*027e*/ 	.short	(.L_107 - .L_106)
	.align		4
.L_106:
        /*0280*/ 	.word	index@(_Z10tanhKernelPfPKfi)
        /*0284*/ 	.word	0x00000000


	//----- nvinfo : EIATTR_MIN_STACK_SIZE
	.align		4
.L_107:
        /*0288*/ 	.byte	0x04, 0x12
        /*028a*/ 	.short	(.L_109 - .L_108)
	.align		4
.L_108:
        /*028c*/ 	.word	index@(_Z13sigmoidKernelPfPKfi)
        /*0290*/ 	.word	0x00000000


	//----- nvinfo : EIATTR_MIN_STACK_SIZE
	.align		4
.L_109:
        /*0294*/ 	.byte	0x04, 0x12
        /*0296*/ 	.short	(.L_111 - .L_110)
	.align		4
.L_110:
        /*0298*/ 	.word	index@(_Z15leakyReluKernelPfPKfif)
        /*029c*/ 	.word	0x00000000


	//----- nvinfo : EIATTR_MIN_STACK_SIZE
	.align		4
.L_111:
        /*02a0*/ 	.byte	0x04, 0x12
        /*02a2*/ 	.short	(.L_113 - .L_112)
	.align		4
.L_112:
        /*02a4*/ 	.word	index@(_Z10reluKernelPfPKfi)
        /*02a8*/ 	.word	0x00000000
.L_113:


//--------------------- .nv.compat                --------------------------
	.section	.nv.compat,"",@"SHT_CUDA_COMPAT_INFO"
	.align	4
        /*0000*/ 	.byte	0x02, 0x09, 0x00, 0x00, 0x02, 0x02, 0x01, 0x00, 0x02, 0x05, 0x05, 0x00, 0x03, 0x07, 0x01, 0x01
        /*0010*/ 	.byte	0x02, 0x03, 0x00, 0x00, 0x02, 0x06, 0x01, 0x00, 0x04, 0x0b, 0x08, 0x00, 0x01, 0x00, 0x00, 0x00
        /*0020*/ 	.byte	0x00, 0x00, 0x00, 0x00


//--------------------- .nv.info._Z19batchNormReluKernelPfPKfS1_S1_S1_S1_iiiif --------------------------
	.section	.nv.info._Z19batchNormReluKernelPfPKfS1_S1_S1_S1_iiiif,"",@"SHT_CUDA_INFO"
	.sectionflags	@""
	.align	4


	//----- nvinfo : EIATTR_CUDA_API_VERSION
	.align		4
        /*0000*/ 	.byte	0x04, 0x37
        /*0002*/ 	.short	(.L_115 - .L_114)
.L_114:
        /*0004*/ 	.word	0x00000082


	//----- nvinfo : EIATTR_KPARAM_INFO
	.align		4
.L_115:
        /*0008*/ 	.byte	0x04, 0x17
        /*000a*/ 	.short	(.L_117 - .L_116)
.L_116:
        /*000c*/ 	.word	0x00000000
        /*0010*/ 	.short	0x000a
        /*0012*/ 	.short	0x0040
        /*0014*/ 	.byte	0x00, 0xf0, 0x11, 0x00


	//----- nvinfo : EIATTR_KPARAM_INFO
	.align		4
.L_117:
        /*0018*/ 	.byte	0x04, 0x17
        /*001a*/ 	.short	(.L_119 - .L_118)
.L_118:
        /*001c*/ 	.word	0x00000000
        /*0020*/ 	.short	0x0009
        /*0022*/ 	.short	0x003c
        /*0024*/ 	.byte	0x00, 0xf0, 0x11, 0x00


	//----- nvinfo : EIATTR_KPARAM_INFO
	.align		4
.L_119:
        /*0028*/ 	.byte	0x04, 0x17
        /*002a*/ 	.short	(.L_121 - .L_120)
.L_120:
        /*002c*/ 	.word	0x00000000
        /*0030*/ 	.short	0x0008
        /*0032*/ 	.short	0x0038
        /*0034*/ 	.byte	0x00, 0xf0, 0x11, 0x00


	//----- nvinfo : EIATTR_KPARAM_INFO
	.align		4
.L_121:
        /*0038*/ 	.byte	0x04, 0x17
        /*003a*/ 	.short	(.L_123 - .L_122)
.L_122:
        /*003c*/ 	.word	0x00000000
        /*0040*/ 	.short	0x0007
        /*0042*/ 	.short	0x0034
        /*0044*/ 	.byte	0x00, 0xf0, 0x11, 0x00


	//----- nvinfo : EIATTR_KPARAM_INFO
	.align		4
.L_123:
        /*0048*/ 	.byte	0x04, 0x17
        /*004a*/ 	.short	(.L_125 - .L_124)
.L_124:
        /*004c*/ 	.word	0x00000000
        /*0050*/ 	.short	0x0006
        /*0052*/ 	.short	0x0030
        /*0054*/ 	.byte	0x00, 0xf0, 0x11, 0x00


	//----- nvinfo : EIATTR_KPARAM_INFO
	.align		4
.L_125:
        /*0058*/ 	.byte	0x04, 0x17
        /*005a*/ 	.short	(.L_127 - .L_126)
.L_126:
        /*005c*/ 	.word	0x00000000
        /*0060*/ 	.short	0x0005
        /*0062*/ 	.short	0x0028
        /*0064*/ 	.byte	0x00, 0xf5, 0x21, 0x00


	//----- nvinfo : EIATTR_KPARAM_INFO
	.align		4
.L_127:
        /*0068*/ 	.byte	0x04, 0x17
        /*006a*/ 	.short	(.L_129 - .L_128)
.L_128:
        /*006c*/ 	.word	0x00000000
        /*0070*/ 	.short	0x0004
        /*0072*/ 	.short	0x0020
        /*0074*/ 	.byte	0x00, 0xf5, 0x21, 0x00


	//----- nvinfo : EIATTR_KPARAM_INFO
	.align		4
.L_129:
        /*0078*/ 	.byte	0x04, 0x17
        /*007a*/ 	.short	(.L_131 - .L_130)
.L_130:
        /*007c*/ 	.word	0x00000000
        /*0080*/ 	.short	0x0003
        /*0082*/ 	.short	0x0018
        /*0084*/ 	.byte	0x00, 0xf5, 0x21, 0x00


	//----- nvinfo : EIATTR_KPARAM_INFO
	.align		4
.L_131:
        /*0088*/ 	.byte	0x04, 0x17
        /*008a*/ 	.short	(.L_133 - .L_132)
.L_132:
        /*008c*/ 	.word	0x00000000
        /*0090*/ 	.short	0x0002
        /*0092*/ 	.short	0x0010
        /*0094*/ 	.byte	0x00, 0xf5, 0x21, 0x00


	//----- nvinfo : EIATTR_KPARAM_INFO
	.align		4
.L_133:
        /*0098*/ 	.byte	0x04, 0x17
        /*009a*/ 	.short	(.L_135 - .L_134)
.L_134:
        /*009c*/ 	.word	0x00000000
        /*00a0*/ 	.short	0x0001
        /*00a2*/ 	.short	0x0008
        /*00a4*/ 	.byte	0x00, 0xf5, 0x21, 0x00


	//----- nvinfo : EIATTR_KPARAM_INFO
	.align		4
.L_135:
        /*00a8*/ 	.byte	0x04, 0x17
        /*00aa*/ 	.short	(.L_137 - .L_136)
.L_136:
        /*00ac*/ 	.word	0x00000000
        /*00b0*/ 	.short	0x0000
        /*00b2*/ 	.short	0x0000
        /*00b4*/ 	.byte	0x00, 0xf5, 0x21, 0x00


	//----- nvinfo : EIATTR_SPARSE_MMA_MASK
	.align		4
.L_137:
        /*00b8*/ 	.byte	0x03, 0x50
        /*00ba*/ 	.short	0x0000


	//----- nvinfo : EIATTR_MAXREG_COUNT
	.align		4
        /*00bc*/ 	.byte	0x03, 0x1b
        /*00be*/ 	.short	0x00ff


	//----- nvinfo : EIATTR_MERCURY_ISA_VERSION
	.align		4
        /*00c0*/ 	.byte	0x03, 0x5f
        /*00c2*/ 	.short	0x0101


	//----- nvinfo : EIATTR_VRC_CTA_INIT_COUNT
	.align		4
        /*00c4*/ 	.byte	0x02, 0x4a
	.zero		1
	.zero		1


	//----- nvinfo : EIATTR_EXIT_INSTR_OFFSETS
	.align		4
        /*00c8*/ 	.byte	0x04, 0x1c
        /*00ca*/ 	.short	(.L_139 - .L_138)


	//   ....[0]....
.L_138:
        /*00cc*/ 	.word	0x00000220


	//   ....[1]....
        /*00d0*/ 	.word	0x00000590


	//----- nvinfo : EIATTR_CRS_STACK_SIZE
	.align		4
.L_139:
        /*00d4*/ 	.byte	0x04, 0x1e
        /*00d6*/ 	.short	(.L_141 - .L_140)
.L_140:
        /*00d8*/ 	.word	0x00000000


	//----- nvinfo : EIATTR_CBANK_PARAM_SIZE
	.align		4
.L_141:
        /*00dc*/ 	.byte	0x03, 0x19
        /*00de*/ 	.short	0x0044


	//----- nvinfo : EIATTR_PARAM_CBANK
	.align		4
        /*00e0*/ 	.byte	0x04, 0x0a
        /*00e2*/ 	.short	(.L_143 - .L_142)
	.align		4
.L_142:
        /*00e4*/ 	.word	index@(.nv.constant0._Z19batchNormReluKernelPfPKfS1_S1_S1_S1_iiiif)
        /*00e8*/ 	.short	0x0380
        /*00ea*/ 	.short	0x0044


	//----- nvinfo : EIATTR_SW_WAR
	.align		4
.L_143:
        /*00ec*/ 	.byte	0x04, 0x36
        /*00ee*/ 	.short	(.L_145 - .L_144)
.L_144:
        /*00f0*/ 	.word	0x00000008
.L_145:


//--------------------- .nv.info._Z24batchNormInferenceKernelPfPKfS1_S1_S1_S1_iiiif --------------------------
	.section	.nv.info._Z24batchNormInferenceKernelPfPKfS1_S1_S1_S1_iiiif,"",@"SHT_CUDA_INFO"
	.sectionflags	@""
	.align	4


	//----- nvinfo : EIATTR_CUDA_API_VERSION
	.align		4
        /*0000*/ 	.byte	0x04, 0x37
        /*0002*/ 	.short	(.L_147 - .L_146)
.L_146:
        /*0004*/ 	.word	0x00000082


	//----- nvinfo : EIATTR_KPARAM_INFO
	.align		4
.L_147:
        /*0008*/ 	.byte	0x04, 0x17
        /*000a*/ 	.short	(.L_149 - .L_148)
.L_148:
        /*000c*/ 	.word	0x00000000
        /*0010*/ 	.short	0x000a
        /*0012*/ 	.short	0x0040
        /*0014*/ 	.byte	0x00, 0xf0, 0x11, 0x00


	//----- nvinfo : EIATTR_KPARAM_INFO
	.align		4
.L_149:
        /*0018*/ 	.byte	0x04, 0x17
        /*001a*/ 	.short	(.L_151 - .L_150)
.L_150:
        /*001c*/ 	.word	0x00000000
        /*0020*/ 	.short	0x0009
        /*0022*/ 	.short	0x003c
        /*0024*/ 	.byte	0x00, 0xf0, 0x11, 0x00


	//----- nvinfo : EIATTR_KPARAM_INFO
	.align		4
.L_151:
        /*0028*/ 	.byte	0x04, 0x17
        /*002a*/ 	.short	(.L_153 - .L_152)
.L_152:
        /*002c*/ 	.word	0x00000000
        /*0030*/ 	.short	0x0008
        /*0032*/ 	.short	0x0038
        /*0034*/ 	.byte	0x00, 0xf0, 0x11, 0x00


	//----- nvinfo : EIATTR_KPARAM_INFO
	.align		4
.L_153:
        /*0038*/ 	.byte	0x04, 0x17
        /*003a*/ 	.short	(.L_155 - .L_154)
.L_154:
        /*003c*/ 	.word	0x00000000
        /*0040*/ 	.short	0x0007
        /*0042*/ 	.short	0x0034
        /*0044*/ 	.byte	0x00, 0xf0, 0x11, 0x00


	//----- nvinfo : EIATTR_KPARAM_INFO
	.align		4
.L_155:
        /*0048*/ 	.byte	0x04, 0x17
        /*004a*/ 	.short	(.L_157 - .L_156)
.L_156:
        /*004c*/ 	.word	0x00000000
        /*0050*/ 	.short	0x0006
        /*0052*/ 	.short	0x0030
        /*0054*/ 	.byte	0x00, 0xf0, 0x11, 0x00


	//----- nvinfo : EIATTR_KPARAM_INFO
	.align		4
.L_157:
        /*0058*/ 	.byte	0x04, 0x17
        /*005a*/ 	.short	(.L_159 - .L_158)
.L_158:
        /*005c*/ 	.word	0x00000000
        /*0060*/ 	.short	0x0005
        /*0062*/ 	.short	0x0028
        /*0064*/ 	.byte	0x00, 0xf5, 0x21, 0x00


	//----- nvinfo : EIATTR_KPARAM_INFO
	.align		4
.L_159:
        /*0068*/ 	.byte	0x04, 0x17
        /*006a*/ 	.short	(.L_161 - .L_160)
.L_160:
        /*006c*/ 	.word	0x00000000
        /*0070*/ 	.short	0x0004
        /*0072*/ 	.short	0x0020
        /*0074*/ 	.byte	0x00, 0xf5, 0x21, 0x00


	//----- nvinfo : EIATTR_KPARAM_INFO
	.align		4
.L_161:
        /*0078*/ 	.byte	0x04, 0x17
        /*007a*/ 	.short	(.L_163 - .L_162)
.L_162:
        /*007c*/ 	.word	0x00000000
        /*0080*/ 	.short	0x0003
        /*0082*/ 	.short	0x0018
        /*0084*/ 	.byte	0x00, 0xf5, 0x21, 0x00


	//----- nvinfo : EIATTR_KPARAM_INFO
	.align		4
.L_163:
        /*0088*/ 	.byte	0x04, 0x17
        /*008a*/ 	.short	(.L_165 - .L_164)
.L_164:
        /*008c*/ 	.word	0x00000000
        /*0090*/ 	.short	0x0002
        /*0092*/ 	.short	0x0010
        /*0094*/ 	.byte	0x00, 0xf5, 0x21, 0x00


	//----- nvinfo : EIATTR_KPARAM_INFO
	.align		4
.L_165:
        /*0098*/ 	.byte	0x04, 0x17
        /*009a*/ 	.short	(.L_167 - .L_166)
.L_166:
        /*009c*/ 	.word	0x00000000
        /*00a0*/ 	.short	0x0001
        /*00a2*/ 	.short	0x0008
        /*00a4*/ 	.byte	0x00, 0xf5, 0x21, 0x00


	//----- nvinfo : EIATTR_KPARAM_INFO
	.align		4
.L_167:
        /*00a8*/ 	.byte	0x04, 0x17
        /*00aa*/ 	.short	(.L_169 - .L_168)
.L_168:
        /*00ac*/ 	.word	0x00000000
        /*00b0*/ 	.short	0x0000
        /*00b2*/ 	.short	0x0000
        /*00b4*/ 	.byte	0x00, 0xf5, 0x21, 0x00


	//----- nvinfo : EIATTR_SPARSE_MMA_MASK
	.align		4
.L_169:
        /*00b8*/ 	.byte	0x03, 0x50
        /*00ba*/ 	.short	0x0000


	//----- nvinfo : EIATTR_MAXREG_COUNT
	.align		4
        /*00bc*/ 	.byte	0x03, 0x1b
        /*00be*/ 	.short	0x00ff


	//----- nvinfo : EIATTR_MERCURY_ISA_VERSION
	.align		4
        /*00c0*/ 	.byte	0x03, 0x5f
        /*00c2*/ 	.short	0x0101


	//----- nvinfo : EIATTR_VRC_CTA_INIT_COUNT
	.align		4
        /*00c4*/ 	.byte	0x02, 0x4a
	.zero		1
	.zero		1


	//----- nvinfo : EIATTR_EXIT_INSTR_OFFSETS
	.align		4
        /*00c8*/ 	.byte	0x04, 0x1c
        /*00ca*/ 	.short	(.L_171 - .L_170)


	//   ....[0]....
.L_170:
        /*00cc*/ 	.word	0x00000220


	//   ....[1]....
        /*00d0*/ 	.word	0x00000580


	//----- nvinfo : EIATTR_CRS_STACK_SIZE
	.align		4
.L_171:
        /*00d4*/ 	.byte	0x04, 0x1e
        /*00d6*/ 	.short	(.L_173 - .L_172)
.L_172:
        /*00d8*/ 	.word	0x00000000


	//----- nvinfo : EIATTR_CBANK_PARAM_SIZE
	.align		4
.L_173:
        /*00dc*/ 	.byte	0x03, 0x19
        /*00de*/ 	.short	0x0044


	//----- nvinfo : EIATTR_PARAM_CBANK
	.align		4
        /*00e0*/ 	.byte	0x04, 0x0a
        /*00e2*/ 	.short	(.L_175 - .L_174)
	.align		4
.L_174:
        /*00e4*/ 	.word	index@(.nv.constant0._Z24batchNormInferenceKernelPfPKfS1_S1_S1_S1_iiiif)
        /*00e8*/ 	.short	0x0380
        /*00ea*/ 	.short	0x0044


	//----- nvinfo : EIATTR_SW_WAR
	.align		4
.L_175:
        /*00ec*/ 	.byte	0x04, 0x36
        /*00ee*/ 	.short	(.L_177 - .L_176)
.L_176:
        /*00f0*/ 	.word	0x00000008
.L_177:


//--------------------- .nv.info._Z19globalAvgPoolKernelPfPKfiiii --------------------------
	.section	.nv.info._Z19globalAvgPoolKernelPfPKfiiii,"",@"SHT_CUDA_INFO"
	.sectionflags	@""
	.align	4


	//----- nvinfo : EIATTR_CUDA_API_VERSION
	.align		4
        /*0000*/ 	.byte	0x04, 0x37
        /*0002*/ 	.short	(.L_179 - .L_178)
.L_178:
        /*0004*/ 	.word	0x00000082


	//----- nvinfo : EIATTR_KPARAM_INFO
	.align		4
.L_179:
        /*0008*/ 	.byte	0x04, 0x17
        /*000a*/ 	.short	(.L_181 - .L_180)
.L_180:
        /*000c*/ 	.word	0x00000000
        /*0010*/ 	.short	0x0005
        /*0012*/ 	.short	0x001c
        /*0014*/ 	.byte	0x00, 0xf0, 0x11, 0x00


	//----- nvinfo : EIATTR_KPARAM_INFO
	.align		4
.L_181:
        /*0018*/ 	.byte	0x04, 0x17
        /*001a*/ 	.short	(.L_183 - .L_182)
.L_182:
        /*001c*/ 	.word	0x00000000
        /*0020*/ 	.short	0x0004
        /*0022*/ 	.short	0x0018
        /*0024*/ 	.byte	0x00, 0xf0, 0x11, 0x00


	//----- nvinfo : EIATTR_KPARAM_INFO
	.align		4
.L_183:
        /*0028*/ 	.byte	0x04, 0x17
        /*002a*/ 	.short	(.L_185 - .L_184)
.L_184:
        /*002c*/ 	.word	0x00000000
        /*0030*/ 	.short	0x0003
        /*0032*/ 	.short	0x0014
        /*0034*/ 	.byte	0x00, 0xf0, 0x11, 0x00


	//----- nvinfo : EIATTR_KPARAM_INFO
	.align		4
.L_185:
        /*0038*/ 	.byte	0x04, 0x17
        /*003a*/ 	.short	(.L_187 - .L_186)
.L_186:
        /*003c*/ 	.word	0x00000000
        /*0040*/ 	.short	0x0002
        /*0042*/ 	.short	0x0010
        /*0044*/ 	.byte	0x00, 0xf0, 0x11, 0x00


	//----- nvinfo : EIATTR_KPARAM_INFO
	.align		4
.L_187:
        /*0048*/ 	.byte	0x04, 0x17
        /*004a*/ 	.short	(.L_189 - .L_188)
.L_188:
        /*004c*/ 	.word	0x00000000
        /*0050*/ 	.short	0x0001
        /*0052*/ 	.short	0x0008
        /*0054*/ 	.byte	0x00, 0xf5, 0x21, 0x00


	//----- nvinfo : EIATTR_KPARAM_INFO
	.align		4
.L_189:
        /*0058*/ 	.byte	0x04, 0x17
        /*005a*/ 	.short	(.L_191 - .L_190)
.L_190:
        /*005c*/ 	.word	0x00000000
        /*0060*/ 	.short	0x0000
        /*0062*/ 	.short	0x0000
        /*0064*/ 	.byte	0x00, 0xf5, 0x21, 0x00


	//----- nvinfo : EIATTR_SPARSE_MMA_MASK
	.align		4
.L_191:
        /*0068*/ 	.byte	0x03, 0x50
        /*006a*/ 	.short	0x0000


	//----- nvinfo : EIATTR_MAXREG_COUNT
	.align		4
        /*006c*/ 	.byte	0x03, 0x1b
        /*006e*/ 	.short	0x00ff


	//----- nvinfo : EIATTR_MERCURY_ISA_VERSION
	.align		4
        /*0070*/ 	.byte	0x03, 0x5f
        /*0072*/ 	.short	0x0101


	//----- nvinfo : EIATTR_VRC_CTA_INIT_COUNT
	.align		4
        /*0074*/ 	.byte	0x02, 0x4a
	.zero		1
	.zero		1


	//----- nvinfo : EIATTR_EXIT_INSTR_OFFSETS
	.align		4
        /*0078*/ 	.byte	0x04, 0x1c
        /*007a*/ 	.short	(.L_193 - .L_192)


	//   ....[0]....
.L_192:
        /*007c*/ 	.word	0x00000090


	//   ....[1]....
        /*0080*/ 	.word	0x00000940


	//----- nvinfo : EIATTR_CRS_STACK_SIZE
	.align		4
.L_193:
        /*0084*/ 	.byte	0x04, 0x1e
        /*0086*/ 	.short	(.L_195 - .L_194)
.L_194:
        /*0088*/ 	.word	0x00000000


	//----- nvinfo : EIATTR_CBANK_PARAM_SIZE
	.align		4
.L_195:
        /*008c*/ 	.byte	0x03, 0x19
        /*008e*/ 	.short	0x0020


	//----- nvinfo : EIATTR_PARAM_CBANK
	.align		4
        /*0090*/ 	.byte	0x04, 0x0a
        /*0092*/ 	.short	(.L_197 - .L_196)
	.align		4
.L_196:
        /*0094*/ 	.word	index@(.nv.constant0._Z19globalAvgPoolKernelPfPKfiiii)
        /*0098*/ 	.short	0x0380
        /*009a*/ 	.short	0x0020


	//----- nvinfo : EIATTR_SW_WAR
	.align		4
.L_197:
        /*009c*/ 	.byte	0x04, 0x36
        /*009e*/ 	.short	(.L_199 - .L_198)
.L_198:
        /*00a0*/ 	.word	0x00000008
.L_199:


//--------------------- .nv.info._Z15avgPool2dKernelPfPKfiiiiiiii --------------------------
	.section	.nv.info._Z15avgPool2dKernelPfPKfiiiiiiii,"",@"SHT_CUDA_INFO"
	.sectionflags	@""
	.align	4


	//----- nvinfo : EIATTR_CUDA_API_VERSION
	.align		4
        /*0000*/ 	.byte	0x04, 0x37
        /*0002*/ 	.short	(.L_201 - .L_200)
.L_200:
        /*0004*/ 	.word	0x00000082


	//----- nvinfo : EIATTR_KPARAM_INFO
	.align		4
.L_201:
        /*0008*/ 	.byte	0x04, 0x17
        /*000a*/ 	.short	(.L_203 - .L_202)
.L_202:
        /*000c*/ 	.word	0x00000000
        /*0010*/ 	.short	0x0009
        /*0012*/ 	.short	0x002c
        /*0014*/ 	.byte	0x00, 0xf0, 0x11, 0x00


	//----- nvinfo : EIATTR_KPARAM_INFO
	.align		4
.L_203:
        /*0018*/ 	.byte	0x04, 0x17
        /*001a*/ 	.short	(.L_205 - .L_204)
.L_204:
        /*001c*/ 	.word	0x00000000
        /*0020*/ 	.short	0x0008
        /*0022*/ 	.short	0x0028
        /*0024*/ 	.byte	0x00, 0xf0, 0x11, 0x00


	//----- nvinfo : EIATTR_KPARAM_INFO
	.align		4
.L_205:
        /*0028*/ 	.byte	0x04, 0x17
        /*002a*/ 	.short	(.L_207 - .L_206)
.L_206:
        /*002c*/ 	.word	0x00000000
        /*0030*/ 	.short	0x0007
        /*0032*/ 	.short	0x0024
        /*0034*/ 	.byte	0x00, 0xf0, 0x11, 0x00


	//----- nvinfo : EIATTR_KPARAM_INFO
	.align		4
.L_207:
        /*0038*/ 	.byte	0x04, 0x17
        /*003a*/ 	.short	(.L_209 - .L_208)
.L_208:
        /*003c*/ 	.word	0x00000000
        /*0040*/ 	.short	0x0006
        /*0042*/ 	.short	0x0020
        /*0044*/ 	.byte	0x00, 0xf0, 0x11, 0x00


	//----- nvinfo : EIATTR_KPARAM_INFO
	.align		4
.L_209:
        /*0048*/ 	.byte	0x04, 0x17
        /*004a*/ 	.short	(.L_211 - .L_210)
.L_210:
        /*004c*/ 	.word	0x00000000
        /*0050*/ 	.short	0x0005
        /*0052*/ 	.short	0x001c
        /*0054*/ 	.byte	0x00, 0xf0, 0x11, 0x00


	//----- nvinfo : EIATTR_KPARAM_INFO
	.align		4
.L_211:
        /*0058*/ 	.byte	0x04, 0x17
        /*005a*/ 	.short	(.L_213 - .L_212)
.L_212:
        /*005c*/ 	.word	0x00000000
        /*0060*/ 	.short	0x0004
        /*0062*/ 	.short	0x0018
        /*0064*/ 	.byte	0x00, 0xf0, 0x11, 0x00


	//----- nvinfo : EIATTR_KPARAM_INFO
	.align		4
.L_213:
        /*0068*/ 	.byte	0x04, 0x17
        /*006a*/ 	.short	(.L_215 - .L_214)
.L_214:
        /*006c*/ 	.word	0x00000000
        /*0070*/ 	.short	0x0003
        /*0072*/ 	.short	0x0014
        /*0074*/ 	.byte	0x00, 0xf0, 0x11, 0x00


	//----- nvinfo : EIATTR_KPARAM_INFO
	.align		4
.L_215:
        /*0078*/ 	.byte	0x04, 0x17
        /*007a*/ 	.short	(.L_217 - .L_216)
.L_216:
        /*007c*/ 	.word	0x00000000
        /*0080*/ 	.short	0x0002
        /*0082*/ 	.short	0x0010
        /*0084*/ 	.byte	0x00, 0xf0, 0x11, 0x00


	//----- nvinfo : EIATTR_KPARAM_INFO
	.align		4
.L_217:
        /*0088*/ 	.byte	0x04, 0x17
        /*008a*/ 	.short	(.L_219 - .L_218)
.L_218:
        /*008c*/ 	.word	0x00000000
        /*0090*/ 	.short	0x0001
        /*0092*/ 	.short	0x0008
        /*0094*/ 	.byte	0x00, 0xf5, 0x21, 0x00


	//----- nvinfo : EIATTR_KPARAM_INFO
	.align		4
.L_219:
        /*0098*/ 	.byte	0x04, 0x17
        /*009a*/ 	.short	(.L_221 - .L_220)
.L_220:
        /*009c*/ 	.word	0x00000000
        /*00a0*/ 	.short	0x0000
        /*00a2*/ 	.short	0x0000
        /*00a4*/ 	.byte	0x00, 0xf5, 0x21, 0x00


	//----- nvinfo : EIATTR_SPARSE_MMA_MASK
	.align		4
.L_221:
        /*00a8*/ 	.byte	0x03, 0x50
        /*00aa*/ 	.short	0x0000


	//----- nvinfo : EIATTR_MAXREG_COUNT
	.align		4
        /*00ac*/ 	.byte	0x03, 0x1b
        /*00ae*/ 	.short	0x00ff


	//----- nvinfo : EIATTR_MERCURY_ISA_VERSION
	.align		4
        /*00b0*/ 	.byte	0x03, 0x5f
        /*00b2*/ 	.short	0x0101


	//----- nvinfo : EIATTR_VRC_CTA_INIT_COUNT
	.align		4
        /*00b4*/ 	.byte	0x02, 0x4a
	.zero		1
	.zero		1


	//----- nvinfo : EIATTR_EXIT_INSTR_OFFSETS
	.align		4
        /*00b8*/ 	.byte	0x04, 0x1c
        /*00ba*/ 	.short	(.L_223 - .L_222)


	//   ....[0]....
.L_222:
        /*00bc*/ 	.word	0x00000230


	//   ....[1]....
        /*00c0*/ 	.word	0x00000ca0


	//----- nvinfo : EIATTR_CRS_STACK_SIZE
	.align		4
.L_223:
        /*00c4*/ 	.byte	0x04, 0x1e
        /*00c6*/ 	.short	(.L_225 - .L_224)
.L_224:
        /*00c8*/ 	.word	0x00000000


	//----- nvinfo : EIATTR_CBANK_PARAM_SIZE
	.align		4
.L_225:
        /*00cc*/ 	.byte	0x03, 0x19
        /*00ce*/ 	.short	0x0030


	//----- nvinfo : EIATTR_PARAM_CBANK
	.align		4
        /*00d0*/ 	.byte	0x04, 0x0a
        /*00d2*/ 	.short	(.L_227 - .L_226)
	.align		4
.L_226:
        /*00d4*/ 	.word	index@(.nv.constant0._Z15avgPool2dKernelPfPKfiiiiiiii)
        /*00d8*/ 	.short	0x0380
        /*00da*/ 	.short	0x0030


	//----- nvinfo : EIATTR_SW_WAR
	.align		4
.L_227:
        /*00dc*/ 	.byte	0x04, 0x36
        /*00de*/ 	.short	(.L_229 - .L_228)
.L_228:
        /*00e0*/ 	.word	0x00000008
.L_229:


//--------------------- .nv.info._Z15maxPool2dKernelPfPKfiiiiiiii --------------------------
	.section	.nv.info._Z15maxPool2dKernelPfPKfiiiiiiii,"",@"SHT_CUDA_INFO"
	.sectionflags	@""
	.align	4


	//----- nvinfo : EIATTR_CUDA_API_VERSION
	.align		4
        /*0000*/ 	.byte	0x04, 0x37
        /*0002*/ 	.short	(.L_231 - .L_230)
.L_230:
        /*0004*/ 	.word	0x00000082


	//----- nvinfo : EIATTR_KPARAM_INFO
	.align		4
.L_231:
        /*0008*/ 	.byte	0x04, 0x17
        /*000a*/ 	.short	(.L_233 - .L_232)
.L_232:
        /*000c*/ 	.word	0x00000000
        /*0010*/ 	.short	0x0009
        /*0012*/ 	.short	0x002c
        /*0014*/ 	.byte	0x00, 0xf0, 0x11, 0x00


	//----- nvinfo : EIATTR_KPARAM_INFO
	.align		4
.L_233:
        /*0018*/ 	.byte	0x04, 0x17
        /*001a*/ 	.short	(.L_235 - .L_234)
.L_234:
        /*001c*/ 	.word	0x00000000
        /*0020*/ 	.short	0x0008
        /*0022*/ 	.short	0x0028
        /*0024*/ 	.byte	0x00, 0xf0, 0x11, 0x00


	//----- nvinfo : EIATTR_KPARAM_INFO
	.align		4
.L_235:
        /*0028*/ 	.byte	0x04, 0x17
        /*002a*/ 	.short	(.L_237 - .L_236)
.L_236:
        /*002c*/ 	.word	0x00000000
        /*0030*/ 	.short	0x0007
        /*0032*/ 	.short	0x0024
        /*0034*/ 	.byte	0x00, 0xf0, 0x11, 0x00


	//----- nvinfo : EIATTR_KPARAM_INFO
	.align		4
.L_237:
        /*0038*/ 	.byte	0x04, 0x17
        /*003a*/ 	.short	(.L_239 - .L_238)
.L_238:
        /*003c*/ 	.word	0x00000000
        /*0040*/ 	.short	0x0006
        /*0042*/ 	.short	0x0020
        /*0044*/ 	.byte	0x00, 0xf0, 0x11, 0x00


	//----- nvinfo : EIATTR_KPARAM_INFO
	.align		4
.L_239:
        /*0048*/ 	.byte	0x04, 0x17
        /*004a*/ 	.short	(.L_241 - .L_240)
.L_240:
        /*004c*/ 	.word	0x00000000
        /*0050*/ 	.short	0x0005
        /*0052*/ 	.short	0x001c
        /*0054*/ 	.byte	0x00, 0xf0, 0x11, 0x00


	//----- nvinfo : EIATTR_KPARAM_INFO
	.align		4
.L_241:
        /*0058*/ 	.byte	0x04, 0x17
        /*005a*/ 	.short	(.L_243 - .L_242)
.L_242:
        /*005c*/ 	.word	0x00000000
        /*0060*/ 	.short	0x0004
        /*0062*/ 	.short	0x0018
        /*0064*/ 	.byte	0x00, 0xf0, 0x11, 0x00


	//----- nvinfo : EIATTR_KPARAM_INFO
	.align		4
.L_243:
        /*0068*/ 	.byte	0x04, 0x17
        /*006a*/ 	.short	(.L_245 - .L_244)
.L_244:
        /*006c*/ 	.word	0x00000000
        /*0070*/ 	.short	0x0003
        /*0072*/ 	.short	0x0014
        /*0074*/ 	.byte	0x00, 0xf0, 0x11, 0x00


	//----- nvinfo : EIATTR_KPARAM_INFO
	.align		4
.L_245:
        /*0078*/ 	.byte	0x04, 0x17
        /*007a*/ 	.short	(.L_247 - .L_246)
.L_246:
        /*007c*/ 	.word	0x00000000
        /*0080*/ 	.short	0x0002
        /*0082*/ 	.short	0x0010
        /*0084*/ 	.byte	0x00, 0xf0, 0x11, 0x00


	//----- nvinfo : EIATTR_KPARAM_INFO
	.align		4
.L_247:
        /*0088*/ 	.byte	0x04, 0x17
        /*008a*/ 	.short	(.L_249 - .L_248)
.L_248:
        /*008c*/ 	.word	0x00000000
        /*0090*/ 	.short	0x0001
        /*0092*/ 	.short	0x0008
        /*0094*/ 	.byte	0x00, 0xf5, 0x21, 0x00


	//----- nvinfo : EIATTR_KPARAM_INFO
	.align		4
.L_249:
        /*0098*/ 	.byte	0x04, 0x17
        /*009a*/ 	.short	(.L_251 - .L_250)
.L_250:
        /*009c*/ 	.word	0x00000000
        /*00a0*/ 	.short	0x0000
        /*00a2*/ 	.short	0x0000
        /*00a4*/ 	.byte	0x00, 0xf5, 0x21, 0x00


	//----- nvinfo : EIATTR_SPARSE_MMA_MASK
	.align		4
.L_251:
        /*00a8*/ 	.byte	0x03, 0x50
        /*00aa*/ 	.short	0x0000


	//----- nvinfo : EIATTR_MAXREG_COUNT
	.align		4
        /*00ac*/ 	.byte	0x03, 0x1b
        /*00ae*/ 	.short	0x00ff


	//----- nvinfo : EIATTR_MERCURY_ISA_VERSION
	.align		4
        /*00b0*/ 	.byte	0x03, 0x5f
        /*00b2*/ 	.short	0x0101


	//----- nvinfo : EIATTR_VRC_CTA_INIT_COUNT
	.align		4
        /*00b4*/ 	.byte	0x02, 0x4a
	.zero		1
	.zero		1


	//----- nvinfo : EIATTR_EXIT_INSTR_OFFSETS
	.align		4
        /*00b8*/ 	.byte	0x04, 0x1c
        /*00ba*/ 	.short	(.L_253 - .L_252)


	//   ....[0]....
.L_252:
        /*00bc*/ 	.word	0x00000230


	//   ....[1]....
        /*00c0*/ 	.word	0x00000ed0


	//----- nvinfo : EIATTR_CRS_STACK_SIZE
	.align		4
.L_253:
        /*00c4*/ 	.byte	0x04, 0x1e
        /*00c6*/ 	.short	(.L_255 - .L_254)
.L_254:
        /*00c8*/ 	.word	0x00000000


	//----- nvinfo : EIATTR_CBANK_PARAM_SIZE
	.align		4
.L_255:
        /*00cc*/ 	.byte	0x03, 0x19
        /*00ce*/ 	.short	0x0030


	//----- nvinfo : EIATTR_PARAM_CBANK
	.align		4
        /*00d0*/ 	.byte	0x04, 0x0a
        /*00d2*/ 	.short	(.L_257 - .L_256)
	.align		4
.L_256:
        /*00d4*/ 	.word	index@(.nv.constant0._Z15maxPool2dKernelPfPKfiiiiiiii)
        /*00d8*/ 	.short	0x0380
        /*00da*/ 	.short	0x0030


	//----- nvinfo : EIATTR_SW_WAR
	.align		4
.L_257:
        /*00dc*/ 	.byte	0x04, 0x36
        /*00de*/ 	.short	(.L_259 - .L_258)
.L_258:
        /*00e0*/ 	.word	0x00000008
.L_259:


//--------------------- .nv.info._Z15conv2d3x3SharedPfPKfS1_S1_iiiiiii --------------------------
	.section	.nv.info._Z15conv2d3x3SharedPfPKfS1_S1_iiiiiii,"",@"SHT_CUDA_INFO"
	.sectionflags	@""
	.align	4


	//----- nvinfo : EIATTR_CUDA_API_VERSION
	.align		4
        /*0000*/ 	.byte	0x04, 0x37
        /*0002*/ 	.short	(.L_261 - .L_260)
.L_260:
        /*0004*/ 	.word	0x00000082


	//----- nvinfo : EIATTR_KPARAM_INFO
	.align		4
.L_261:
        /*0008*/ 	.byte	0x04, 0x17
        /*000a*/ 	.short	(.L_263 - .L_262)
.L_262:
        /*000c*/ 	.word	0x00000000
        /*0010*/ 	.short	0x000a
        /*0012*/ 	.short	0x0038
        /*0014*/ 	.byte	0x00, 0xf0, 0x11, 0x00


	//----- nvinfo : EIATTR_KPARAM_INFO
	.align		4
.L_263:
        /*0018*/ 	.byte	0x04, 0x17
        /*001a*/ 	.short	(.L_265 - .L_264)
.L_264:
        /*001c*/ 	.word	0x00000000
        /*0020*/ 	.short	0x0009
        /*0022*/ 	.short	0x0034
        /*0024*/ 	.byte	0x00, 0xf0, 0x11, 0x00


	//----- nvinfo : EIATTR_KPARAM_INFO
	.align		4
.L_265:
        /*0028*/ 	.byte	0x04, 0x17
        /*002a*/ 	.short	(.L_267 - .L_266)
.L_266:
        /*002c*/ 	.word	0x00000000
        /*0030*/ 	.short	0x0008
        /*0032*/ 	.short	0x0030
        /*0034*/ 	.byte	0x00, 0xf0, 0x11, 0x00


	//----- nvinfo : EIATTR_KPARAM_INFO
	.align		4
.L_267:
        /*0038*/ 	.byte	0x04, 0x17
        /*003a*/ 	.short	(.L_269 - .L_268)
.L_268:
        /*003c*/ 	.word	0x00000000
        /*0040*/ 	.short	0x0007
        /*0042*/ 	.short	0x002c
        /*0044*/ 	.byte	0x00, 0xf0, 0x11, 0x00


	//----- nvinfo : EIATTR_KPARAM_INFO
	.align		4
.L_269:
        /*0048*/ 	.byte	0x04, 0x17
        /*004a*/ 	.short	(.L_271 - .L_270)
.L_270:
        /*004c*/ 	.word	0x00000000
        /*0050*/ 	.short	0x0006
        /*0052*/ 	.short	0x0028
        /*0054*/ 	.byte	0x00, 0xf0, 0x11, 0x00


	//----- nvinfo : EIATTR_KPARAM_INFO
	.align		4
.L_271:
        /*0058*/ 	.byte	0x04, 0x17
        /*005a*/ 	.short	(.L_273 - .L_272)
.L_272:
        /*005c*/ 	.word	0x00000000
        /*0060*/ 	.short	0x0005
        /*0062*/ 	.short	0x0024
        /*0064*/ 	.byte	0x00, 0xf0, 0x11, 0x00


	//----- nvinfo : EIATTR_KPARAM_INFO
	.align		4
.L_273:
        /*0068*/ 	.byte	0x04, 0x17
        /*006a*/ 	.short	(.L_275 - .L_274)
.L_274:
        /*006c*/ 	.word	0x00000000
        /*0070*/ 	.short	0x0004
        /*0072*/ 	.short	0x0020
        /*0074*/ 	.byte	0x00, 0xf0, 0x11, 0x00


	//----- nvinfo : EIATTR_KPARAM_INFO
	.align		4
.L_275:
        /*0078*/ 	.byte	0x04, 0x17
        /*007a*/ 	.short	(.L_277 - .L_276)
.L_276:
        /*007c*/ 	.word	0x00000000
        /*0080*/ 	.short	0x0003
        /*0082*/ 	.short	0x0018
        /*0084*/ 	.byte	0x00, 0xf5, 0x21, 0x00


	//----- nvinfo : EIATTR_KPARAM_INFO
	.align		4
.L_277:
        /*0088*/ 	.byte	0x04, 0x17
        /*008a*/ 	.short	(.L_279 - .L_278)
.L_278:
        /*008c*/ 	.word	0x00000000
        /*0090*/ 	.short	0x0002
        /*0092*/ 	.short	0x0010
        /*0094*/ 	.byte	0x00, 0xf5, 0x21, 0x00


	//----- nvinfo : EIATTR_KPARAM_INFO
	.align		4
.L_279:
        /*0098*/ 	.byte	0x04, 0x17
        /*009a*/ 	.short	(.L_281 - .L_280)
.L_280:
        /*009c*/ 	.word	0x00000000
        /*00a0*/ 	.short	0x0001
        /*00a2*/ 	.short	0x0008
        /*00a4*/ 	.byte	0x00, 0xf5, 0x21, 0x00


	//----- nvinfo : EIATTR_KPARAM_INFO
	.align		4
.L_281:
        /*00a8*/ 	.byte	0x04, 0x17
        /*00aa*/ 	.short	(.L_283 - .L_282)
.L_282:
        /*00ac*/ 	.word	0x00000000
        /*00b0*/ 	.short	0x0000
        /*00b2*/ 	.short	0x0000
        /*00b4*/ 	.byte	0x00, 0xf5, 0x21, 0x00


	//----- nvinfo : EIATTR_SPARSE_MMA_MASK
	.align		4
.L_283:
        /*00b8*/ 	.byte	0x03, 0x50
        /*00ba*/ 	.short	0x0000


	//----- nvinfo : EIATTR_MAXREG_COUNT
	.align		4
        /*00bc*/ 	.byte	0x03, 0x1b
        /*00be*/ 	.short	0x00ff


	//----- nvinfo : EIATTR_NUM_BARRIERS
	.align		4
        /*00c0*/ 	.byte	0x02, 0x4c
        /*00c2*/ 	.byte	0x01
	.zero		1


	//----- nvinfo : EIATTR_MERCURY_ISA_VERSION
	.align		4
        /*00c4*/ 	.byte	0x03, 0x5f
        /*00c6*/ 	.short	0x0101


	//----- nvinfo : EIATTR_VRC_CTA_INIT_COUNT
	.align		4
        /*00c8*/ 	.byte	0x02, 0x4a
	.zero		1
	.zero		1


	//----- nvinfo : EIATTR_EXIT_INSTR_OFFSETS
	.align		4
        /*00cc*/ 	.byte	0x04, 0x1c
        /*00ce*/ 	.short	(.L_285 - .L_284)


	//   ....[0]....
.L_284:
        /*00d0*/ 	.word	0x00000980


	//   ....[1]....
        /*00d4*/ 	.word	0x00000a00


	//----- nvinfo : EIATTR_CRS_STACK_SIZE
	.align		4
.L_285:
        /*00d8*/ 	.byte	0x04, 0x1e
        /*00da*/ 	.short	(.L_287 - .L_286)
.L_286:
        /*00dc*/ 	.word	0x00000000


	//----- nvinfo : EIATTR_CBANK_PARAM_SIZE
	.align		4
.L_287:
        /*00e0*/ 	.byte	0x03, 0x19
        /*00e2*/ 	.short	0x003c


	//----- nvinfo : EIATTR_PARAM_CBANK
	.align		4
        /*00e4*/ 	.byte	0x04, 0x0a
        /*00e6*/ 	.short	(.L_289 - .L_288)
	.align		4
.L_288:
        /*00e8*/ 	.word	index@(.nv.constant0._Z15conv2d3x3SharedPfPKfS1_S1_iiiiiii)
        /*00ec*/ 	.short	0x0380
        /*00ee*/ 	.short	0x003c


	//----- nvinfo : EIATTR_SW_WAR
	.align		4
.L_289:
        /*00f0*/ 	.byte	0x04, 0x36
        /*00f2*/ 	.short	(.L_291 - .L_290)
.L_290:
        /*00f4*/ 	.word	0x00000008
.L_291:


//--------------------- .nv.info._Z12conv2dKernelPfPKfS1_S1_iiiiiiiiiiiii --------------------------
	.section	.nv.info._Z12conv2dKernelPfPKfS1_S1_iiiiiiiiiiiii,"",@"SHT_CUDA_INFO"
	.sectionflags	@""
	.align	4


	//----- nvinfo : EIATTR_CUDA_API_VERSION
	.align		4
        /*0000*/ 	.byte	0x04, 0x37
        /*0002*/ 	.short	(.L_293 - .L_292)
.L_292:
        /*0004*/ 	.word	0x00000082


	//----- nvinfo : EIATTR_KPARAM_INFO
	.align		4
.L_293:
        /*0008*/ 	.byte	0x04, 0x17
        /*000a*/ 	.short	(.L_295 - .L_294)
.L_294:
        /*000c*/ 	.word	0x00000000
        /*0010*/ 	.short	0x0010
        /*0012*/ 	.short	0x0050
        /*0014*/ 	.byte	0x00, 0xf0, 0x11, 0x00


	//----- nvinfo : EIATTR_KPARAM_INFO
	.align		4
.L_295:
        /*0018*/ 	.byte	0x04, 0x17
        /*001a*/ 	.short	(.L_297 - .L_296)
.L_296:
        /*001c*/ 	.word	0x00000000
        /*0020*/ 	.short	0x000f
        /*0022*/ 	.short	0x004c
        /*0024*/ 	.byte	0x00, 0xf0, 0x11, 0x00


	//----- nvinfo : EIATTR_KPARAM_INFO
	.align		4
.L_297:
        /*0028*/ 	.byte	0x04, 0x17
        /*002a*/ 	.short	(.L_299 - .L_298)
.L_298:
        /*002c*/ 	.word	0x00000000
        /*0030*/ 	.short	0x000e
        /*0032*/ 	.short	0x0048
        /*0034*/ 	.byte	0x00, 0xf0, 0x11, 0x00


	//----- nvinfo : EIATTR_KPARAM_INFO
	.align		4
.L_299:
        /*0038*/ 	.byte	0x04, 0x17
        /*003a*/ 	.short	(.L_301 - .L_300)
.L_300:
        /*003c*/ 	.word	0x00000000
        /*0040*/ 	.short	0x000d
        /*0042*/ 	.short	0x0044
        /*0044*/ 	.byte	0x00, 0xf0, 0x11, 0x00


	//----- nvinfo : EIATTR_KPARAM_INFO
	.align		4
.L_301:
        /*0048*/ 	.byte	0x04, 0x17
        /*004a*/ 	.short	(.L_303 - .L_302)
.L_302:
        /*004c*/ 	.word	0x00000000
        /*0050*/ 	.short	0x000c
        /*0052*/ 	.short	0x0040
        /*0054*/ 	.byte	0x00, 0xf0, 0x11, 0x00


	//----- nvinfo : EIATTR_KPARAM_INFO
	.align		4
.L_303:
        /*0058*/ 	.byte	0x04, 0x17
        /*005a*/ 	.short	(.L_305 - .L_304)
.L_304:
        /*005c*/ 	.word	0x00000000
        /*0060*/ 	.short	0x000b
        /*0062*/ 	.short	0x003c
        /*0064*/ 	.byte	0x00, 0xf0, 0x11, 0x00


	//----- nvinfo : EIATTR_KPARAM_INFO
	.align		4
.L_305:
        /*0068*/ 	.byte	0x04, 0x17
        /*006a*/ 	.short	(.L_307 - .L_306)
.L_306:
        /*006c*/ 	.word	0x00000000
        /*0070*/ 	.short	0x000a
        /*0072*/ 	.short	0x0038
        /*0074*/ 	.byte	0x00, 0xf0, 0x11, 0x00


	//----- nvinfo : EIATTR_KPARAM_INFO
	.align		4
.L_307:
        /*0078*/ 	.byte	0x04, 0x17
        /*007a*/ 	.short	(.L_309 - .L_308)
.L_308:
        /*007c*/ 	.word	0x00000000
        /*0080*/ 	.short	0x0009
        /*0082*/ 	.short	0x0034
        /*0084*/ 	.byte	0x00, 0xf0, 0x11, 0x00


	//----- nvinfo : EIATTR_KPARAM_INFO
	.align		4
.L_309:
        /*0088*/ 	.byte	0x04, 0x17
        /*008a*/ 	.short	(.L_311 - .L_310)
.L_310:
        /*008c*/ 	.word	0x00000000
        /*0090*/ 	.short	0x0008
        /*0092*/ 	.short	0x0030
        /*0094*/ 	.byte	0x00, 0xf0, 0x11, 0x00


	//----- nvinfo : EIATTR_KPARAM_INFO
	.align		4
.L_311:
        /*0098*/ 	.byte	0x04, 0x17
        /*009a*/ 	.short	(.L_313 - .L_312)
.L_312:
        /*009c*/ 	.word	0x00000000
        /*00a0*/ 	.short	0x0007
        /*00a2*/ 	.short	0x002c
        /*00a4*/ 	.byte	0x00, 0xf0, 0x11, 0x00


	//----- nvinfo : EIATTR_KPARAM_INFO
	.align		4
.L_313:
        /*00a8*/ 	.byte	0x04, 0x17
        /*00aa*/ 	.short	(.L_315 - .L_314)
.L_314:
        /*00ac*/ 	.word	0x00000000
        /*00b0*/ 	.short	0x0006
        /*00b2*/ 	.short	0x0028
        /*00b4*/ 	.byte	0x00, 0xf0, 0x11, 0x00


	//----- nvinfo : EIATTR_KPARAM_INFO
	.align		4
.L_315:
        /*00b8*/ 	.byte	0x04, 0x17
        /*00ba*/ 	.short	(.L_317 - .L_316)
.L_316:
        /*00bc*/ 	.word	0x00000000
        /*00c0*/ 	.short	0x0005
        /*00c2*/ 	.short	0x0024
        /*00c4*/ 	.byte	0x00, 0xf0, 0x11, 0x00


	//----- nvinfo : EIATTR_KPARAM_INFO
	.align		4
.L_317:
        /*00c8*/ 	.byte	0x04, 0x17
        /*00ca*/ 	.short	(.L_319 - .L_318)
.L_318:
        /*00cc*/ 	.word	0x00000000
        /*00d0*/ 	.short	0x0004
        /*00d2*/ 	.short	0x0020
        /*00d4*/ 	.byte	0x00, 0xf0, 0x11, 0x00


	//----- nvinfo : EIATTR_KPARAM_INFO
	.align		4
.L_319:
        /*00d8*/ 	.byte	0x04, 0x17
        /*00da*/ 	.short	(.L_321 - .L_320)
.L_320:
        /*00dc*/ 	.word	0x00000000
        /*00e0*/ 	.short	0x0003
        /*00e2*/ 	.short	0x0018
        /*00e4*/ 	.byte	0x00, 0xf5, 0x21, 0x00


	//----- nvinfo : EIATTR_KPARAM_INFO
	.align		4
.L_321:
        /*00e8*/ 	.byte	0x04, 0x17
        /*00ea*/ 	.short	(.L_323 - .L_322)
.L_322:
        /*00ec*/ 	.word	0x00000000
        /*00f0*/ 	.short	0x0002
        /*00f2*/ 	.short	0x0010
        /*00f4*/ 	.byte	0x00, 0xf5, 0x21, 0x00


	//----- nvinfo : EIATTR_KPARAM_INFO
	.align		4
.L_323:
        /*00f8*/ 	.byte	0x04, 0x17
        /*00fa*/ 	.short	(.L_325 - .L_324)
.L_324:
        /*00fc*/ 	.word	0x00000000
        /*0100*/ 	.short	0x0001
        /*0102*/ 	.short	0x0008
        /*0104*/ 	.byte	0x00, 0xf5, 0x21, 0x00


	//----- nvinfo : EIATTR_KPARAM_INFO
	.align		4
.L_325:
        /*0108*/ 	.byte	0x04, 0x17
        /*010a*/ 	.short	(.L_327 - .L_326)
.L_326:
        /*010c*/ 	.word	0x00000000
        /*0110*/ 	.short	0x0000
        /*0112*/ 	.short	0x0000
        /*0114*/ 	.byte	0x00, 0xf5, 0x21, 0x00


	//----- nvinfo : EIATTR_SPARSE_MMA_MASK
	.align		4
.L_327:
        /*0118*/ 	.byte	0x03, 0x50
        /*011a*/ 	.short	0x0000


	//----- nvinfo : EIATTR_MAXREG_COUNT
	.align		4
        /*011c*/ 	.byte	0x03, 0x1b
        /*011e*/ 	.short	0x00ff


	//----- nvinfo : EIATTR_MERCURY_ISA_VERSION
	.align		4
        /*0120*/ 	.byte	0x03, 0x5f
        /*0122*/ 	.short	0x0101


	//----- nvinfo : EIATTR_VRC_CTA_INIT_COUNT
	.align		4
        /*0124*/ 	.byte	0x02, 0x4a
	.zero		1
	.zero		1


	//----- nvinfo : EIATTR_EXIT_INSTR_OFFSETS
	.align		4
        /*0128*/ 	.byte	0x04, 0x1c
        /*012a*/ 	.short	(.L_329 - .L_328)


	//   ....[0]....
.L_328:
        /*012c*/ 	.word	0x00000250


	//   ....[1]....
        /*0130*/ 	.word	0x00001250


	//----- nvinfo : EIATTR_CRS_STACK_SIZE
	.align		4
.L_329:
        /*0134*/ 	.byte	0x04, 0x1e
        /*0136*/ 	.short	(.L_331 - .L_330)
.L_330:
        /*0138*/ 	.word	0x00000000


	//----- nvinfo : EIATTR_CBANK_PARAM_SIZE
	.align		4
.L_331:
        /*013c*/ 	.byte	0x03, 0x19
        /*013e*/ 	.short	0x0054


	//----- nvinfo : EIATTR_PARAM_CBANK
	.align		4
        /*0140*/ 	.byte	0x04, 0x0a
        /*0142*/ 	.short	(.L_333 - .L_332)
	.align		4
.L_332:
        /*0144*/ 	.word	index@(.nv.constant0._Z12conv2dKernelPfPKfS1_S1_iiiiiiiiiiiii)
        /*0148*/ 	.short	0x0380
        /*014a*/ 	.short	0x0054


	//----- nvinfo : EIATTR_SW_WAR
	.align		4
.L_333:
        /*014c*/ 	.byte	0x04, 0x36
        /*014e*/ 	.short	(.L_335 - .L_334)
.L_334:
        /*0150*/ 	.word	0x00000008
.L_335:


//--------------------- .nv.info._Z16denseKernelTiledPfPKfS1_S1_iii --------------------------
	.section	.nv.info._Z16denseKernelTiledPfPKfS1_S1_iii,"",@"SHT_CUDA_INFO"
	.sectionflags	@""
	.align	4


	//----- nvinfo : EIATTR_CUDA_API_VERSION
	.align		4
        /*0000*/ 	.byte	0x04, 0x37
        /*0002*/ 	.short	(.L_337 - .L_336)
.L_336:
        /*0004*/ 	.word	0x00000082


	//----- nvinfo : EIATTR_KPARAM_INFO
	.align		4
.L_337:
        /*0008*/ 	.byte	0x04, 0x17
        /*000a*/ 	.short	(.L_339 - .L_338)
.L_338:
        /*000c*/ 	.word	0x00000000
        /*0010*/ 	.short	0x0006
        /*0012*/ 	.short	0x0028
        /*0014*/ 	.byte	0x00, 0xf0, 0x11, 0x00


	//----- nvinfo : EIATTR_KPARAM_INFO
	.align		4
.L_339:
        /*0018*/ 	.byte	0x04, 0x17
        /*001a*/ 	.short	(.L_341 - .L_340)
.L_340:
        /*001c*/ 	.word	0x00000000
        /*0020*/ 	.short	0x0005
        /*0022*/ 	.short	0x0024
        /*0024*/ 	.byte	0x00, 0xf0, 0x11, 0x00


	//----- nvinfo : EIATTR_KPARAM_INFO
	.align		4
.L_341:
        /*0028*/ 	.byte	0x04, 0x17
        /*002a*/ 	.short	(.L_343 - .L_342)
.L_342:
        /*002c*/ 	.word	0x00000000
        /*0030*/ 	.short	0x0004
        /*0032*/ 	.short	0x0020
        /*0034*/ 	.byte	0x00, 0xf0, 0x11, 0x00


	//----- nvinfo : EIATTR_KPARAM_INFO
	.align		4
.L_343:
        /*0038*/ 	.byte	0x04, 0x17
        /*003a*/ 	.short	(.L_345 - .L_344)
.L_344:
        /*003c*/ 	.word	0x00000000
        /*0040*/ 	.short	0x0003
        /*0042*/ 	.short	0x0018
        /*0044*/ 	.byte	0x00, 0xf5, 0x21, 0x00


	//----- nvinfo : EIATTR_KPARAM_INFO
	.align		4
.L_345:
        /*0048*/ 	.byte	0x04, 0x17
        /*004a*/ 	.short	(.L_347 - .L_346)
.L_346:
        /*004c*/ 	.word	0x00000000
        /*0050*/ 	.short	0x0002
        /*0052*/ 	.short	0x0010
        /*0054*/ 	.byte	0x00, 0xf5, 0x21, 0x00


	//----- nvinfo : EIATTR_KPARAM_INFO
	.align		4
.L_347:
        /*0058*/ 	.byte	0x04, 0x17
        /*005a*/ 	.short	(.L_349 - .L_348)
.L_348:
        /*005c*/ 	.word	0x00000000
        /*0060*/ 	.short	0x0001
        /*0062*/ 	.short	0x0008
        /*0064*/ 	.byte	0x00, 0xf5, 0x21, 0x00


	//----- nvinfo : EIATTR_KPARAM_INFO
	.align		4
.L_349:
        /*0068*/ 	.byte	0x04, 0x17
        /*006a*/ 	.short	(.L_351 - .L_350)
.L_350:
        /*006c*/ 	.word	0x00000000
        /*0070*/ 	.short	0x0000
        /*0072*/ 	.short	0x0000
        /*0074*/ 	.byte	0x00, 0xf5, 0x21, 0x00


	//----- nvinfo : EIATTR_SPARSE_MMA_MASK
	.align		4
.L_351:
        /*0078*/ 	.byte	0x03, 0x50
        /*007a*/ 	.short	0x0000


	//----- nvinfo : EIATTR_MAXREG_COUNT
	.align		4
        /*007c*/ 	.byte	0x03, 0x1b
        /*007e*/ 	.short	0x00ff


	//----- nvinfo : EIATTR_NUM_BARRIERS
	.align		4
        /*0080*/ 	.byte	0x02, 0x4c
        /*0082*/ 	.byte	0x01
	.zero		1


	//----- nvinfo : EIATTR_MERCURY_ISA_VERSION
	.align		4
        /*0084*/ 	.byte	0x03, 0x5f
        /*0086*/ 	.short	0x0101


	//----- nvinfo : EIATTR_VRC_CTA_INIT_COUNT
	.align		4
        /*0088*/ 	.byte	0x02, 0x4a
	.zero		1
	.zero		1


	//----- nvinfo : EIATTR_EXIT_INSTR_OFFSETS
	.align		4
        /*008c*/ 	.byte	0x04, 0x1c
        /*008e*/ 	.short	(.L_353 - .L_352)


	//   ....[0]....
.L_352:
        /*0090*/ 	.word	0x00000d20


	//   ....[1]....
        /*0094*/ 	.word	0x00000df0


	//----- nvinfo : EIATTR_CBANK_PARAM_SIZE
	.align		4
.L_353:
        /*0098*/ 	.byte	0x03, 0x19
        /*009a*/ 	.short	0x002c


	//----- nvinfo : EIATTR_PARAM_CBANK
	.align		4
        /*009c*/ 	.byte	0x04, 0x0a
        /*009e*/ 	.short	(.L_355 - .L_354)
	.align		4
.L_354:
        /*00a0*/ 	.word	index@(.nv.constant0._Z16denseKernelTiledPfPKfS1_S1_iii)
        /*00a4*/ 	.short	0x0380
        /*00a6*/ 	.short	0x002c


	//----- nvinfo : EIATTR_SW_WAR
	.align		4
.L_355:
        /*00a8*/ 	.byte	0x04, 0x36
        /*00aa*/ 	.short	(.L_357 - .L_356)
.L_356:
        /*00ac*/ 	.word	0x00000008
.L_357:


//--------------------- .nv.info._Z16denseKernelBasicPfPKfS1_S1_iii --------------------------
	.section	.nv.info._Z16denseKernelBasicPfPKfS1_S1_iii,"",@"SHT_CUDA_INFO"
	.sectionflags	@""
	.align	4


	//----- nvinfo : EIATTR_CUDA_API_VERSION
	.align		4
        /*0000*/ 	.byte	0x04, 0x37
        /*0002*/ 	.short	(.L_359 - .L_358)
.L_358:
        /*0004*/ 	.word	0x00000082


	//----- nvinfo : EIATTR_KPARAM_INFO
	.align		4
.L_359:
        /*0008*/ 	.byte	0x04, 0x17
        /*000a*/ 	.short	(.L_361 - .L_360)
.L_360:
        /*000c*/ 	.word	0x00000000
        /*0010*/ 	.short	0x0006
        /*0012*/ 	.short	0x0028
        /*0014*/ 	.byte	0x00, 0xf0, 0x11, 0x00


	//----- nvinfo : EIATTR_KPARAM_INFO
	.align		4
.L_361:
        /*0018*/ 	.byte	0x04, 0x17
        /*001a*/ 	.short	(.L_363 - .L_362)
.L_362:
        /*001c*/ 	.word	0x00000000
        /*0020*/ 	.short	0x0005
        /*0022*/ 	.short	0x0024
        /*0024*/ 	.byte	0x00, 0xf0, 0x11, 0x00


	//----- nvinfo : EIATTR_KPARAM_INFO
	.align		4
.L_363:
        /*0028*/ 	.byte	0x04, 0x17
        /*002a*/ 	.short	(.L_365 - .L_364)
.L_364:
        /*002c*/ 	.word	0x00000000
        /*0030*/ 	.short	0x0004
        /*0032*/ 	.short	0x0020
        /*0034*/ 	.byte	0x00, 0xf0, 0x11, 0x00


	//----- nvinfo : EIATTR_KPARAM_INFO
	.align		4
.L_365:
        /*0038*/ 	.byte	0x04, 0x17
        /*003a*/ 	.short	(.L_367 - .L_366)
.L_366:
        /*003c*/ 	.word	0x00000000
        /*0040*/ 	.short	0x0003
        /*0042*/ 	.short	0x0018
        /*0044*/ 	.byte	0x00, 0xf5, 0x21, 0x00


	//----- nvinfo : EIATTR_KPARAM_INFO
	.align		4
.L_367:
        /*0048*/ 	.byte	0x04, 0x17
        /*004a*/ 	.short	(.L_369 - .L_368)
.L_368:
        /*004c*/ 	.word	0x00000000
        /*0050*/ 	.short	0x0002
        /*0052*/ 	.short	0x0010
        /*0054*/ 	.byte	0x00, 0xf5, 0x21, 0x00


	//----- nvinfo : EIATTR_KPARAM_INFO
	.align		4
.L_369:
        /*0058*/ 	.byte	0x04, 0x17
        /*005a*/ 	.short	(.L_371 - .L_370)
.L_370:
        /*005c*/ 	.word	0x00000000
        /*0060*/ 	.short	0x0001
        /*0062*/ 	.short	0x0008
        /*0064*/ 	.byte	0x00, 0xf5, 0x21, 0x00


	//----- nvinfo : EIATTR_KPARAM_INFO
	.align		4
.L_371:
        /*0068*/ 	.byte	0x04, 0x17
        /*006a*/ 	.short	(.L_373 - .L_372)
.L_372:
        /*006c*/ 	.word	0x00000000
        /*0070*/ 	.short	0x0000
        /*0072*/ 	.short	0x0000
        /*0074*/ 	.byte	0x00, 0xf5, 0x21, 0x00


	//----- nvinfo : EIATTR_SPARSE_MMA_MASK
	.align		4
.L_373:
        /*0078*/ 	.byte	0x03, 0x50
        /*007a*/ 	.short	0x0000


	//----- nvinfo : EIATTR_MAXREG_COUNT
	.align		4
        /*007c*/ 	.byte	0x03, 0x1b
        /*007e*/ 	.short	0x00ff


	//----- nvinfo : EIATTR_MERCURY_ISA_VERSION
	.align		4
        /*0080*/ 	.byte	0x03, 0x5f
        /*0082*/ 	.short	0x0101


	//----- nvinfo : EIATTR_VRC_CTA_INIT_COUNT
	.align		4
        /*0084*/ 	.byte	0x02, 0x4a
	.zero		1
	.zero		1


	//----- nvinfo : EIATTR_EXIT_INSTR_OFFSETS
	.align		4
        /*0088*/ 	.byte	0x04, 0x1c
        /*008a*/ 	.short	(.L_375 - .L_374)


	//   ....[0]....
.L_374:
        /*008c*/ 	.word	0x000000d0


	//   ....[1]....
        /*0090*/ 	.word	0x00000c30


	//----- nvinfo : EIATTR_CBANK_PARAM_SIZE
	.align		4
.L_375:
        /*0094*/ 	.byte	0x03, 0x19
        /*0096*/ 	.short	0x002c


	//----- nvinfo : EIATTR_PARAM_CBANK
	.align		4
        /*0098*/ 	.byte	0x04, 0x0a
        /*009a*/ 	.short	(.L_377 - .L_376)
	.align		4
.L_376:
        /*009c*/ 	.word	index@(.nv.constant0._Z16denseKernelBasicPfPKfS1_S1_iii)
        /*00a0*/ 	.short	0x0380
        /*00a2*/ 	.short	0x002c


	//----- nvinfo : EIATTR_SW_WAR
	.align		4
.L_377:
        /*00a4*/ 	.byte	0x04, 0x36
        /*00a6*/ 	.short	(.L_379 - .L_378)
.L_378:
        /*00a8*/ 	.word	0x00000008
.L_379:


//--------------------- .nv.info._Z13softmaxKernelPfPKfii --------------------------
	.section	.nv.info._Z13softmaxKernelPfPKfii,"",@"SHT_CUDA_INFO"
	.sectionflags	@""
	.align	4


	//----- nvinfo : EIATTR_CUDA_API_VERSION
	.align		4
        /*0000*/ 	.byte	0x04, 0x37
        /*0002*/ 	.short	(.L_381 - .L_380)
.L_380:
        /*0004*/ 	.word	0x00000082


	//----- nvinfo : EIATTR_KPARAM_INFO
	.align		4
.L_381:
        /*0008*/ 	.byte	0x04, 0x17
        /*000a*/ 	.short	(.L_383 - .L_382)
.L_382:
        /*000c*/ 	.word	0x00000000
        /*0010*/ 	.short	0x0003
        /*0012*/ 	.short	0x0014
        /*0014*/ 	.byte	0x00, 0xf0, 0x11, 0x00


	//----- nvinfo : EIATTR_KPARAM_INFO
	.align		4
.L_383:
        /*0018*/ 	.byte	0x04, 0x17
        /*001a*/ 	.short	(.L_385 - .L_384)
.L_384:
        /*001c*/ 	.word	0x00000000
        /*0020*/ 	.short	0x0002
        /*0022*/ 	.short	0x0010
        /*0024*/ 	.byte	0x00, 0xf0, 0x11, 0x00


	//----- nvinfo : EIATTR_KPARAM_INFO
	.align		4
.L_385:
        /*0028*/ 	.byte	0x04, 0x17
        /*002a*/ 	.short	(.L_387 - .L_386)
.L_386:
        /*002c*/ 	.word	0x00000000
        /*0030*/ 	.short	0x0001
        /*0032*/ 	.short	0x0008
        /*0034*/ 	.byte	0x00, 0xf5, 0x21, 0x00


	//----- nvinfo : EIATTR_KPARAM_INFO
	.align		4
.L_387:
        /*0038*/ 	.byte	0x04, 0x17
        /*003a*/ 	.short	(.L_389 - .L_388)
.L_388:
        /*003c*/ 	.word	0x00000000
        /*0040*/ 	.short	0x0000
        /*0042*/ 	.short	0x0000
        /*0044*/ 	.byte	0x00, 0xf5, 0x21, 0x00


	//----- nvinfo : EIATTR_SPARSE_MMA_MASK
	.align		4
.L_389:
        /*0048*/ 	.byte	0x03, 0x50
        /*004a*/ 	.short	0x0000


	//----- nvinfo : EIATTR_MAXREG_COUNT
	.align		4
        /*004c*/ 	.byte	0x03, 0x1b
        /*004e*/ 	.short	0x00ff


	//----- nvinfo : EIATTR_NUM_BARRIERS
	.align		4
        /*0050*/ 	.byte	0x02, 0x4c
        /*0052*/ 	.byte	0x01
	.zero		1


	//----- nvinfo : EIATTR_MERCURY_ISA_VERSION
	.align		4
        /*0054*/ 	.byte	0x03, 0x5f
        /*0056*/ 	.short	0x0101


	//----- nvinfo : EIATTR_VRC_CTA_INIT_COUNT
	.align		4
        /*0058*/ 	.byte	0x02, 0x4a
	.zero		1
	.zero		1


	//----- nvinfo : EIATTR_EXIT_INSTR_OFFSETS
	.align		4
        /*005c*/ 	.byte	0x04, 0x1c
        /*005e*/ 	.short	(.L_391 - .L_390)


	//   ....[0]....
.L_390:
        /*0060*/ 	.word	0x000005f0


	//   ....[1]....
        /*0064*/ 	.word	0x00000780


	//----- nvinfo : EIATTR_CRS_STACK_SIZE
	.align		4
.L_391:
        /*0068*/ 	.byte	0x04, 0x1e
        /*006a*/ 	.short	(.L_393 - .L_392)
.L_392:
        /*006c*/ 	.word	0x00000000


	//----- nvinfo : EIATTR_CBANK_PARAM_SIZE
	.align		4
.L_393:
        /*0070*/ 	.byte	0x03, 0x19
        /*0072*/ 	.short	0x0018


	//----- nvinfo : EIATTR_PARAM_CBANK
	.align		4
        /*0074*/ 	.byte	0x04, 0x0a
        /*0076*/ 	.short	(.L_395 - .L_394)
	.align		4
.L_394:
        /*0078*/ 	.word	index@(.nv.constant0._Z13softmaxKernelPfPKfii)
        /*007c*/ 	.short	0x0380
        /*007e*/ 	.short	0x0018


	//----- nvinfo : EIATTR_SW_WAR
	.align		4
.L_395:
        /*0080*/ 	.byte	0x04, 0x36
        /*0082*/ 	.short	(.L_397 - .L_396)
.L_396:
        /*0084*/ 	.word	0x00000008
.L_397:


//--------------------- .nv.info._Z10siluKernelPfPKfi --------------------------
	.section	.nv.info._Z10siluKernelPfPKfi,"",@"SHT_CUDA_INFO"
	.sectionflags	@""
	.align	4


	//----- nvinfo : EIATTR_CUDA_API_VERSION
	.align		4
        /*0000*/ 	.byte	0x04, 0x37
        /*0002*/ 	.short	(.L_399 - .L_398)
.L_398:
        /*0004*/ 	.word	0x00000082


	//----- nvinfo : EIATTR_KPARAM_INFO
	.align		4
.L_399:
        /*0008*/ 	.byte	0x04, 0x17
        /*000a*/ 	.short	(.L_401 - .L_400)
.L_400:
        /*000c*/ 	.word	0x00000000
        /*0010*/ 	.short	0x0002
        /*0012*/ 	.short	0x0010
        /*0014*/ 	.byte	0x00, 0xf0, 0x11, 0x00


	//----- nvinfo : EIATTR_KPARAM_INFO
	.align		4
.L_401:
        /*0018*/ 	.byte	0x04, 0x17
        /*001a*/ 	.short	(.L_403 - .L_402)
.L_402:
        /*001c*/ 	.word	0x00000000
        /*0020*/ 	.short	0x0001
        /*0022*/ 	.short	0x0008
        /*0024*/ 	.byte	0x00, 0xf5, 0x21, 0x00


	//----- nvinfo : EIATTR_KPARAM_INFO
	.align		4
.L_403:
        /*0028*/ 	.byte	0x04, 0x17
        /*002a*/ 	.short	(.L_405 - .L_404)
.L_404:
        /*002c*/ 	.word	0x00000000
        /*0030*/ 	.short	0x0000
        /*0032*/ 	.short	0x0000
        /*0034*/ 	.byte	0x00, 0xf5, 0x21, 0x00


	//----- nvinfo : EIATTR_SPARSE_MMA_MASK
	.align		4
.L_405:
        /*0038*/ 	.byte	0x03, 0x50
        /*003a*/ 	.short	0x0000


	//----- nvinfo : EIATTR_MAXREG_COUNT
	.align		4
        /*003c*/ 	.byte	0x03, 0x1b
        /*003e*/ 	.short	0x00ff


	//----- nvinfo : EIATTR_MERCURY_ISA_VERSION
	.align		4
        /*0040*/ 	.byte	0x03, 0x5f
        /*0042*/ 	.short	0x0101


	//----- nvinfo : EIATTR_VRC_CTA_INIT_COUNT
	.align		4
        /*0044*/ 	.byte	0x02, 0x4a
	.zero		1
	.zero		1


	//----- nvinfo : EIATTR_EXIT_INSTR_OFFSETS
	.align		4
        /*0048*/ 	.byte	0x04, 0x1c
        /*004a*/ 	.short	(.L_407 - .L_406)


	//   ....[0]....
.L_406:
        /*004c*/ 	.word	0x00000070


	//   ....[1]....
        /*0050*/ 	.word	0x00000260


	//----- nvinfo : EIATTR_CRS_STACK_SIZE
	.align		4
.L_407:
        /*0054*/ 	.byte	0x04, 0x1e
        /*0056*/ 	.short	(.L_409 - .L_408)
.L_408:
        /*0058*/ 	.word	0x00000000


	//----- nvinfo : EIATTR_CBANK_PARAM_SIZE
	.align		4
.L_409:
        /*005c*/ 	.byte	0x03, 0x19
        /*005e*/ 	.short	0x0014


	//----- nvinfo : EIATTR_PARAM_CBANK
	.align		4
        /*0060*/ 	.byte	0x04, 0x0a
        /*0062*/ 	.short	(.L_411 - .L_410)
	.align		4
.L_410:
        /*0064*/ 	.word	index@(.nv.constant0._Z10siluKernelPfPKfi)
        /*0068*/ 	.short	0x0380
        /*006a*/ 	.short	0x0014


	//----- nvinfo : EIATTR_SW_WAR
	.align		4
.L_411:
        /*006c*/ 	.byte	0x04, 0x36
        /*006e*/ 	.short	(.L_413 - .L_412)
.L_412:
        /*0070*/ 	.word	0x00000008
.L_413:


//--------------------- .nv.info._Z10geluKernelPfPKfi --------------------------
	.section	.nv.info._Z10geluKernelPfPKfi,"",@"SHT_CUDA_INFO"
	.sectionflags	@""
	.align	4


	//----- nvinfo : EIATTR_CUDA_API_VERSION
	.align		4
        /*0000*/ 	.byte	0x04, 0x37
        /*0002*/ 	.short	(.L_415 - .L_414)
.L_414:
        /*0004*/ 	.word	0x00000082


	//----- nvinfo : EIATTR_KPARAM_INFO
	.align		4
.L_415:
        /*0008*/ 	.byte	0x04, 0x17
        /*000a*/ 	.short	(.L_417 - .L_416)
.L_416:
        /*000c*/ 	.word	0x00000000
        /*0010*/ 	.short	0x0002
        /*0012*/ 	.short	0x0010
        /*0014*/ 	.byte	0x00, 0xf0, 0x11, 0x00


	//----- nvinfo : EIATTR_KPARAM_INFO
	.align		4
.L_417:
        /*0018*/ 	.byte	0x04, 0x17
        /*001a*/ 	.short	(.L_419 - .L_418)
.L_418:
        /*001c*/ 	.word	0x00000000
        /*0020*/ 	.short	0x0001
        /*0022*/ 	.short	0x0008
        /*0024*/ 	.byte	0x00, 0xf5, 0x21, 0x00


	//----- nvinfo : EIATTR_KPARAM_INFO
	.align		4
.L_419:
        /*0028*/ 	.byte	0x04, 0x17
        /*002a*/ 	.short	(.L_421 - .L_420)
.L_420:
        /*002c*/ 	.word	0x00000000
        /*0030*/ 	.short	0x0000
        /*0032*/ 	.short	0x0000
        /*0034*/ 	.byte	0x00, 0xf5, 0x21, 0x00


	//----- nvinfo : EIATTR_SPARSE_MMA_MASK
	.align		4
.L_421:
        /*0038*/ 	.byte	0x03, 0x50
        /*003a*/ 	.short	0x0000


	//----- nvinfo : EIATTR_MAXREG_COUNT
	.align		4
        /*003c*/ 	.byte	0x03, 0x1b
        /*003e*/ 	.short	0x00ff


	//----- nvinfo : EIATTR_MERCURY_ISA_VERSION
	.align		4
        /*0040*/ 	.byte	0x03, 0x5f
        /*0042*/ 	.short	0x0101


	//----- nvinfo : EIATTR_VRC_CTA_INIT_COUNT
	.align		4
        /*0044*/ 	.byte	0x02, 0x4a
	.zero		1
	.zero		1


	//----- nvinfo : EIATTR_EXIT_INSTR_OFFSETS
	.align		4
        /*0048*/ 	.byte	0x04, 0x1c
        /*004a*/ 	.short	(.L_423 - .L_422)


	//   ....[0]....
.L_422:
        /*004c*/ 	.word	0x00000070


	//   ....[1]....
        /*0050*/ 	.word	0x00000270


	//----- nvinfo : EIATTR_CBANK_PARAM_SIZE
	.align		4
.L_423:
        /*0054*/ 	.byte	0x03, 0x19
        /*0056*/ 	.short	0x0014


	//----- nvinfo : EIATTR_PARAM_CBANK
	.align		4
        /*0058*/ 	.byte	0x04, 0x0a
        /*005a*/ 	.short	(.L_425 - .L_424)
	.align		4
.L_424:
        /*005c*/ 	.word	index@(.nv.constant0._Z10geluKernelPfPKfi)
        /*0060*/ 	.short	0x0380
        /*0062*/ 	.short	0x0014


	//----- nvinfo : EIATTR_SW_WAR
	.align		4
.L_425:
        /*0064*/ 	.byte	0x04, 0x36
        /*0066*/ 	.short	(.L_427 - .L_426)
.L_426:
        /*0068*/ 	.word	0x00000008
.L_427:


//--------------------- .nv.info._Z10tanhKernelPfPKfi --------------------------
	.section	.nv.info._Z10tanhKernelPfPKfi,"",@"SHT_CUDA_INFO"
	.sectionflags	@""
	.align	4


	//----- nvinfo : EIATTR_CUDA_API_VERSION
	.align		4
        /*0000*/ 	.byte	0x04, 0x37
        /*0002*/ 	.short	(.L_429 - .L_428)
.L_428:
        /*0004*/ 	.word	0x00000082


	//----- nvinfo : EIATTR_KPARAM_INFO
	.align		4
.L_429:
        /*0008*/ 	.byte	0x04, 0x17
        /*000a*/ 	.short	(.L_431 - .L_430)
.L_430:
        /*000c*/ 	.word	0x00000000
        /*0010*/ 	.short	0x0002
        /*0012*/ 	.short	0x0010
        /*0014*/ 	.byte	0x00, 0xf0, 0x11, 0x00


	//----- nvinfo : EIATTR_KPARAM_INFO
	.align		4
.L_431:
        /*0018*/ 	.byte	0x04, 0x17
        /*001a*/ 	.short	(.L_433 - .L_432)
.L_432:
        /*001c*/ 	.word	0x00000000
        /*0020*/ 	.short	0x0001
        /*0022*/ 	.short	0x0008
        /*0024*/ 	.byte	0x00, 0xf5, 0x21, 0x00


	//----- nvinfo : EIATTR_KPARAM_INFO
	.align		4
.L_433:
        /*0028*/ 	.byte	0x04, 0x17
        /*002a*/ 	.short	(.L_435 - .L_434)
.L_434:
        /*002c*/ 	.word	0x00000000
        /*0030*/ 	.short	0x0000
        /*0032*/ 	.short	0x0000
        /*0034*/ 	.byte	0x00, 0xf5, 0x21, 0x00


	//----- nvinfo : EIATTR_SPARSE_MMA_MASK
	.align		4
.L_435:
        /*0038*/ 	.byte	0x03, 0x50
        /*003a*/ 	.short	0x0000


	//----- nvinfo : EIATTR_MAXREG_COUNT
	.align		4
        /*003c*/ 	.byte	0x03, 0x1b
        /*003e*/ 	.short	0x00ff


	//----- nvinfo : EIATTR_MERCURY_ISA_VERSION
	.align		4
        /*0040*/ 	.byte	0x03, 0x5f
        /*0042*/ 	.short	0x0101


	//----- nvinfo : EIATTR_VRC_CTA_INIT_COUNT
	.align		4
        /*0044*/ 	.byte	0x02, 0x4a
	.zero		1
	.zero		1


	//----- nvinfo : EIATTR_EXIT_INSTR_OFFSETS
	.align		4
        /*0048*/ 	.byte	0x04, 0x1c
        /*004a*/ 	.short	(.L_437 - .L_436)


	//   ....[0]....
.L_436:
        /*004c*/ 	.word	0x00000070


	//   ....[1]....
        /*0050*/ 	.word	0x00000200


	//----- nvinfo : EIATTR_CBANK_PARAM_SIZE
	.align		4
.L_437:
        /*0054*/ 	.byte	0x03, 0x19
        /*0056*/ 	.short	0x0014


	//----- nvinfo : EIATTR_PARAM_CBANK
	.align		4
        /*0058*/ 	.byte	0x04, 0x0a
        /*005a*/ 	.short	(.L_439 - .L_438)
	.align		4
.L_438:
        /*005c*/ 	.word	index@(.nv.constant0._Z10tanhKernelPfPKfi)
        /*0060*/ 	.short	0x0380
        /*0062*/ 	.short	0x0014


	//----- nvinfo : EIATTR_SW_WAR
	.align		4
.L_439:
        /*0064*/ 	.byte	0x04, 0x36
        /*0066*/ 	.short	(.L_441 - .L_440)
.L_440:
        /*0068*/ 	.word	0x00000008
.L_441:


//--------------------- .nv.info._Z13sigmoidKernelPfPKfi --------------------------
	.section	.nv.info._Z13sigmoidKernelPfPKfi,"",@"SHT_CUDA_INFO"
	.sectionflags	@""
	.align	4


	//----- nvinfo : EIATTR_CUDA_API_VERSION
	.align		4
        /*0000*/ 	.byte	0x04, 0x37
        /*0002*/ 	.short	(.L_443 - .L_442)
.L_442:
        /*0004*/ 	.word	0x00000082


	//----- nvinfo : EIATTR_KPARAM_INFO
	.align		4
.L_443:
        /*0008*/ 	.byte	0x04, 0x17
        /*000a*/ 	.short	(.L_445 - .L_444)
.L_444:
        /*000c*/ 	.word	0x00000000
        /*0010*/ 	.short	0x0002
        /*0012*/ 	.short	0x0010
        /*0014*/ 	.byte	0x00, 0xf0, 0x11, 0x00


	//----- nvinfo : EIATTR_KPARAM_INFO
	.align		4
.L_445:
        /*0018*/ 	.byte	0x04, 0x17
        /*001a*/ 	.short	(.L_447 - .L_446)
.L_446:
        /*001c*/ 	.word	0x00000000
        /*0020*/ 	.short	0x0001
        /*0022*/ 	.short	0x0008
        /*0024*/ 	.byte	0x00, 0xf5, 0x21, 0x00


	//----- nvinfo : EIATTR_KPARAM_INFO
	.align		4
.L_447:
        /*0028*/ 	.byte	0x04, 0x17
        /*002a*/ 	.short	(.L_449 - .L_448)
.L_448:
        /*002c*/ 	.word	0x00000000
        /*0030*/ 	.short	0x0000
        /*0032*/ 	.short	0x0000
        /*0034*/ 	.byte	0x00, 0xf5, 0x21, 0x00


	//----- nvinfo : EIATTR_SPARSE_MMA_MASK
	.align		4
.L_449:
        /*0038*/ 	.byte	0x03, 0x50
        /*003a*/ 	.short	0x0000


	//----- nvinfo : EIATTR_MAXREG_COUNT
	.align		4
        /*003c*/ 	.byte	0x03, 0x1b
        /*003e*/ 	.short	0x00ff


	//----- nvinfo : EIATTR_MERCURY_ISA_VERSION
	.align		4
        /*0040*/ 	.byte	0x03, 0x5f
        /*0042*/ 	.short	0x0101


	//----- nvinfo : EIATTR_VRC_CTA_INIT_COUNT
	.align		4
        /*0044*/ 	.byte	0x02, 0x4a
	.zero		1
	.zero		1


	//----- nvinfo : EIATTR_EXIT_INSTR_OFFSETS
	.align		4
        /*0048*/ 	.byte	0x04, 0x1c
        /*004a*/ 	.short	(.L_451 - .L_450)


	//   ....[0]....
.L_450:
        /*004c*/ 	.word	0x00000070


	//   ....[1]....
        /*0050*/ 	.word	0x00000260


	//----- nvinfo : EIATTR_CRS_STACK_SIZE
	.align		4
.L_451:
        /*0054*/ 	.byte	0x04, 0x1e
        /*0056*/ 	.short	(.L_453 - .L_452)
.L_452:
        /*0058*/ 	.word	0x00000000


	//----- nvinfo : EIATTR_CBANK_PARAM_SIZE
	.align		4
.L_453:
        /*005c*/ 	.byte	0x03, 0x19
        /*005e*/ 	.short	0x0014


	//----- nvinfo : EIATTR_PARAM_CBANK
	.align		4
        /*0060*/ 	.byte	0x04, 0x0a
        /*0062*/ 	.short	(.L_455 - .L_454)
	.align		4
.L_454:
        /*0064*/ 	.word	index@(.nv.constant0._Z13sigmoidKernelPfPKfi)
        /*0068*/ 	.short	0x0380
        /*006a*/ 	.short	0x0014


	//----- nvinfo : EIATTR_SW_WAR
	.align		4
.L_455:
        /*006c*/ 	.byte	0x04, 0x36
        /*006e*/ 	.short	(.L_457 - .L_456)
.L_456:
        /*0070*/ 	.word	0x00000008
.L_457:


//--------------------- .nv.info._Z15leakyReluKernelPfPKfif --------------------------
	.section	.nv.info._Z15leakyReluKernelPfPKfif,"",@"SHT_CUDA_INFO"
	.sectionflags	@""
	.align	4


	//----- nvinfo : EIATTR_CUDA_API_VERSION
	.align		4
        /*0000*/ 	.byte	0x04, 0x37
        /*0002*/ 	.short	(.L_459 - .L_458)
.L_458:
        /*0004*/ 	.word	0x00000082


	//----- nvinfo : EIATTR_KPARAM_INFO
	.align		4
.L_459:
        /*0008*/ 	.byte	0x04, 0x17
        /*000a*/ 	.short	(.L_461 - .L_460)
.L_460:
        /*000c*/ 	.word	0x00000000
        /*0010*/ 	.short	0x0003
        /*0012*/ 	.short	0x0014
        /*0014*/ 	.byte	0x00, 0xf0, 0x11, 0x00


	//----- nvinfo : EIATTR_KPARAM_INFO
	.align		4
.L_461:
        /*0018*/ 	.byte	0x04, 0x17
        /*001a*/ 	.short	(.L_463 - .L_462)
.L_462:
        /*001c*/ 	.word	0x00000000
        /*0020*/ 	.short	0x0002
        /*0022*/ 	.short	0x0010
        /*0024*/ 	.byte	0x00, 0xf0, 0x11, 0x00


	//----- nvinfo : EIATTR_KPARAM_INFO
	.align		4
.L_463:
        /*0028*/ 	.byte	0x04, 0x17
        /*002a*/ 	.short	(.L_465 - .L_464)
.L_464:
        /*002c*/ 	.word	0x00000000
        /*0030*/ 	.short	0x0001
        /*0032*/ 	.short	0x0008
        /*0034*/ 	.byte	0x00, 0xf5, 0x21, 0x00


	//----- nvinfo : EIATTR_KPARAM_INFO
	.align		4
.L_465:
        /*0038*/ 	.byte	0x04, 0x17
        /*003a*/ 	.short	(.L_467 - .L_466)
.L_466:
        /*003c*/ 	.word	0x00000000
        /*0040*/ 	.short	0x0000
        /*0042*/ 	.short	0x0000
        /*0044*/ 	.byte	0x00, 0xf5, 0x21, 0x00


	//----- nvinfo : EIATTR_SPARSE_MMA_MASK
	.align		4
.L_467:
        /*0048*/ 	.byte	0x03, 0x50
        /*004a*/ 	.short	0x0000


	//----- nvinfo : EIATTR_MAXREG_COUNT
	.align		4
        /*004c*/ 	.byte	0x03, 0x1b
        /*004e*/ 	.short	0x00ff


	//----- nvinfo : EIATTR_MERCURY_ISA_VERSION
	.align		4
        /*0050*/ 	.byte	0x03, 0x5f
        /*0052*/ 	.short	0x0101


	//----- nvinfo : EIATTR_VRC_CTA_INIT_COUNT
	.align		4
        /*0054*/ 	.byte	0x02, 0x4a
	.zero		1
	.zero		1


	//----- nvinfo : EIATTR_EXIT_INSTR_OFFSETS
	.align		4
        /*0058*/ 	.byte	0x04, 0x1c
        /*005a*/ 	.short	(.L_469 - .L_468)


	//   ....[0]....
.L_468:
        /*005c*/ 	.word	0x00000070


	//   ....[1]....
        /*0060*/ 	.word	0x00000120


	//----- nvinfo : EIATTR_CBANK_PARAM_SIZE
	.align		4
.L_469:
        /*0064*/ 	.byte	0x03, 0x19
        /*0066*/ 	.short	0x0018


	//----- nvinfo : EIATTR_PARAM_CBANK
	.align		4
        /*0068*/ 	.byte	0x04, 0x0a
        /*006a*/ 	.short	(.L_471 - .L_470)
	.align		4
.L_470:
        /*006c*/ 	.word	index@(.nv.constant0._Z15leakyReluKernelPfPKfif)
        /*0070*/ 	.short	0x0380
        /*0072*/ 	.short	0x0018


	//----- nvinfo : EIATTR_SW_WAR
	.align		4
.L_471:
        /*0074*/ 	.byte	0x04, 0x36
        /*0076*/ 	.short	(.L_473 - .L_472)
.L_472:
        /*0078*/ 	.word	0x00000008
.L_473:


//--------------------- .nv.info._Z10reluKernelPfPKfi --------------------------
	.section	.nv.info._Z10reluKernelPfPKfi,"",@"SHT_CUDA_INFO"
	.sectionflags	@""
	.align	4


	//----- nvinfo : EIATTR_CUDA_API_VERSION
	.align		4
        /*0000*/ 	.byte	0x04, 0x37
        /*0002*/ 	.short	(.L_475 - .L_474)
.L_474:
        /*0004*/ 	.word	0x00000082


	//----- nvinfo : EIATTR_KPARAM_INFO
	.align		4
.L_475:
        /*0008*/ 	.byte	0x04, 0x17
        /*000a*/ 	.short	(.L_477 - .L_476)
.L_476:
        /*000c*/ 	.word	0x00000000
        /*0010*/ 	.short	0x0002
        /*0012*/ 	.short	0x0010
        /*0014*/ 	.byte	0x00, 0xf0, 0x11, 0x00


	//----- nvinfo : EIATTR_KPARAM_INFO
	.align		4
.L_477:
        /*0018*/ 	.byte	0x04, 0x17
        /*001a*/ 	.short	(.L_479 - .L_478)
.L_478:
        /*001c*/ 	.word	0x00000000
        /*0020*/ 	.short	0x0001
        /*0022*/ 	.short	0x0008
        /*0024*/ 	.byte	0x00, 0xf5, 0x21, 0x00


	//----- nvinfo : EIATTR_KPARAM_INFO
	.align		4
.L_479:
        /*0028*/ 	.byte	0x04, 0x17
        /*002a*/ 	.short	(.L_481 - .L_480)
.L_480:
        /*002c*/ 	.word	0x00000000
        /*0030*/ 	.short	0x0000
        /*0032*/ 	.short	0x0000
        /*0034*/ 	.byte	0x00, 0xf5, 0x21, 0x00


	//----- nvinfo : EIATTR_SPARSE_MMA_MASK
	.align		4
.L_481:
        /*0038*/ 	.byte	0x03, 0x50
        /*003a*/ 	.short	0x0000


	//----- nvinfo : EIATTR_MAXREG_COUNT
	.align		4
        /*003c*/ 	.byte	0x03, 0x1b
        /*003e*/ 	.short	0x00ff


	//----- nvinfo : EIATTR_MERCURY_ISA_VERSION
	.align		4
        /*0040*/ 	.byte	0x03, 0x5f
        /*0042*/ 	.short	0x0101


	//----- nvinfo : EIATTR_VRC_CTA_INIT_COUNT
	.align		4
        /*0044*/ 	.byte	0x02, 0x4a
	.zero		1
	.zero		1


	//----- nvinfo : EIATTR_EXIT_INSTR_OFFSETS
	.align		4
        /*0048*/ 	.byte	0x04, 0x1c
        /*004a*/ 	.short	(.L_483 - .L_482)


	//   ....[0]....
.L_482:
        /*004c*/ 	.word	0x00000070


	//   ....[1]....
        /*0050*/ 	.word	0x00000100


	//----- nvinfo : EIATTR_CBANK_PARAM_SIZE
	.align		4
.L_483:
        /*0054*/ 	.byte	0x03, 0x19
        /*0056*/ 	.short	0x0014


	//----- nvinfo : EIATTR_PARAM_CBANK
	.align		4
        /*0058*/ 	.byte	0x04, 0x0a
        /*005a*/ 	.short	(.L_485 - .L_484)
	.align		4
.L_484:
        /*005c*/ 	.word	index@(.nv.constant0._Z10reluKernelPfPKfi)
        /*0060*/ 	.short	0x0380
        /*0062*/ 	.short	0x0014


	//----- nvinfo : EIATTR_SW_WAR
	.align		4
.L_485:
        /*0064*/ 	.byte	0x04, 0x36
        /*0066*/ 	.short	(.L_487 - .L_486)
.L_486:
        /*0068*/ 	.word	0x00000008
.L_487:


//--------------------- .nv.callgraph             --------------------------
	.section	.nv.callgraph,"",@"SHT_CUDA_CALLGRAPH"
	.align	4
	.sectionentsize	8
	.align		4
        /*0000*/ 	.word	0x00000000
	.align		4
        /*0004*/ 	.word	0xffffffff
	.align		4
        /*0008*/ 	.word	0x00000000
	.align		4
        /*000c*/ 	.word	0xfffffffe
	.align		4
        /*0010*/ 	.word	0x00000000
	.align		4
        /*0014*/ 	.word	0xfffffffd
	.align		4
        /*0018*/ 	.word	0x00000000
	.align		4
        /*001c*/ 	.word	0xfffffffc


//--------------------- .text._Z19batchNormReluKernelPfPKfS1_S1_S1_S1_iiiif --------------------------
	.section	.text._Z19batchNormReluKernelPfPKfS1_S1_S1_S1_iiiif,"ax",@progbits
	.align	128
        .global         _Z19batchNormReluKernelPfPKfS1_S1_S1_S1_iiiif
        .type           _Z19batchNormReluKernelPfPKfS1_S1_S1_S1_iiiif,@function
        .size           _Z19batchNormReluKernelPfPKfS1_S1_S1_S1_iiiif,(.L_x_175 - _Z19batchNormReluKernelPfPKfS1_S1_S1_S1_iiiif)
        .other          _Z19batchNormReluKernelPfPKfS1_S1_S1_S1_iiiif,@"STO_CUDA_ENTRY STV_DEFAULT"
_Z19batchNormReluKernelPfPKfS1_S1_S1_S1_iiiif:
.text._Z19batchNormReluKernelPfPKfS1_S1_S1_S1_iiiif:
[----:B------:R-:W-:Y:S08]  /*0000*/  LDC R1, c[0x0][0x37c] ;  /* 0x0000df00ff017b82 */ /* 0x000ff00000000800 */
[----:B------:R-:W0:Y:S01]  /*0010*/  LDC.64 R4, c[0x0][0x3b0] ;  /* 0x0000ec00ff047b82 */ /* 0x000e220000000a00 */
[----:B------:R-:W1:Y:S07]  /*0020*/  S2R R8, SR_TID.Y ;  /* 0x0000000000087919 */ /* 0x000e6e0000002200 */
[----:B------:R-:W2:Y:S08]  /*0030*/  S2UR UR4, SR_CTAID.Z ;  /* 0x00000000000479c3 */ /* 0x000eb00000002700 */
[----:B------:R-:W1:Y:S01]  /*0040*/  S2UR UR5, SR_CTAID.Y ;  /* 0x00000000000579c3 */ /* 0x000e620000002600 */
[----:B0-----:R-:W0:Y:S07]  /*0050*/  I2F.U32.RP R0, R5 ;  /* 0x0000000500007306 */ /* 0x001e2e0000209000 */
[----:B------:R-:W3:Y:S01]  /*0060*/  LDC.64 R12, c[0x0][0x3b8] ;  /* 0x0000ee00ff0c7b82 */ /* 0x000ee20000000a00 */
[----:B------:R-:W-:-:S02]  /*0070*/  ISETP.NE.U32.AND P2, PT, R5, RZ, PT ;  /* 0x000000ff0500720c */ /* 0x000fc40003f45070 */
[----:B------:R-:W-:Y:S01]  /*0080*/  LOP3.LUT R11, RZ, R5, RZ, 0x33, !PT ;  /* 0x00000005ff0b7212 */ /* 0x000fe200078e33ff */
[----:B0-----:R-:W0:Y:S02]  /*0090*/  MUFU.RCP R0, R0 ;  /* 0x0000000000007308 */ /* 0x001e240000001000 */
[----:B0-----:R-:W-:Y:S02]  /*00a0*/  VIADD R2, R0, 0xffffffe ;  /* 0x0ffffffe00027836 */ /* 0x001fe40000000000 */
[----:B------:R-:W0:Y:S04]  /*00b0*/  LDC R0, c[0x0][0x360] ;  /* 0x0000d800ff007b82 */ /* 0x000e280000000800 */
[----:B------:R4:W5:Y:S04]  /*00c0*/  F2I.FTZ.U32.TRUNC.NTZ R3, R2 ;  /* 0x0000000200037305 */ /* 0x000968000021f000 */
[----:B------:R-:W1:Y:S01]  /*00d0*/  LDC R19, c[0x0][0x364] ;  /* 0x0000d900ff137b82 */ /* 0x000e620000000800 */
[----:B----4-:R-:W-:-:S02]  /*00e0*/  IMAD.MOV.U32 R2, RZ, RZ, RZ ;  /* 0x000000ffff027224 */ /* 0x010fc400078e00ff */
[----:B-----5:R-:W-:-:S04]  /*00f0*/  IMAD.MOV R6, RZ, RZ, -R3 ;  /* 0x000000ffff067224 */ /* 0x020fc800078e0a03 */
[----:B------:R-:W-:-:S04]  /*0100*/  IMAD R7, R6, R5, RZ ;  /* 0x0000000506077224 */ /* 0x000fc800078e02ff */
[----:B------:R-:W-:-:S06]  /*0110*/  IMAD.HI.U32 R3, R3, R7, R2 ;  /* 0x0000000703037227 */ /* 0x000fcc00078e0002 */
[----:B--2---:R-:W-:Y:S02]  /*0120*/  IMAD.HI.U32 R6, R3, UR4, RZ ;  /* 0x0000000403067c27 */ /* 0x004fe4000f8e00ff */
[----:B------:R-:W0:Y:S02]  /*0130*/  S2R R3, SR_TID.X ;  /* 0x0000000000037919 */ /* 0x000e240000002100 */
[----:B-1----:R-:W-:Y:S01]  /*0140*/  IMAD R19, R19, UR5, R8 ;  /* 0x0000000513137c24 */ /* 0x002fe2000f8e0208 */
[----:B------:R-:W-:-:S05]  /*0150*/  IADD3 R10, PT, PT, -R6, RZ, RZ ;  /* 0x000000ff060a7210 */ /* 0x000fca0007ffe1ff */
[----:B------:R-:W-:Y:S01]  /*0160*/  IMAD R2, R5, R10, UR4 ;  /* 0x0000000405027e24 */ /* 0x000fe2000f8e020a */
[----:B------:R-:W0:Y:S04]  /*0170*/  S2UR UR4, SR_CTAID.X ;  /* 0x00000000000479c3 */ /* 0x000e280000002500 */
[----:B------:R-:W-:-:S13]  /*0180*/  ISETP.GE.U32.AND P0, PT, R2, R5, PT ;  /* 0x000000050200720c */ /* 0x000fda0003f06070 */
[----:B------:R-:W-:Y:S02]  /*0190*/  @P0 IMAD.IADD R2, R2, 0x1, -R5 ;  /* 0x0000000102020824 */ /* 0x000fe400078e0a05 */
[----:B------:R-:W-:Y:S01]  /*01a0*/  @P0 VIADD R6, R6, 0x1 ;  /* 0x0000000106060836 */ /* 0x000fe20000000000 */
[----:B---3--:R-:W-:Y:S02]  /*01b0*/  ISETP.GE.AND P0, PT, R19, R12, PT ;  /* 0x0000000c1300720c */ /* 0x008fe40003f06270 */
[----:B------:R-:W-:Y:S01]  /*01c0*/  ISETP.GE.U32.AND P1, PT, R2, R5, PT ;  /* 0x000000050200720c */ /* 0x000fe20003f26070 */
[----:B0-----:R-:W-:-:S05]  /*01d0*/  IMAD R0, R0, UR4, R3 ;  /* 0x0000000400007c24 */ /* 0x001fca000f8e0203 */
[----:B------:R-:W-:-:S07]  /*01e0*/  ISETP.GE.OR P0, PT, R0, R13, P0 ;  /* 0x0000000d0000720c */ /* 0x000fce0000706670 */
[----:B------:R-:W-:-:S05]  /*01f0*/  @P1 VIADD R6, R6, 0x1 ;  /* 0x0000000106061836 */ /* 0x000fca0000000000 */
[----:B------:R-:W-:-:S04]  /*0200*/  SEL R10, R11, R6, !P2 ;  /* 0x000000060b0a7207 */ /* 0x000fc80005000000 */
[----:B------:R-:W-:-:S13]  /*0210*/  ISETP.GE.OR P0, PT, R10, R4, P0 ;  /* 0x000000040a00720c */ /* 0x000fda0000706670 */
[----:B------:R-:W-:Y:S05]  /*0220*/  @P0 EXIT ;  /* 0x000000000000094d */ /* 0x000fea0003800000 */
[----:B------:R-:W0:Y:S01]  /*0230*/  LDC.64 R16, c[0x0][0x3a8] ;  /* 0x0000ea00ff107b82 */ /* 0x000e220000000a00 */
[----:B------:R-:W1:Y:S01]  /*0240*/  LDCU.64 UR4, c[0x0][0x358] ;  /* 0x00006b00ff0477ac */ /* 0x000e620008000a00 */
[-C--:B------:R-:W-:Y:S01]  /*0250*/  IADD3 R3, PT, PT, R2, -R5.reuse, RZ ;  /* 0x8000000502037210 */ /* 0x080fe20007ffe0ff */
[----:B------:R-:W2:Y:S03]  /*0260*/  LDCU UR6, c[0x0][0x3c0] ;  /* 0x00007800ff0677ac */ /* 0x000ea60008000800 */
[----:B------:R-:W-:Y:S02]  /*0270*/  @P2 SEL R11, R3, R2, P1 ;  /* 0x00000002030b2207 */ /* 0x000fe40000800000 */
[----:B------:R-:W3:Y:S03]  /*0280*/  LDC.64 R6, c[0x0][0x388] ;  /* 0x0000e200ff067b82 */ /* 0x000ee60000000a00 */
[----:B------:R-:W-:-:S05]  /*0290*/  IMAD R5, R10, R5, R11 ;  /* 0x000000050a057224 */ /* 0x000fca00078e020b */
[----:B------:R-:W4:Y:S01]  /*02a0*/  LDC.64 R14, c[0x0][0x3a0] ;  /* 0x0000e800ff0e7b82 */ /* 0x000f220000000a00 */
[----:B0-----:R-:W-:-:S07]  /*02b0*/  IMAD.WIDE.U32 R16, R11, 0x4, R16 ;  /* 0x000000040b107825 */ /* 0x001fce00078e0010 */
[----:B------:R-:W0:Y:S01]  /*02c0*/  LDC.64 R8, c[0x0][0x390] ;  /* 0x0000e400ff087b82 */ /* 0x000e220000000a00 */
[----:B-1----:R-:W2:Y:S07]  /*02d0*/  LDG.E R16, desc[UR4][R16.64] ;  /* 0x0000000410107981 */ /* 0x002eae000c1e1900 */
[----:B------:R-:W1:Y:S01]  /*02e0*/  LDC.64 R2, c[0x0][0x398] ;  /* 0x0000e600ff027b82 */ /* 0x000e620000000a00 */
[----:B------:R-:W-:-:S04]  /*02f0*/  IMAD R4, R5, R12, R19 ;  /* 0x0000000c05047224 */ /* 0x000fc800078e0213 */
[----:B------:R-:W-:Y:S02]  /*0300*/  IMAD R4, R4, R13, R0 ;  /* 0x0000000d04047224 */ /* 0x000fe400078e0200 */
[----:B----4-:R-:W-:-:S04]  /*0310*/  IMAD.WIDE.U32 R14, R11, 0x4, R14 ;  /* 0x000000040b0e7825 */ /* 0x010fc800078e000e */
[----:B---3--:R-:W-:Y:S01]  /*0320*/  IMAD.WIDE R12, R4, 0x4, R6 ;  /* 0x00000004040c7825 */ /* 0x008fe200078e0206 */
[----:B------:R-:W3:Y:S03]  /*0330*/  LDG.E R0, desc[UR4][R14.64] ;  /* 0x000000040e007981 */ /* 0x000ee6000c1e1900 */
[C---:B0-----:R-:W-:Y:S02]  /*0340*/  IMAD.WIDE.U32 R8, R11.reuse, 0x4, R8 ;  /* 0x000000040b087825 */ /* 0x041fe400078e0008 */
[----:B------:R-:W3:Y:S04]  /*0350*/  LDG.E R13, desc[UR4][R12.64] ;  /* 0x000000040c0d7981 */ /* 0x000ee8000c1e1900 */
[----:B------:R0:W5:Y:S01]  /*0360*/  LDG.E R5, desc[UR4][R8.64] ;  /* 0x0000000408057981 */ /* 0x000162000c1e1900 */
[----:B-1----:R-:W-:-:S05]  /*0370*/  IMAD.WIDE.U32 R2, R11, 0x4, R2 ;  /* 0x000000040b027825 */ /* 0x002fca00078e0002 */
[----:B------:R0:W5:Y:S01]  /*0380*/  LDG.E R6, desc[UR4][R2.64] ;  /* 0x0000000402067981 */ /* 0x000162000c1e1900 */
[----:B--2---:R-:W-:-:S04]  /*0390*/  FADD R16, R16, UR6 ;  /* 0x0000000610107e21 */ /* 0x004fc80008000000 */
[----:B------:R-:W-:Y:S01]  /*03a0*/  VIADD R10, R16, 0xf3000000 ;  /* 0xf3000000100a7836 */ /* 0x000fe20000000000 */
[----:B------:R0:W1:Y:S04]  /*03b0*/  MUFU.RSQ R7, R16 ;  /* 0x0000001000077308 */ /* 0x0000680000001400 */
[----:B------:R-:W-:Y:S01]  /*03c0*/  ISETP.GT.U32.AND P0, PT, R10, 0x727fffff, PT ;  /* 0x727fffff0a00780c */ /* 0x000fe20003f04070 */
[----:B---3--:R-:W-:-:S12]  /*03d0*/  FADD R0, -R0, R13 ;  /* 0x0000000d00007221 */ /* 0x008fd80000000100 */
[----:B01----:R-:W-:Y:S05]  /*03e0*/  @!P0 BRA `(.L_x_0) ;  /* 0x0000000000108947 */ /* 0x003fea0003800000 */
[----:B------:R-:W-:-:S07]  /*03f0*/  MOV R9, 0x410 ;  /* 0x0000041000097802 */ /* 0x000fce0000000f00 */
[----:B-----5:R-:W-:Y:S05]  /*0400*/  CALL.REL.NOINC `($__internal_0_$__cuda_sm20_sqrt_rn_f32_slowpath) ;  /* 0x0000000000647944 */ /* 0x020fea0003c00000 */
[----:B------:R-:W-:Y:S01]  /*0410*/  IMAD.MOV.U32 R3, RZ, RZ, R16 ;  /* 0x000000ffff037224 */ /* 0x000fe200078e0010 */
[----:B------:R-:W-:Y:S06]  /*0420*/  BRA `(.L_x_1) ;  /* 0x0000000000107947 */ /* 0x000fec0003800000 */
.L_x_0:
[----:B------:R-:W-:Y:S01]  /*0430*/  FMUL.FTZ R3, R16, R7 ;  /* 0x0000000710037220 */ /* 0x000fe20000410000 */
[----:B------:R-:W-:-:S03]  /*0440*/  FMUL.FTZ R7, R7, 0.5 ;  /* 0x3f00000007077820 */ /* 0x000fc60000410000 */
[----:B------:R-:W-:-:S04]  /*0450*/  FFMA R16, -R3, R3, R16 ;  /* 0x0000000303107223 */ /* 0x000fc80000000110 */
[----:B------:R-:W-:-:S07]  /*0460*/  FFMA R3, R16, R7, R3 ;  /* 0x0000000710037223 */ /* 0x000fce0000000003 */
.L_x_1:
[----:B------:R-:W0:Y:S01]  /*0470*/  MUFU.RCP R2, R3 ;  /* 0x0000000300027308 */ /* 0x000e220000001000 */
[----:B------:R-:W-:Y:S07]  /*0480*/  BSSY.RECONVERGENT B0, `(.L_x_2) ;  /* 0x000000b000007945 */ /* 0x000fee0003800200 */
[----:B------:R-:W1:Y:S01]  /*0490*/  FCHK P0, R0, R3 ;  /* 0x0000000300007302 */ /* 0x000e620000000000 */
[----:B0-----:R-:W-:-:S04]  /*04a0*/  FFMA R7, R2, -R3, 1 ;  /* 0x3f80000002077423 */ /* 0x001fc80000000803 */
[----:B------:R-:W-:-:S04]  /*04b0*/  FFMA R7, R2, R7, R2 ;  /* 0x0000000702077223 */ /* 0x000fc80000000002 */
[----:B------:R-:W-:-:S04]  /*04c0*/  FFMA R2, R0, R7, RZ ;  /* 0x0000000700027223 */ /* 0x000fc800000000ff */
[----:B------:R-:W-:-:S04]  /*04d0*/  FFMA R8, R2, -R3, R0 ;  /* 0x8000000302087223 */ /* 0x000fc80000000000 */
[----:B------:R-:W-:Y:S01]  /*04e0*/  FFMA R7, R7, R8, R2 ;  /* 0x0000000807077223 */ /* 0x000fe20000000002 */
[----:B-1----:R-:W-:Y:S06]  /*04f0*/  @!P0 BRA `(.L_x_3) ;  /* 0x00000000000c8947 */ /* 0x002fec0003800000 */
[----:B------:R-:W-:-:S07]  /*0500*/  MOV R2, 0x520 ;  /* 0x0000052000027802 */ /* 0x000fce0000000f00 */
[----:B-----5:R-:W-:Y:S05]  /*0510*/  CALL.REL.NOINC `($__internal_1_$__cuda_sm3x_div_rn_noftz_f32_slowpath) ;  /* 0x00000000007c7944 */ /* 0x020fea0003c00000 */
[----:B------:R-:W-:-:S07]  /*0520*/  MOV R7, R0 ;  /* 0x0000000000077202 */ /* 0x000fce0000000f00 */
.L_x_3:
[----:B------:R-:W-:Y:S05]  /*0530*/  BSYNC.RECONVERGENT B0 ;  /* 0x0000000000007941 */ /* 0x000fea0003800200 */
.L_x_2:
[----:B------:R-:W0:Y:S01]  /*0540*/  LDC.64 R2, c[0x0][0x380] ;  /* 0x0000e000ff027b82 */ /* 0x000e220000000a00 */
[----:B-----5:R-:W-:Y:S01]  /*0550*/  FFMA R6, R5, R7, R6 ;  /* 0x0000000705067223 */ /* 0x020fe20000000006 */
[----:B0-----:R-:W-:-:S04]  /*0560*/  IMAD.WIDE R4, R4, 0x4, R2 ;  /* 0x0000000404047825 */ /* 0x001fc800078e0202 */
[----:B------:R-:W-:-:S05]  /*0570*/  FMNMX R3, RZ, R6, !PT ;  /* 0x00000006ff037209 */ /* 0x000fca0007800000 */
[----:B------:R-:W-:Y:S01]  /*0580*/  STG.E desc[UR4][R4.64], R3 ;  /* 0x0000000304007986 */ /* 0x000fe2000c101904 */
[----:B------:R-:W-:Y:S05]  /*0590*/  EXIT ;  /* 0x000000000000794d */ /* 0x000fea0003800000 */
        .weak           $__internal_0_$__cuda_sm20_sqrt_rn_f32_slowpath
        .type           $__internal_0_$__cuda_sm20_sqrt_rn_f32_slowpath,@function
        .size           $__internal_0_$__cuda_sm20_sqrt_rn_f32_slowpath,($__internal_1_$__cuda_sm3x_div_rn_noftz_f32_slowpath - $__internal_0_$__cuda_sm20_sqrt_rn_f32_slowpath)
$__internal_0_$__cuda_sm20_sqrt_rn_f32_slowpath:
[----:B------:R-:W-:-:S13]  /*05a0*/  LOP3.LUT P0, RZ, R16, 0x7fffffff, RZ, 0xc0, !PT ;  /* 0x7fffffff10ff7812 */ /* 0x000fda000780c0ff */
[----:B------:R-:W-:Y:S05]  /*05b0*/  @!P0 BRA `(.L_x_4) ;  /* 0x0000000000488947 */ /* 0x000fea0003800000 */
[----:B------:R-:W-:Y:S01]  /*05c0*/  FSETP.GEU.FTZ.AND P0, PT, R16, RZ, PT ;  /* 0x000000ff1000720b */ /* 0x000fe20003f1e000 */
[----:B------:R-:W-:-:S12]  /*05d0*/  IMAD.MOV.U32 R2, RZ, RZ, R16 ;  /* 0x000000ffff027224 */ /* 0x000fd800078e0010 */
[----:B------:R-:W-:Y:S01]  /*05e0*/  @!P0 IMAD.MOV.U32 R16, RZ, RZ, 0x7fffffff ;  /* 0x7fffffffff108424 */ /* 0x000fe200078e00ff */
[----:B------:R-:W-:Y:S06]  /*05f0*/  @!P0 BRA `(.L_x_4) ;  /* 0x0000000000388947 */ /* 0x000fec0003800000 */
[----:B------:R-:W-:-:S13]  /*0600*/  FSETP.GTU.FTZ.AND P0, PT, |R2|, +INF , PT ;  /* 0x7f8000000200780b */ /* 0x000fda0003f1c200 */
[----:B------:R-:W-:Y:S01]  /*0610*/  @P0 FADD.FTZ R16, R2, 1 ;  /* 0x3f80000002100421 */ /* 0x000fe20000010000 */
[----:B------:R-:W-:Y:S06]  /*0620*/  @P0 BRA `(.L_x_4) ;  /* 0x00000000002c0947 */ /* 0x000fec0003800000 */
[----:B------:R-:W-:-:S13]  /*0630*/  FSETP.NEU.FTZ.AND P0, PT, |R2|, +INF , PT ;  /* 0x7f8000000200780b */ /* 0x000fda0003f1d200 */
[----:B------:R-:W-:Y:S01]  /*0640*/  @!P0 MOV R16, R2 ;  /* 0x0000000200108202 */ /* 0x000fe20000000f00 */
[----:B------:R-:W-:Y:S06]  /*0650*/  @!P0 BRA `(.L_x_4) ;  /* 0x0000000000208947 */ /* 0x000fec0003800000 */
[----:B------:R-:W-:-:S04]  /*0660*/  FFMA R2, R2, 1.84467440737095516160e+19, RZ ;  /* 0x5f80000002027823 */ /* 0x000fc800000000ff */
[----:B------:R-:W0:Y:S02]  /*0670*/  MUFU.RSQ R3, R2 ;  /* 0x0000000200037308 */ /* 0x000e240000001400 */
[----:B0-----:R-:W-:Y:S01]  /*0680*/  FMUL.FTZ R7, R2, R3 ;  /* 0x0000000302077220 */ /* 0x001fe20000410000 */
[----:B------:R-:W-:-:S03]  /*0690*/  FMUL.FTZ R3, R3, 0.5 ;  /* 0x3f00000003037820 */ /* 0x000fc60000410000 */
[----:B------:R-:W-:-:S04]  /*06a0*/  FADD.FTZ R8, -R7, -RZ ;  /* 0x800000ff07087221 */ /* 0x000fc80000010100 */
[----:B------:R-:W-:-:S04]  /*06b0*/  FFMA R8, R7, R8, R2 ;  /* 0x0000000807087223 */ /* 0x000fc80000000002 */
[----:B------:R-:W-:-:S04]  /*06c0*/  FFMA R3, R8, R3, R7 ;  /* 0x0000000308037223 */ /* 0x000fc80000000007 */
[----:B------:R-:W-:-:S07]  /*06d0*/  FMUL.FTZ R16, R3, 2.3283064365386962891e-10 ;  /* 0x2f80000003107820 */ /* 0x000fce0000410000 */
.L_x_4:
[----:B------:R-:W-:Y:S02]  /*06e0*/  IMAD.MOV.U32 R2, RZ, RZ, R9 ;  /* 0x000000ffff027224 */ /* 0x000fe400078e0009 */
[----:B------:R-:W-:-:S04]  /*06f0*/  IMAD.MOV.U32 R3, RZ, RZ, 0x0 ;  /* 0x00000000ff037424 */ /* 0x000fc800078e00ff */
[----:B------:R-:W-:Y:S05]  /*0700*/  RET.REL.NODEC R2 `(_Z19batchNormReluKernelPfPKfS1_S1_S1_S1_iiiif) ;  /* 0xfffffff8023c7950 */ /* 0x000fea0003c3ffff */
        .weak           $__internal_1_$__cuda_sm3x_div_rn_noftz_f32_slowpath
        .type           $__internal_1_$__cuda_sm3x_div_rn_noftz_f32_slowpath,@function
        .size           $__internal_1_$__cuda_sm3x_div_rn_noftz_f32_slowpath,(.L_x_175 - $__internal_1_$__cuda_sm3x_div_rn_noftz_f32_slowpath)
$__internal_1_$__cuda_sm3x_div_rn_noftz_f32_slowpath:
[----:B------:R-:W-:Y:S01]  /*0710*/  SHF.R.U32.HI R8, RZ, 0x17, R3 ;  /* 0x00000017ff087819 */ /* 0x000fe20000011603 */
[----:B------:R-:W-:Y:S01]  /*0720*/  BSSY.RECONVERGENT B1, `(.L_x_5) ;  /* 0x0000063000017945 */ /* 0x000fe20003800200 */
[--C-:B------:R-:W-:Y:S02]  /*0730*/  SHF.R.U32.HI R7, RZ, 0x17, R0.reuse ;  /* 0x00000017ff077819 */ /* 0x100fe40000011600 */
[----:B------:R-:W-:Y:S01]  /*0740*/  LOP3.LUT R12, R8, 0xff, RZ, 0xc0, !PT ;  /* 0x000000ff080c7812 */ /* 0x000fe200078ec0ff */
[----:B------:R-:W-:Y:S01]  /*0750*/  IMAD.MOV.U32 R8, RZ, RZ, R0 ;  /* 0x000000ffff087224 */ /* 0x000fe200078e0000 */
[----:B------:R-:W-:Y:S02]  /*0760*/  LOP3.LUT R7, R7, 0xff, RZ, 0xc0, !PT ;  /* 0x000000ff07077812 */ /* 0x000fe400078ec0ff */
[----:B------:R-:W-:-:S03]  /*0770*/  IADD3 R11, PT, PT, R12, -0x1, RZ ;  /* 0xffffffff0c0b7810 */ /* 0x000fc60007ffe0ff */
[----:B------:R-:W-:Y:S01]  /*0780*/  VIADD R10, R7, 0xffffffff ;  /* 0xffffffff070a7836 */ /* 0x000fe20000000000 */
[----:B------:R-:W-:-:S04]  /*0790*/  ISETP.GT.U32.AND P0, PT, R11, 0xfd, PT ;  /* 0x000000fd0b00780c */ /* 0x000fc80003f04070 */
[----:B------:R-:W-:-:S13]  /*07a0*/  ISETP.GT.U32.OR P0, PT, R10, 0xfd, P0 ;  /* 0x000000fd0a00780c */ /* 0x000fda0000704470 */
[----:B------:R-:W-:Y:S01]  /*07b0*/  @!P0 MOV R9, RZ ;  /* 0x000000ff00098202 */ /* 0x000fe20000000f00 */
[----:B------:R-:W-:Y:S06]  /*07c0*/  @!P0 BRA `(.L_x_6) ;  /* 0x00000000005c8947 */ /* 0x000fec0003800000 */
[----:B------:R-:W-:Y:S02]  /*07d0*/  FSETP.GTU.FTZ.AND P1, PT, |R3|, +INF , PT ;  /* 0x7f8000000300780b */ /* 0x000fe40003f3c200 */
[----:B------:R-:W-:-:S04]  /*07e0*/  FSETP.GTU.FTZ.AND P0, PT, |R0|, +INF , PT ;  /* 0x7f8000000000780b */ /* 0x000fc80003f1c200 */
[----:B------:R-:W-:-:S13]  /*07f0*/  PLOP3.LUT P0, PT, P0, P1, PT, 0xf8, 0x8f ;  /* 0x00000000008f781c */ /* 0x000fda0000703f70 */
[----:B------:R-:W-:Y:S05]  /*0800*/  @P0 BRA `(.L_x_7) ;  /* 0x00000004004c0947 */ /* 0x000fea0003800000 */
[----:B------:R-:W-:-:S13]  /*0810*/  LOP3.LUT P0, RZ, R3, 0x7fffffff, R8, 0xc8, !PT ;  /* 0x7fffffff03ff7812 */ /* 0x000fda000780c808 */
[----:B------:R-:W-:Y:S05]  /*0820*/  @!P0 BRA `(.L_x_8) ;  /* 0x00000004003c8947 */ /* 0x000fea0003800000 */
[C---:B------:R-:W-:Y:S02]  /*0830*/  FSETP.NEU.FTZ.AND P2, PT, |R0|.reuse, +INF , PT ;  /* 0x7f8000000000780b */ /* 0x040fe40003f5d200 */
[----:B------:R-:W-:Y:S02]  /*0840*/  FSETP.NEU.FTZ.AND P1, PT, |R3|, +INF , PT ;  /* 0x7f8000000300780b */ /* 0x000fe40003f3d200 */
[----:B------:R-:W-:-:S11]  /*0850*/  FSETP.NEU.FTZ.AND P0, PT, |R0|, +INF , PT ;  /* 0x7f8000000000780b */ /* 0x000fd60003f1d200 */
[----:B------:R-:W-:Y:S05]  /*0860*/  @!P1 BRA !P2, `(.L_x_8) ;  /* 0x00000004002c9947 */ /* 0x000fea0005000000 */
[----:B------:R-:W-:-:S04]  /*0870*/  LOP3.LUT P2, RZ, R8, 0x7fffffff, RZ, 0xc0, !PT ;  /* 0x7fffffff08ff7812 */ /* 0x000fc8000784c0ff */
[----:B------:R-:W-:-:S13]  /*0880*/  PLOP3.LUT P1, PT, P1, P2, PT, 0x2f, 0xf2 ;  /* 0x0000000000f2781c */ /* 0x000fda0000f24577 */
[----:B------:R-:W-:Y:S05]  /*0890*/  @P1 BRA `(.L_x_9) ;  /* 0x0000000400181947 */ /* 0x000fea0003800000 */
[----:B------:R-:W-:-:S04]  /*08a0*/  LOP3.LUT P1, RZ, R3, 0x7fffffff, RZ, 0xc0, !PT ;  /* 0x7fffffff03ff7812 */ /* 0x000fc8000782c0ff */
[----:B------:R-:W-:-:S13]  /*08b0*/  PLOP3.LUT P0, PT, P0, P1, PT, 0x2f, 0xf2 ;  /* 0x0000000000f2781c */ /* 0x000fda0000702577 */
[----:B------:R-:W-:Y:S05]  /*08c0*/  @P0 BRA `(.L_x_10) ;  /* 0x0000000400000947 */ /* 0x000fea0003800000 */
[----:B------:R-:W-:Y:S02]  /*08d0*/  ISETP.GE.AND P0, PT, R10, RZ, PT ;  /* 0x000000ff0a00720c */ /* 0x000fe40003f06270 */
[----:B------:R-:W-:-:S11]  /*08e0*/  ISETP.GE.AND P1, PT, R11, RZ, PT ;  /* 0x000000ff0b00720c */ /* 0x000fd60003f26270 */
[----:B------:R-:W-:Y:S02]  /*08f0*/  @P0 IMAD.MOV.U32 R9, RZ, RZ, RZ ;  /* 0x000000ffff090224 */ /* 0x000fe400078e00ff */
[----:B------:R-:W-:Y:S01]  /*0900*/  @!P0 FFMA R8, R0, 1.84467440737095516160e+19, RZ ;  /* 0x5f80000000088823 */ /* 0x000fe200000000ff */
[----:B------:R-:W-:Y:S02]  /*0910*/  @!P0 IMAD.MOV.U32 R9, RZ, RZ, -0x40 ;  /* 0xffffffc0ff098424 */ /* 0x000fe400078e00ff */
[----:B------:R-:W-:-:S03]  /*0920*/  @!P1 FFMA R3, R3, 1.84467440737095516160e+19, RZ ;  /* 0x5f80000003039823 */ /* 0x000fc600000000ff */
[----:B------:R-:W-:-:S07]  /*0930*/  @!P1 IADD3 R9, PT, PT, R9, 0x40, RZ ;  /* 0x0000004009099810 */ /* 0x000fce0007ffe0ff */
.L_x_6:
[----:B------:R-:W-:Y:S01]  /*0940*/  LEA R0, R12, 0xc0800000, 0x17 ;  /* 0xc08000000c007811 */ /* 0x000fe200078eb8ff */
[----:B------:R-:W-:Y:S01]  /*0950*/  VIADD R7, R7, 0xffffff81 ;  /* 0xffffff8107077836 */ /* 0x000fe20000000000 */
[----:B------:R-:W-:Y:S03]  /*0960*/  BSSY.RECONVERGENT B2, `(.L_x_11) ;  /* 0x0000035000027945 */ /* 0x000fe60003800200 */
[----:B------:R-:W-:Y:S02]  /*0970*/  IMAD.IADD R3, R3, 0x1, -R0 ;  /* 0x0000000103037824 */ /* 0x000fe400078e0a00 */
[----:B------:R-:W-:Y:S02]  /*0980*/  IMAD R0, R7, -0x800000, R8 ;  /* 0xff80000007007824 */ /* 0x000fe400078e0208 */
[----:B------:R-:W0:Y:S01]  /*0990*/  MUFU.RCP R10, R3 ;  /* 0x00000003000a7308 */ /* 0x000e220000001000 */
[----:B------:R-:W-:-:S04]  /*09a0*/  FADD.FTZ R11, -R3, -RZ ;  /* 0x800000ff030b7221 */ /* 0x000fc80000010100 */
[----:B0-----:R-:W-:-:S04]  /*09b0*/  FFMA R13, R10, R11, 1 ;  /* 0x3f8000000a0d7423 */ /* 0x001fc8000000000b */
[----:B------:R-:W-:-:S04]  /*09c0*/  FFMA R15, R10, R13, R10 ;  /* 0x0000000d0a0f7223 */ /* 0x000fc8000000000a */
[----:B------:R-:W-:-:S04]  /*09d0*/  FFMA R8, R0, R15, RZ ;  /* 0x0000000f00087223 */ /* 0x000fc800000000ff */
[----:B------:R-:W-:-:S04]  /*09e0*/  FFMA R13, R11, R8, R0 ;  /* 0x000000080b0d7223 */ /* 0x000fc80000000000 */
[----:B------:R-:W-:Y:S01]  /*09f0*/  FFMA R10, R15, R13, R8 ;  /* 0x0000000d0f0a7223 */ /* 0x000fe20000000008 */
[----:B------:R-:W-:-:S03]  /*0a00*/  IADD3 R8, PT, PT, R7, 0x7f, -R12 ;  /* 0x0000007f07087810 */ /* 0x000fc60007ffe80c */
[----:B------:R-:W-:Y:S01]  /*0a10*/  FFMA R11, R11, R10, R0 ;  /* 0x0000000a0b0b7223 */ /* 0x000fe20000000000 */
[----:B------:R-:W-:-:S03]  /*0a20*/  IADD3 R8, PT, PT, R8, R9, RZ ;  /* 0x0000000908087210 */ /* 0x000fc60007ffe0ff */
[----:B------:R-:W-:-:S05]  /*0a30*/  FFMA R0, R15, R11, R10 ;  /* 0x0000000b0f007223 */ /* 0x000fca000000000a */
[----:B------:R-:W-:-:S04]  /*0a40*/  SHF.R.U32.HI R3, RZ, 0x17, R0 ;  /* 0x00000017ff037819 */ /* 0x000fc80000011600 */
[----:B------:R-:W-:-:S05]  /*0a50*/  LOP3.LUT R3, R3, 0xff, RZ, 0xc0, !PT ;  /* 0x000000ff03037812 */ /* 0x000fca00078ec0ff */
[----:B------:R-:W-:-:S04]  /*0a60*/  IMAD.IADD R9, R3, 0x1, R8 ;  /* 0x0000000103097824 */ /* 0x000fc800078e0208 */
[----:B------:R-:W-:-:S05]  /*0a70*/  VIADD R3, R9, 0xffffffff ;  /* 0xffffffff09037836 */ /* 0x000fca0000000000 */
[----:B------:R-:W-:-:S13]  /*0a80*/  ISETP.GE.U32.AND P0, PT, R3, 0xfe, PT ;  /* 0x000000fe0300780c */ /* 0x000fda0003f06070 */
[----:B------:R-:W-:Y:S05]  /*0a90*/  @!P0 BRA `(.L_x_12) ;  /* 0x0000000000808947 */ /* 0x000fea0003800000 */
[----:B------:R-:W-:-:S13]  /*0aa0*/  ISETP.GT.AND P0, PT, R9, 0xfe, PT ;  /* 0x000000fe0900780c */ /* 0x000fda0003f04270 */
[----:B------:R-:W-:Y:S05]  /*0ab0*/  @P0 BRA `(.L_x_13) ;  /* 0x00000000006c0947 */ /* 0x000fea0003800000 */
[----:B------:R-:W-:-:S13]  /*0ac0*/  ISETP.GE.AND P0, PT, R9, 0x1, PT ;  /* 0x000000010900780c */ /* 0x000fda0003f06270 */
[----:B------:R-:W-:Y:S05]  /*0ad0*/  @P0 BRA `(.L_x_14) ;  /* 0x0000000000740947 */ /* 0x000fea0003800000 */
[----:B------:R-:W-:Y:S02]  /*0ae0*/  ISETP.GE.AND P0, PT, R9, -0x18, PT ;  /* 0xffffffe80900780c */ /* 0x000fe40003f06270 */
[----:B------:R-:W-:-:S11]  /*0af0*/  LOP3.LUT R0, R0, 0x80000000, RZ, 0xc0, !PT ;  /* 0x8000000000007812 */ /* 0x000fd600078ec0ff */
[----:B------:R-:W-:Y:S05]  /*0b00*/  @!P0 BRA `(.L_x_14) ;  /* 0x0000000000688947 */ /* 0x000fea0003800000 */
[CCC-:B------:R-:W-:Y:S01]  /*0b10*/  FFMA.RZ R3, R15.reuse, R11.reuse, R10.reuse ;  /* 0x0000000b0f037223 */ /* 0x1c0fe2000000c00a */
[-CC-:B------:R-:W-:Y:S01]  /*0b20*/  FFMA.RM R8, R15, R11.reuse, R10.reuse ;  /* 0x0000000b0f087223 */ /* 0x180fe2000000400a */
[C---:B------:R-:W-:Y:S02]  /*0b30*/  ISETP.NE.AND P2, PT, R9.reuse, RZ, PT ;  /* 0x000000ff0900720c */ /* 0x040fe40003f45270 */
[----:B------:R-:W-:Y:S02]  /*0b40*/  ISETP.NE.AND P1, PT, R9, RZ, PT ;  /* 0x000000ff0900720c */ /* 0x000fe40003f25270 */
[----:B------:R-:W-:Y:S01]  /*0b50*/  LOP3.LUT R7, R3, 0x7fffff, RZ, 0xc0, !PT ;  /* 0x007fffff03077812 */ /* 0x000fe200078ec0ff */
[----:B------:R-:W-:Y:S01]  /*0b60*/  FFMA.RP R3, R15, R11, R10 ;  /* 0x0000000b0f037223 */ /* 0x000fe2000000800a */
[----:B------:R-:W-:Y:S01]  /*0b70*/  IADD3 R10, PT, PT, R9, 0x20, RZ ;  /* 0x00000020090a7810 */ /* 0x000fe20007ffe0ff */
[----:B------:R-:W-:Y:S01]  /*0b80*/  IMAD.MOV R9, RZ, RZ, -R9 ;  /* 0x000000ffff097224 */ /* 0x000fe200078e0a09 */
[----:B------:R-:W-:-:S02]  /*0b90*/  LOP3.LUT R7, R7, 0x800000, RZ, 0xfc, !PT ;  /* 0x0080000007077812 */ /* 0x000fc400078efcff */
[----:B------:R-:W-:Y:S02]  /*0ba0*/  FSETP.NEU.FTZ.AND P0, PT, R3, R8, PT ;  /* 0x000000080300720b */ /* 0x000fe40003f1d000 */
[----:B------:R-:W-:Y:S02]  /*0bb0*/  SHF.L.U32 R10, R7, R10, RZ ;  /* 0x0000000a070a7219 */ /* 0x000fe400000006ff */
[----:B------:R-:W-:Y:S02]  /*0bc0*/  SEL R8, R9, RZ, P2 ;  /* 0x000000ff09087207 */ /* 0x000fe40001000000 */
[----:B------:R-:W-:Y:S02]  /*0bd0*/  ISETP.NE.AND P1, PT, R10, RZ, P1 ;  /* 0x000000ff0a00720c */ /* 0x000fe40000f25270 */
[----:B------:R-:W-:Y:S02]  /*0be0*/  SHF.R.U32.HI R8, RZ, R8, R7 ;  /* 0x00000008ff087219 */ /* 0x000fe40000011607 */
[----:B------:R-:W-:-:S02]  /*0bf0*/  PLOP3.LUT P0, PT, P0, P1, PT, 0xf8, 0x8f ;  /* 0x00000000008f781c */ /* 0x000fc40000703f70 */
[----:B------:R-:W-:Y:S02]  /*0c00*/  SHF.R.U32.HI R10, RZ, 0x1, R8 ;  /* 0x00000001ff0a7819 */ /* 0x000fe40000011608 */
[----:B------:R-:W-:-:S04]  /*0c10*/  SEL R3, RZ, 0x1, !P0 ;  /* 0x00000001ff037807 */ /* 0x000fc80004000000 */
[----:B------:R-:W-:-:S04]  /*0c20*/  LOP3.LUT R3, R3, 0x1, R10, 0xf8, !PT ;  /* 0x0000000103037812 */ /* 0x000fc800078ef80a */
[----:B------:R-:W-:-:S05]  /*0c30*/  LOP3.LUT R3, R3, R8, RZ, 0xc0, !PT ;  /* 0x0000000803037212 */ /* 0x000fca00078ec0ff */
[----:B------:R-:W-:-:S05]  /*0c40*/  IMAD.IADD R3, R10, 0x1, R3 ;  /* 0x000000010a037824 */ /* 0x000fca00078e0203 */
[----:B------:R-:W-:Y:S01]  /*0c50*/  LOP3.LUT R0, R3, R0, RZ, 0xfc, !PT ;  /* 0x0000000003007212 */ /* 0x000fe200078efcff */
[----:B------:R-:W-:Y:S06]  /*0c60*/  BRA `(.L_x_14) ;  /* 0x0000000000107947 */ /* 0x000fec0003800000 */
.L_x_13:
[----:B------:R-:W-:-:S04]  /*0c70*/  LOP3.LUT R0, R0, 0x80000000, RZ, 0xc0, !PT ;  /* 0x8000000000007812 */ /* 0x000fc800078ec0ff */
[----:B------:R-:W-:Y:S01]  /*0c80*/  LOP3.LUT R0, R0, 0x7f800000, RZ, 0xfc, !PT ;  /* 0x7f80000000007812 */ /* 0x000fe200078efcff */
[----:B------:R-:W-:Y:S06]  /*0c90*/  BRA `(.L_x_14) ;  /* 0x0000000000047947 */ /* 0x000fec0003800000 */
.L_x_12:
[----:B------:R-:W-:-:S07]  /*0ca0*/  LEA R0, R8, R0, 0x17 ;  /* 0x0000000008007211 */ /* 0x000fce00078eb8ff */
.L_x_14:
[----:B------:R-:W-:Y:S05]  /*0cb0*/  BSYNC.RECONVERGENT B2 ;  /* 0x0000000000027941 */ /* 0x000fea0003800200 */
.L_x_11:
[----:B------:R-:W-:Y:S05]  /*0cc0*/  BRA `(.L_x_15) ;  /* 0x0000000000207947 */ /* 0x000fea0003800000 */
.L_x_10:
[----:B------:R-:W-:-:S04]  /*0cd0*/  LOP3.LUT R0, R3, 0x80000000, R8, 0x48, !PT ;  /* 0x8000000003007812 */ /* 0x000fc800078e4808 */
[----:B------:R-:W-:Y:S01]  /*0ce0*/  LOP3.LUT R0, R0, 0x7f800000, RZ, 0xfc, !PT ;  /* 0x7f80000000007812 */ /* 0x000fe200078efcff */
[----:B------:R-:W-:Y:S06]  /*0cf0*/  BRA `(.L_x_15) ;  /* 0x0000000000147947 */ /* 0x000fec0003800000 */
.L_x_9:
[----:B------:R-:W-:Y:S01]  /*0d00*/  LOP3.LUT R0, R3, 0x80000000, R8, 0x48, !PT ;  /* 0x8000000003007812 */ /* 0x000fe200078e4808 */
[----:B------:R-:W-:Y:S06]  /*0d10*/  BRA `(.L_x_15) ;  /* 0x00000000000c7947 */ /* 0x000fec0003800000 */
.L_x_8:
[----:B------:R-:W0:Y:S01]  /*0d20*/  MUFU.RSQ R0, -QNAN ;  /* 0xffc0000000007908 */ /* 0x000e220000001400 */
[----:B------:R-:W-:Y:S05]  /*0d30*/  BRA `(.L_x_15) ;  /* 0x0000000000047947 */ /* 0x000fea0003800000 */
.L_x_7:
[----:B------:R-:W-:-:S07]  /*0d40*/  FADD.FTZ R0, R0, R3 ;  /* 0x0000000300007221 */ /* 0x000fce0000010000 */
.L_x_15:
[----:B------:R-:W-:Y:S05]  /*0d50*/  BSYNC.RECONVERGENT B1 ;  /* 0x0000000000017941 */ /* 0x000fea0003800200 */
.L_x_5:
[----:B------:R-:W-:-:S04]  /*0d60*/  IMAD.MOV.U32 R3, RZ, RZ, 0x0 ;  /* 0x00000000ff037424 */ /* 0x000fc800078e00ff */
[----:B0-----:R-:W-:Y:S05]  /*0d70*/  RET.REL.NODEC R2 `(_Z19batchNormReluKernelPfPKfS1_S1_S1_S1_iiiif) ;  /* 0xfffffff002a07950 */ /* 0x001fea0003c3ffff */
.L_x_16:
[----:B------:R-:W-:-:S00]  /*0d80*/  BRA `(.L_x_16) ;  /* 0xfffffffc00fc7947 */ /* 0x000fc0000383ffff */
[----:B------:R-:W-:-:S00]  /*0d90*/  NOP ;  /* 0x0000000000007918 */ /* 0x000fc00000000000 */
        /* <DEDUP_REMOVED lines=14> */
.L_x_175:


//--------------------- .text._Z24batchNormInferenceKernelPfPKfS1_S1_S1_S1_iiiif --------------------------
	.section	.text._Z24batchNormInferenceKernelPfPKfS1_S1_S1_S1_iiiif,"ax",@progbits
	.align	128
        .global         _Z24batchNormInferenceKernelPfPKfS1_S1_S1_S1_iiiif
        .type           _Z24batchNormInferenceKernelPfPKfS1_S1_S1_S1_iiiif,@function
        .size           _Z24batchNormInferenceKernelPfPKfS1_S1_S1_S1_iiiif,(.L_x_177 - _Z24batchNormInferenceKernelPfPKfS1_S1_S1_S1_iiiif)
        .other          _Z24batchNormInferenceKernelPfPKfS1_S1_S1_S1_iiiif,@"STO_CUDA_ENTRY STV_DEFAULT"
_Z24batchNormInferenceKernelPfPKfS1_S1_S1_S1_iiiif:
.text._Z24batchNormInferenceKernelPfPKfS1_S1_S1_S1_iiiif:
        /* <DEDUP_REMOVED lines=31> */
[----:B------:R-:W-:-:S04]  /*01f0*/  @P1 IADD3 R6, PT, PT, R6, 0x1, RZ ;  /* 0x0000000106061810 */ /* 0x000fc80007ffe0ff */
[----:B------:R-:W-:-:S04]  /*0200*/  SEL R10, R11, R6, !P2 ;  /* 0x000000060b0a7207 */ /* 0x000fc80005000000 */
[----:B------:R-:W-:-:S13]  /*0210*/  ISETP.GE.OR P0, PT, R10, R4, P0 ;  /* 0x000000040a00720c */ /* 0x000fda0000706670 */
[----:B------:R-:W-:Y:S05]  /*0220*/  @P0 EXIT ;  /* 0x000000000000094d */ /* 0x000fea0003800000 */
[----:B------:R-:W0:Y:S01]  /*0230*/  LDC.64 R16, c[0x0][0x3a8] ;  /* 0x0000ea00ff107b82 */ /* 0x000e220000000a00 */
[----:B------:R-:W1:Y:S01]  /*0240*/  LDCU.64 UR4, c[0x0][0x358] ;  /* 0x00006b00ff0477ac */ /* 0x000e620008000a00 */
[----:B------:R-:W-:Y:S01]  /*0250*/  IMAD.IADD R3, R2, 0x1, -R5 ;  /* 0x0000000102037824 */ /* 0x000fe200078e0a05 */
[----:B------:R-:W2:Y:S04]  /*0260*/  LDCU UR6, c[0x0][0x3c0] ;  /* 0x00007800ff0677ac */ /* 0x000ea80008000800 */
[----:B------:R-:W-:Y:S01]  /*0270*/  @P2 SEL R11, R3, R2, P1 ;  /* 0x00000002030b2207 */ /* 0x000fe20000800000 */
[----:B------:R-:W3:Y:S04]  /*0280*/  LDC.64 R6, c[0x0][0x388] ;  /* 0x0000e200ff067b82 */ /* 0x000ee80000000a00 */
[----:B------:R-:W-:-:S04]  /*0290*/  IMAD R5, R10, R5, R11 ;  /* 0x000000050a057224 */ /* 0x000fc800078e020b */
        /* <DEDUP_REMOVED lines=22> */
[----:B-----5:R-:W-:Y:S05]  /*0400*/  CALL.REL.NOINC `($__internal_2_$__cuda_sm20_sqrt_rn_f32_slowpath) ;  /* 0x0000000000607944 */ /* 0x020fea0003c00000 */
[----:B------:R-:W-:Y:S01]  /*0410*/  MOV R3, R16 ;  /* 0x0000001000037202 */ /* 0x000fe20000000f00 */
[----:B------:R-:W-:Y:S06]  /*0420*/  BRA `(.L_x_18) ;  /* 0x0000000000107947 */ /* 0x000fec0003800000 */
.L_x_17:
[----:B------:R-:W-:Y:S01]  /*0430*/  FMUL.FTZ R3, R16, R7 ;  /* 0x0000000710037220 */ /* 0x000fe20000410000 */
[----:B------:R-:W-:-:S03]  /*0440*/  FMUL.FTZ R7, R7, 0.5 ;  /* 0x3f00000007077820 */ /* 0x000fc60000410000 */
[----:B------:R-:W-:-:S04]  /*0450*/  FFMA R16, -R3, R3, R16 ;  /* 0x0000000303107223 */ /* 0x000fc80000000110 */
[----:B------:R-:W-:-:S07]  /*0460*/  FFMA R3, R16, R7, R3 ;  /* 0x0000000710037223 */ /* 0x000fce0000000003 */
.L_x_18:
        /* <DEDUP_REMOVED lines=10> */
[----:B-----5:R-:W-:Y:S05]  /*0510*/  CALL.REL.NOINC `($__internal_3_$__cuda_sm3x_div_rn_noftz_f32_slowpath) ;  /* 0x0000000000787944 */ /* 0x020fea0003c00000 */
[----:B------:R-:W-:-:S07]  /*0520*/  IMAD.MOV.U32 R7, RZ, RZ, R0 ;  /* 0x000000ffff077224 */ /* 0x000fce00078e0000 */
.L_x_20:
[----:B------:R-:W-:Y:S05]  /*0530*/  BSYNC.RECONVERGENT B0 ;  /* 0x0000000000007941 */ /* 0x000fea0003800200 */
.L_x_19:
[----:B------:R-:W0:Y:S01]  /*0540*/  LDC.64 R2, c[0x0][0x380] ;  /* 0x0000e000ff027b82 */ /* 0x000e220000000a00 */
[----:B-----5:R-:W-:Y:S01]  /*0550*/  FFMA R7, R5, R7, R6 ;  /* 0x0000000705077223 */ /* 0x020fe20000000006 */
[----:B0-----:R-:W-:-:S05]  /*0560*/  IMAD.WIDE R4, R4, 0x4, R2 ;  /* 0x0000000404047825 */ /* 0x001fca00078e0202 */
[----:B------:R-:W-:Y:S01]  /*0570*/  STG.E desc[UR4][R4.64], R7 ;  /* 0x0000000704007986 */ /* 0x000fe2000c101904 */
[----:B------:R-:W-:Y:S05]  /*0580*/  EXIT ;  /* 0x000000000000794d */ /* 0x000fea0003800000 */
        .weak           $__internal_2_$__cuda_sm20_sqrt_rn_f32_slowpath
        .type           $__internal_2_$__cuda_sm20_sqrt_rn_f32_slowpath,@function
        .size           $__internal_2_$__cuda_sm20_sqrt_rn_f32_slowpath,($__internal_3_$__cuda_sm3x_div_rn_noftz_f32_slowpath - $__internal_2_$__cuda_sm20_sqrt_rn_f32_slowpath)
$__internal_2_$__cuda_sm20_sqrt_rn_f32_slowpath:
[----:B------:R-:W-:-:S13]  /*0590*/  LOP3.LUT P0, RZ, R16, 0x7fffffff, RZ, 0xc0, !PT ;  /* 0x7fffffff10ff7812 */ /* 0x000fda000780c0ff */
[----:B------:R-:W-:Y:S05]  /*05a0*/  @!P0 BRA `(.L_x_21) ;  /* 0x0000000000488947 */ /* 0x000fea0003800000 */
[----:B------:R-:W-:Y:S01]  /*05b0*/  FSETP.GEU.FTZ.AND P0, PT, R16, RZ, PT ;  /* 0x000000ff1000720b */ /* 0x000fe20003f1e000 */
[----:B------:R-:W-:-:S12]  /*05c0*/  IMAD.MOV.U32 R2, RZ, RZ, R16 ;  /* 0x000000ffff027224 */ /* 0x000fd800078e0010 */
[----:B------:R-:W-:Y:S01]  /*05d0*/  @!P0 MOV R16, 0x7fffffff ;  /* 0x7fffffff00108802 */ /* 0x000fe20000000f00 */
[----:B------:R-:W-:Y:S06]  /*05e0*/  @!P0 BRA `(.L_x_21) ;  /* 0x0000000000388947 */ /* 0x000fec0003800000 */
[----:B------:R-:W-:-:S13]  /*05f0*/  FSETP.GTU.FTZ.AND P0, PT, |R2|, +INF , PT ;  /* 0x7f8000000200780b */ /* 0x000fda0003f1c200 */
[----:B------:R-:W-:Y:S01]  /*0600*/  @P0 FADD.FTZ R16, R2, 1 ;  /* 0x3f80000002100421 */ /* 0x000fe20000010000 */
[----:B------:R-:W-:Y:S06]  /*0610*/  @P0 BRA `(.L_x_21) ;  /* 0x00000000002c0947 */ /* 0x000fec0003800000 */
[----:B------:R-:W-:-:S13]  /*0620*/  FSETP.NEU.FTZ.AND P0, PT, |R2|, +INF , PT ;  /* 0x7f8000000200780b */ /* 0x000fda0003f1d200 */
[----:B------:R-:W-:Y:S01]  /*0630*/  @!P0 IMAD.MOV.U32 R16, RZ, RZ, R2 ;  /* 0x000000ffff108224 */ /* 0x000fe200078e0002 */
        /* <DEDUP_REMOVED lines=9> */
.L_x_21:
[----:B------:R-:W-:Y:S02]  /*06d0*/  HFMA2 R3, -RZ, RZ, 0, 0 ;  /* 0x00000000ff037431 */ /* 0x000fe400000001ff */
[----:B------:R-:W-:-:S04]  /*06e0*/  IMAD.MOV.U32 R2, RZ, RZ, R9 ;  /* 0x000000ffff027224 */ /* 0x000fc800078e0009 */
[----:B------:R-:W-:Y:S05]  /*06f0*/  RET.REL.NODEC R2 `(_Z24batchNormInferenceKernelPfPKfS1_S1_S1_S1_iiiif) ;  /* 0xfffffff802407950 */ /* 0x000fea0003c3ffff */
        .weak           $__internal_3_$__cuda_sm3x_div_rn_noftz_f32_slowpath
        .type           $__internal_3_$__cuda_sm3x_div_rn_noftz_f32_slowpath,@function
        .size           $__internal_3_$__cuda_sm3x_div_rn_noftz_f32_slowpath,(.L_x_177 - $__internal_3_$__cuda_sm3x_div_rn_noftz_f32_slowpath)
$__internal_3_$__cuda_sm3x_div_rn_noftz_f32_slowpath:
[----:B------:R-:W-:Y:S01]  /*0700*/  SHF.R.U32.HI R8, RZ, 0x17, R3 ;  /* 0x00000017ff087819 */ /* 0x000fe20000011603 */
[----:B------:R-:W-:Y:S01]  /*0710*/  BSSY.RECONVERGENT B1, `(.L_x_22) ;  /* 0x0000063000017945 */ /* 0x000fe20003800200 */
[----:B------:R-:W-:Y:S02]  /*0720*/  SHF.R.U32.HI R7, RZ, 0x17, R0 ;  /* 0x00000017ff077819 */ /* 0x000fe40000011600 */
[----:B------:R-:W-:Y:S02]  /*0730*/  LOP3.LUT R12, R8, 0xff, RZ, 0xc0, !PT ;  /* 0x000000ff080c7812 */ /* 0x000fe400078ec0ff */
[----:B------:R-:W-:Y:S02]  /*0740*/  LOP3.LUT R7, R7, 0xff, RZ, 0xc0, !PT ;  /* 0x000000ff07077812 */ /* 0x000fe400078ec0ff */
[----:B------:R-:W-:Y:S01]  /*0750*/  MOV R8, R0 ;  /* 0x0000000000087202 */ /* 0x000fe20000000f00 */
[----:B------:R-:W-:Y:S02]  /*0760*/  VIADD R11, R12, 0xffffffff ;  /* 0xffffffff0c0b7836 */ /* 0x000fe40000000000 */
[----:B------:R-:W-:-:S03]  /*0770*/  VIADD R10, R7, 0xffffffff ;  /* 0xffffffff070a7836 */ /* 0x000fc60000000000 */
[----:B------:R-:W-:-:S04]  /*0780*/  ISETP.GT.U32.AND P0, PT, R11, 0xfd, PT ;  /* 0x000000fd0b00780c */ /* 0x000fc80003f04070 */
[----:B------:R-:W-:-:S13]  /*0790*/  ISETP.GT.U32.OR P0, PT, R10, 0xfd, P0 ;  /* 0x000000fd0a00780c */ /* 0x000fda0000704470 */
[----:B------:R-:W-:Y:S01]  /*07a0*/  @!P0 IMAD.MOV.U32 R9, RZ, RZ, RZ ;  /* 0x000000ffff098224 */ /* 0x000fe200078e00ff */
        /* <DEDUP_REMOVED lines=19> */
[----:B------:R-:W-:Y:S01]  /*08e0*/  @P0 IMAD.MOV.U32 R9, RZ, RZ, RZ ;  /* 0x000000ffff090224 */ /* 0x000fe200078e00ff */
[----:B------:R-:W-:Y:S01]  /*08f0*/  @!P0 MOV R9, 0xffffffc0 ;  /* 0xffffffc000098802 */ /* 0x000fe20000000f00 */
[----:B------:R-:W-:Y:S01]  /*0900*/  @!P0 FFMA R8, R0, 1.84467440737095516160e+19, RZ ;  /* 0x5f80000000088823 */ /* 0x000fe200000000ff */
[----:B------:R-:W-:-:S03]  /*0910*/  @!P1 FFMA R3, R3, 1.84467440737095516160e+19, RZ ;  /* 0x5f80000003039823 */ /* 0x000fc600000000ff */
[----:B------:R-:W-:-:S07]  /*0920*/  @!P1 VIADD R9, R9, 0x40 ;  /* 0x0000004009099836 */ /* 0x000fce0000000000 */
.L_x_23:
[----:B------:R-:W-:Y:S01]  /*0930*/  LEA R0, R12, 0xc0800000, 0x17 ;  /* 0xc08000000c007811 */ /* 0x000fe200078eb8ff */
[----:B------:R-:W-:Y:S01]  /*0940*/  BSSY.RECONVERGENT B2, `(.L_x_28) ;  /* 0x0000036000027945 */ /* 0x000fe20003800200 */
[----:B------:R-:W-:-:S03]  /*0950*/  IADD3 R7, PT, PT, R7, -0x7f, RZ ;  /* 0xffffff8107077810 */ /* 0x000fc60007ffe0ff */
        /* <DEDUP_REMOVED lines=10> */
[----:B------:R-:W-:Y:S02]  /*0a00*/  FFMA R11, R11, R10, R0 ;  /* 0x0000000a0b0b7223 */ /* 0x000fe40000000000 */
[----:B------:R-:W-:Y:S02]  /*0a10*/  IMAD.IADD R8, R8, 0x1, R9 ;  /* 0x0000000108087824 */ /* 0x000fe400078e0209 */
[----:B------:R-:W-:-:S05]  /*0a20*/  FFMA R0, R15, R11, R10 ;  /* 0x0000000b0f007223 */ /* 0x000fca000000000a */
[----:B------:R-:W-:-:S04]  /*0a30*/  SHF.R.U32.HI R3, RZ, 0x17, R0 ;  /* 0x00000017ff037819 */ /* 0x000fc80000011600 */
[----:B------:R-:W-:-:S05]  /*0a40*/  LOP3.LUT R3, R3, 0xff, RZ, 0xc0, !PT ;  /* 0x000000ff03037812 */ /* 0x000fca00078ec0ff */
[----:B------:R-:W-:-:S05]  /*0a50*/  IMAD.IADD R9, R3, 0x1, R8 ;  /* 0x0000000103097824 */ /* 0x000fca00078e0208 */
[----:B------:R-:W-:-:S04]  /*0a60*/  IADD3 R3, PT, PT, R9, -0x1, RZ ;  /* 0xffffffff09037810 */ /* 0x000fc80007ffe0ff */
        /* <DEDUP_REMOVED lines=15> */
[----:B------:R-:W-:Y:S02]  /*0b60*/  VIADD R10, R9, 0x20 ;  /* 0x00000020090a7836 */ /* 0x000fe40000000000 */
[----:B------:R-:W-:Y:S01]  /*0b70*/  LOP3.LUT R7, R7, 0x800000, RZ, 0xfc, !PT ;  /* 0x0080000007077812 */ /* 0x000fe200078efcff */
[----:B------:R-:W-:Y:S01]  /*0b80*/  IMAD.MOV R9, RZ, RZ, -R9 ;  /* 0x000000ffff097224 */ /* 0x000fe200078e0a09 */
[----:B------:R-:W-:-:S02]  /*0b90*/  FSETP.NEU.FTZ.AND P0, PT, R3, R8, PT ;  /* 0x000000080300720b */ /* 0x000fc40003f1d000 */
[----:B------:R-:W-:Y:S02]  /*0ba0*/  SHF.L.U32 R10, R7, R10, RZ ;  /* 0x0000000a070a7219 */ /* 0x000fe400000006ff */
[----:B------:R-:W-:Y:S02]  /*0bb0*/  SEL R8, R9, RZ, P2 ;  /* 0x000000ff09087207 */ /* 0x000fe40001000000 */
[----:B------:R-:W-:Y:S02]  /*0bc0*/  ISETP.NE.AND P1, PT, R10, RZ, P1 ;  /* 0x000000ff0a00720c */ /* 0x000fe40000f25270 */
[----:B------:R-:W-:Y:S02]  /*0bd0*/  SHF.R.U32.HI R8, RZ, R8, R7 ;  /* 0x00000008ff087219 */ /* 0x000fe40000011607 */
[----:B------:R-:W-:Y:S02]  /*0be0*/  PLOP3.LUT P0, PT, P0, P1, PT, 0xf8, 0x8f ;  /* 0x00000000008f781c */ /* 0x000fe40000703f70 */
[----:B------:R-:W-:-:S02]  /*0bf0*/  SHF.R.U32.HI R10, RZ, 0x1, R8 ;  /* 0x00000001ff0a7819 */ /* 0x000fc40000011608 */
[----:B------:R-:W-:-:S04]  /*0c00*/  SEL R3, RZ, 0x1, !P0 ;  /* 0x00000001ff037807 */ /* 0x000fc80004000000 */
[----:B------:R-:W-:-:S04]  /*0c10*/  LOP3.LUT R3, R3, 0x1, R10, 0xf8, !PT ;  /* 0x0000000103037812 */ /* 0x000fc800078ef80a */
[----:B------:R-:W-:-:S04]  /*0c20*/  LOP3.LUT R3, R3, R8, RZ, 0xc0, !PT ;  /* 0x0000000803037212 */ /* 0x000fc800078ec0ff */
[----:B------:R-:W-:-:S04]  /*0c30*/  IADD3 R3, PT, PT, R10, R3, RZ ;  /* 0x000000030a037210 */ /* 0x000fc80007ffe0ff */
[----:B------:R-:W-:Y:S01]  /*0c40*/  LOP3.LUT R0, R3, R0, RZ, 0xfc, !PT ;  /* 0x0000000003007212 */ /* 0x000fe200078efcff */
[----:B------:R-:W-:Y:S06]  /*0c50*/  BRA `(.L_x_31) ;  /* 0x0000000000107947 */ /* 0x000fec0003800000 */
.L_x_30:
[----:B------:R-:W-:-:S04]  /*0c60*/  LOP3.LUT R0, R0, 0x80000000, RZ, 0xc0, !PT ;  /* 0x8000000000007812 */ /* 0x000fc800078ec0ff */
[----:B------:R-:W-:Y:S01]  /*0c70*/  LOP3.LUT R0, R0, 0x7f800000, RZ, 0xfc, !PT ;  /* 0x7f80000000007812 */ /* 0x000fe200078efcff */
[----:B------:R-:W-:Y:S06]  /*0c80*/  BRA `(.L_x_31) ;  /* 0x0000000000047947 */ /* 0x000fec0003800000 */
.L_x_29:
[----:B------:R-:W-:-:S07]  /*0c90*/  IMAD R0, R8, 0x800000, R0 ;  /* 0x0080000008007824 */ /* 0x000fce00078e0200 */
.L_x_31:
[----:B------:R-:W-:Y:S05]  /*0ca0*/  BSYNC.RECONVERGENT B2 ;  /* 0x0000000000027941 */ /* 0x000fea0003800200 */
.L_x_28:
[----:B------:R-:W-:Y:S05]  /*0cb0*/  BRA `(.L_x_32) ;  /* 0x0000000000207947 */ /* 0x000fea0003800000 */
.L_x_27:
[----:B------:R-:W-:-:S04]  /*0cc0*/  LOP3.LUT R0, R3, 0x80000000, R8, 0x48, !PT ;  /* 0x8000000003007812 */ /* 0x000fc800078e4808 */
[----:B------:R-:W-:Y:S01]  /*0cd0*/  LOP3.LUT R0, R0, 0x7f800000, RZ, 0xfc, !PT ;  /* 0x7f80000000007812 */ /* 0x000fe200078efcff */
[----:B------:R-:W-:Y:S06]  /*0ce0*/  BRA `(.L_x_32) ;  /* 0x0000000000147947 */ /* 0x000fec0003800000 */
.L_x_26:
[----:B------:R-:W-:Y:S01]  /*0cf0*/  LOP3.LUT R0, R3, 0x80000000, R8, 0x48, !PT ;  /* 0x8000000003007812 */ /* 0x000fe200078e4808 */
[----:B------:R-:W-:Y:S06]  /*0d00*/  BRA `(.L_x_32) ;  /* 0x00000000000c7947 */ /* 0x000fec0003800000 */
.L_x_25:
[----:B------:R-:W0:Y:S01]  /*0d10*/  MUFU.RSQ R0, -QNAN ;  /* 0xffc0000000007908 */ /* 0x000e220000001400 */
[----:B------:R-:W-:Y:S05]  /*0d20*/  BRA `(.L_x_32) ;  /* 0x0000000000047947 */ /* 0x000fea0003800000 */
.L_x_24:
[----:B------:R-:W-:-:S07]  /*0d30*/  FADD.FTZ R0, R0, R3 ;  /* 0x0000000300007221 */ /* 0x000fce0000010000 */
.L_x_32:
[----:B------:R-:W-:Y:S05]  /*0d40*/  BSYNC.RECONVERGENT B1 ;  /* 0x0000000000017941 */ /* 0x000fea0003800200 */
.L_x_22:
[----:B------:R-:W-:-:S04]  /*0d50*/  HFMA2 R3, -RZ, RZ, 0, 0 ;  /* 0x00000000ff037431 */ /* 0x000fc800000001ff */
[----:B0-----:R-:W-:Y:S05]  /*0d60*/  RET.REL.NODEC R2 `(_Z24batchNormInferenceKernelPfPKfS1_S1_S1_S1_iiiif) ;  /* 0xfffffff002a47950 */ /* 0x001fea0003c3ffff */
.L_x_33:
        /* <DEDUP_REMOVED lines=9> */
.L_x_177:


//--------------------- .text._Z19globalAvgPoolKernelPfPKfiiii --------------------------
	.section	.text._Z19globalAvgPoolKernelPfPKfiiii,"ax",@progbits
	.align	128
        .global         _Z19globalAvgPoolKernelPfPKfiiii
        .type           _Z19globalAvgPoolKernelPfPKfiiii,@function
        .size           _Z19globalAvgPoolKernelPfPKfiiii,(.L_x_178 - _Z19globalAvgPoolKernelPfPKfiiii)
        .other          _Z19globalAvgPoolKernelPfPKfiiii,@"STO_CUDA_ENTRY STV_DEFAULT"
_Z19globalAvgPoolKernelPfPKfiiii:
.text._Z19globalAvgPoolKernelPfPKfiiii:
[----:B------:R-:W-:Y:S01]  /*0000*/  LDC R1, c[0x0][0x37c] ;  /* 0x0000df00ff017b82 */ /* 0x000fe20000000800 */
[----:B------:R-:W0:Y:S07]  /*0010*/  S2R R3, SR_TID.X ;  /* 0x0000000000037919 */ /* 0x000e2e0000002100 */
[----:B------:R-:W0:Y:S08]  /*0020*/  S2UR UR4, SR_CTAID.X ;  /* 0x00000000000479c3 */ /* 0x000e300000002500 */
[----:B------:R-:W0:Y:S08]  /*0030*/  LDC R2, c[0x0][0x360] ;  /* 0x0000d800ff027b82 */ /* 0x000e300000000800 */
[----:B------:R-:W1:Y:S08]  /*0040*/  LDC.64 R4, c[0x0][0x390] ;  /* 0x0000e400ff047b82 */ /* 0x000e700000000a00 */
[----:B------:R-:W2:Y:S01]  /*0050*/  S2UR UR6, SR_CTAID.Y ;  /* 0x00000000000679c3 */ /* 0x000ea20000002600 */
[----:B0-----:R-:W-:-:S05]  /*0060*/  IMAD R2, R2, UR4, R3 ;  /* 0x0000000402027c24 */ /* 0x001fca000f8e0203 */
[----:B-1----:R-:W-:-:S04]  /*0070*/  ISETP.GE.AND P0, PT, R2, R5, PT ;  /* 0x000000050200720c */ /* 0x002fc80003f06270 */
[----:B--2---:R-:W-:-:S13]  /*0080*/  ISETP.LE.OR P0, PT, R4, UR6, P0 ;  /* 0x0000000604007c0c */ /* 0x004fda0008703670 */
[----:B------:R-:W-:Y:S05]  /*0090*/  @P0 EXIT ;  /* 0x000000000000094d */ /* 0x000fea0003800000 */
[----:B------:R-:W0:Y:S01]  /*00a0*/  LDCU.64 UR4, c[0x0][0x398] ;  /* 0x00007300ff0477ac */ /* 0x000e220008000a00 */
[----:B------:R-:W-:Y:S02]  /*00b0*/  IMAD R2, R5, UR6, R2 ;  /* 0x0000000605027c24 */ /* 0x000fe4000f8e0202 */
[----:B------:R-:W-:Y:S01]  /*00c0*/  IMAD.MOV.U32 R15, RZ, RZ, RZ ;  /* 0x000000ffff0f7224 */ /* 0x000fe200078e00ff */
[----:B------:R-:W1:Y:S01]  /*00d0*/  LDCU.64 UR8, c[0x0][0x358] ;  /* 0x00006b00ff0877ac */ /* 0x000e620008000a00 */
[----:B0-----:R-:W-:-:S04]  /*00e0*/  UIMAD UR5, UR5, UR4, URZ ;  /* 0x00000004050572a4 */ /* 0x001fc8000f8e02ff */
[----:B------:R-:W-:-:S09]  /*00f0*/  UISETP.GE.AND UP0, UPT, UR5, 0x1, UPT ;  /* 0x000000010500788c */ /* 0x000fd2000bf06270 */
[----:B-1----:R-:W-:Y:S05]  /*0100*/  BRA.U !UP0, `(.L_x_34) ;  /* 0x0000000508c47547 */ /* 0x002fea000b800000 */
[----:B------:R-:W-:Y:S02]  /*0110*/  UISETP.GE.U32.AND UP1, UPT, UR5, 0x10, UPT ;  /* 0x000000100500788c */ /* 0x000fe4000bf26070 */
[----:B------:R-:W-:Y:S01]  /*0120*/  IMAD R0, R2, UR5, RZ ;  /* 0x0000000502007c24 */ /* 0x000fe2000f8e02ff */
[----:B------:R-:W-:Y:S01]  /*0130*/  ULOP3.LUT UR6, UR5, 0xf, URZ, 0xc0, !UPT ;  /* 0x0000000f05067892 */ /* 0x000fe2000f8ec0ff */
[----:B------:R-:W-:Y:S01]  /*0140*/  IMAD.MOV.U32 R15, RZ, RZ, RZ ;  /* 0x000000ffff0f7224 */ /* 0x000fe200078e00ff */
[----:B------:R-:W-:Y:S02]  /*0150*/  UMOV UR4, URZ ;  /* 0x000000ff00047c82 */ /* 0x000fe40008000000 */
[----:B------:R-:W-:Y:S01]  /*0160*/  SHF.R.S32.HI R3, RZ, 0x1f, R0 ;  /* 0x0000001fff037819 */ /* 0x000fe20000011400 */
[----:B------:R-:W-:Y:S01]  /*0170*/  UISETP.NE.AND UP0, UPT, UR6, URZ, UPT ;  /* 0x000000ff0600728c */ /* 0x000fe2000bf05270 */
[----:B------:R-:W-:Y:S10]  /*0180*/  BRA.U !UP1, `(.L_x_35) ;  /* 0x0000000109b47547 */ /* 0x000ff4000b800000 */
[----:B------:R-:W0:Y:S01]  /*0190*/  LDCU.64 UR10, c[0x0][0x388] ;  /* 0x00007100ff0a77ac */ /* 0x000e220008000a00 */
[----:B------:R-:W-:Y:S01]  /*01a0*/  IMAD.MOV.U32 R15, RZ, RZ, RZ ;  /* 0x000000ffff0f7224 */ /* 0x000fe200078e00ff */
[----:B------:R-:W-:-:S04]  /*01b0*/  ULOP3.LUT UR4, UR5, 0x7ffffff0, URZ, 0xc0, !UPT ;  /* 0x7ffffff005047892 */ /* 0x000fc8000f8ec0ff */
[----:B------:R-:W-:Y:S01]  /*01c0*/  UIADD3 UR7, UPT, UPT, -UR4, URZ, URZ ;  /* 0x000000ff04077290 */ /* 0x000fe2000fffe1ff */
[----:B0-----:R-:W-:-:S04]  /*01d0*/  LEA R4, P0, R0, UR10, 0x2 ;  /* 0x0000000a00047c11 */ /* 0x001fc8000f8010ff */
[----:B------:R-:W-:Y:S02]  /*01e0*/  IADD3 R4, P1, PT, R4, 0x20, RZ ;  /* 0x0000002004047810 */ /* 0x000fe40007f3e0ff */
[----:B------:R-:W-:-:S04]  /*01f0*/  LEA.HI.X R5, R0, UR11, R3, 0x2, P0 ;  /* 0x0000000b00057c11 */ /* 0x000fc800080f1403 */
[----:B------:R-:W-:-:S07]  /*0200*/  IADD3.X R5, PT, PT, RZ, R5, RZ, P1, !PT ;  /* 0x00000005ff057210 */ /* 0x000fce0000ffe4ff */
.L_x_36:
[----:B------:R-:W2:Y:S04]  /*0210*/  LDG.E R14, desc[UR8][R4.64+-0x20] ;  /* 0xffffe008040e7981 */ /* 0x000ea8000c1e1900 */
[----:B------:R-:W3:Y:S04]  /*0220*/  LDG.E R17, desc[UR8][R4.64+-0x1c] ;  /* 0xffffe40804117981 */ /* 0x000ee8000c1e1900 */
[----:B------:R-:W4:Y:S04]  /*0230*/  LDG.E R19, desc[UR8][R4.64+-0x18] ;  /* 0xffffe80804137981 */ /* 0x000f28000c1e1900 */
[----:B------:R-:W5:Y:S04]  /*0240*/  LDG.E R21, desc[UR8][R4.64+-0x14] ;  /* 0xffffec0804157981 */ /* 0x000f68000c1e1900 */
        /* <DEDUP_REMOVED lines=11> */
[----:B------:R0:W5:Y:S01]  /*0300*/  LDG.E R6, desc[UR8][R4.64+0x1c] ;  /* 0x00001c0804067981 */ /* 0x000162000c1e1900 */
[----:B------:R-:W-:-:S04]  /*0310*/  UIADD3 UR7, UPT, UPT, UR7, 0x10, URZ ;  /* 0x0000001007077890 */ /* 0x000fc8000fffe0ff */
[----:B------:R-:W-:Y:S01]  /*0320*/  UISETP.NE.AND UP1, UPT, UR7, URZ, UPT ;  /* 0x000000ff0700728c */ /* 0x000fe2000bf25270 */
[----:B0-----:R-:W-:-:S05]  /*0330*/  IADD3 R4, P0, PT, R4, 0x40, RZ ;  /* 0x0000004004047810 */ /* 0x001fca0007f1e0ff */
[----:B------:R-:W-:Y:S02]  /*0340*/  IMAD.X R5, RZ, RZ, R5, P0 ;  /* 0x000000ffff057224 */ /* 0x000fe400000e0605 */
[----:B--2---:R-:W-:-:S04]  /*0350*/  FADD R14, R14, R15 ;  /* 0x0000000f0e0e7221 */ /* 0x004fc80000000000 */
[----:B---3--:R-:W-:-:S04]  /*0360*/  FADD R14, R14, R17 ;  /* 0x000000110e0e7221 */ /* 0x008fc80000000000 */
[----:B----4-:R-:W-:-:S04]  /*0370*/  FADD R14, R14, R19 ;  /* 0x000000130e0e7221 */ /* 0x010fc80000000000 */
[----:B-----5:R-:W-:-:S04]  /*0380*/  FADD R14, R14, R21 ;  /* 0x000000150e0e7221 */ /* 0x020fc80000000000 */
[----:B------:R-:W-:-:S04]  /*0390*/  FADD R14, R14, R23 ;  /* 0x000000170e0e7221 */ /* 0x000fc80000000000 */
        /* <DEDUP_REMOVED lines=10> */
[----:B------:R-:W-:Y:S01]  /*0440*/  FADD R15, R7, R6 ;  /* 0x00000006070f7221 */ /* 0x000fe20000000000 */
[----:B------:R-:W-:Y:S06]  /*0450*/  BRA.U UP1, `(.L_x_36) ;  /* 0xfffffffd016c7547 */ /* 0x000fec000b83ffff */
.L_x_35:
[----:B------:R-:W-:Y:S05]  /*0460*/  BRA.U !UP0, `(.L_x_34) ;  /* 0x0000000108ec7547 */ /* 0x000fea000b800000 */
[----:B------:R-:W-:Y:S02]  /*0470*/  UISETP.GE.U32.AND UP0, UPT, UR6, 0x8, UPT ;  /* 0x000000080600788c */ /* 0x000fe4000bf06070 */
[----:B------:R-:W-:-:S04]  /*0480*/  ULOP3.LUT UR7, UR5, 0x7, URZ, 0xc0, !UPT ;  /* 0x0000000705077892 */ /* 0x000fc8000f8ec0ff */
[----:B------:R-:W-:-:S03]  /*0490*/  UISETP.NE.AND UP1, UPT, UR7, URZ, UPT ;  /* 0x000000ff0700728c */ /* 0x000fc6000bf25270 */
[----:B------:R-:W-:Y:S08]  /*04a0*/  BRA.U !UP0, `(.L_x_37) ;  /* 0x0000000108587547 */ /* 0x000ff0000b800000 */
[----:B------:R-:W0:Y:S01]  /*04b0*/  LDCU.64 UR10, c[0x0][0x388] ;  /* 0x00007100ff0a77ac */ /* 0x000e220008000a00 */
[----:B------:R-:W-:-:S05]  /*04c0*/  IADD3 R5, P0, PT, R0, UR4, RZ ;  /* 0x0000000400057c10 */ /* 0x000fca000ff1e0ff */
[----:B------:R-:W-:Y:S01]  /*04d0*/  IMAD.X R6, RZ, RZ, R3, P0 ;  /* 0x000000ffff067224 */ /* 0x000fe200000e0603 */
[----:B0-----:R-:W-:-:S04]  /*04e0*/  LEA R4, P0, R5, UR10, 0x2 ;  /* 0x0000000a05047c11 */ /* 0x001fc8000f8010ff */
[----:B------:R-:W-:-:S05]  /*04f0*/  LEA.HI.X R5, R5, UR11, R6, 0x2, P0 ;  /* 0x0000000b05057c11 */ /* 0x000fca00080f1406 */
[----:B------:R-:W2:Y:S04]  /*0500*/  LDG.E R6, desc[UR8][R4.64] ;  /* 0x0000000804067981 */ /* 0x000ea8000c1e1900 */
[----:B------:R-:W3:Y:S04]  /*0510*/  LDG.E R7, desc[UR8][R4.64+0x4] ;  /* 0x0000040804077981 */ /* 0x000ee8000c1e1900 */
[----:B------:R-:W4:Y:S04]  /*0520*/  LDG.E R9, desc[UR8][R4.64+0x8] ;  /* 0x0000080804097981 */ /* 0x000f28000c1e1900 */
[----:B------:R-:W5:Y:S04]  /*0530*/  LDG.E R11, desc[UR8][R4.64+0xc] ;  /* 0x00000c08040b7981 */ /* 0x000f68000c1e1900 */
[----:B------:R-:W5:Y:S04]  /*0540*/  LDG.E R13, desc[UR8][R4.64+0x10] ;  /* 0x00001008040d7981 */ /* 0x000f68000c1e1900 */
[----:B------:R-:W5:Y:S04]  /*0550*/  LDG.E R17, desc[UR8][R4.64+0x14] ;  /* 0x0000140804117981 */ /* 0x000f68000c1e1900 */
[----:B------:R-:W5:Y:S04]  /*0560*/  LDG.E R19, desc[UR8][R4.64+0x18] ;  /* 0x0000180804137981 */ /* 0x000f68000c1e1900 */
[----:B------:R-:W5:Y:S01]  /*0570*/  LDG.E R21, desc[UR8][R4.64+0x1c] ;  /* 0x00001c0804157981 */ /* 0x000f62000c1e1900 */
[----:B------:R-:W-:Y:S01]  /*0580*/  UIADD3 UR4, UPT, UPT, UR4, 0x8, URZ ;  /* 0x0000000804047890 */ /* 0x000fe2000fffe0ff */
[----:B--2---:R-:W-:-:S04]  /*0590*/  FADD R6, R15, R6 ;  /* 0x000000060f067221 */ /* 0x004fc80000000000 */
[----:B---3--:R-:W-:-:S04]  /*05a0*/  FADD R6, R6, R7 ;  /* 0x0000000706067221 */ /* 0x008fc80000000000 */
[----:B----4-:R-:W-:-:S04]  /*05b0*/  FADD R6, R6, R9 ;  /* 0x0000000906067221 */ /* 0x010fc80000000000 */
[----:B-----5:R-:W-:-:S04]  /*05c0*/  FADD R6, R6, R11 ;  /* 0x0000000b06067221 */ /* 0x020fc80000000000 */
[----:B------:R-:W-:-:S04]  /*05d0*/  FADD R6, R6, R13 ;  /* 0x0000000d06067221 */ /* 0x000fc80000000000 */
[----:B------:R-:W-:-:S04]  /*05e0*/  FADD R6, R6, R17 ;  /* 0x0000001106067221 */ /* 0x000fc80000000000 */
[----:B------:R-:W-:-:S04]  /*05f0*/  FADD R6, R6, R19 ;  /* 0x0000001306067221 */ /* 0x000fc80000000000 */
[----:B------:R-:W-:-:S07]  /*0600*/  FADD R15, R6, R21 ;  /* 0x00000015060f7221 */ /* 0x000fce0000000000 */
.L_x_37:
        /* <DEDUP_REMOVED lines=13> */
[----:B------:R-:W5:Y:S01]  /*06e0*/  LDG.E R11, desc[UR8][R4.64+0xc] ;  /* 0x00000c08040b7981 */ /* 0x000f62000c1e1900 */
[----:B------:R-:W-:Y:S01]  /*06f0*/  UIADD3 UR4, UPT, UPT, UR4, 0x4, URZ ;  /* 0x0000000404047890 */ /* 0x000fe2000fffe0ff */
[----:B--2---:R-:W-:-:S04]  /*0700*/  FADD R6, R15, R6 ;  /* 0x000000060f067221 */ /* 0x004fc80000000000 */
[----:B---3--:R-:W-:-:S04]  /*0710*/  FADD R6, R6, R7 ;  /* 0x0000000706067221 */ /* 0x008fc80000000000 */
[----:B----4-:R-:W-:-:S04]  /*0720*/  FADD R6, R6, R9 ;  /* 0x0000000906067221 */ /* 0x010fc80000000000 */
[----:B-----5:R-:W-:-:S07]  /*0730*/  FADD R15, R6, R11 ;  /* 0x0000000b060f7221 */ /* 0x020fce0000000000 */
.L_x_38:
[----:B------:R-:W-:Y:S05]  /*0740*/  BRA.U !UP1, `(.L_x_34) ;  /* 0x0000000109347547 */ /* 0x000fea000b800000 */
[----:B------:R-:W0:Y:S01]  /*0750*/  LDCU.64 UR10, c[0x0][0x388] ;  /* 0x00007100ff0a77ac */ /* 0x000e220008000a00 */
[----:B------:R-:W-:Y:S01]  /*0760*/  IADD3 R0, P0, PT, R0, UR4, RZ ;  /* 0x0000000400007c10 */ /* 0x000fe2000ff1e0ff */
[----:B------:R-:W-:-:S03]  /*0770*/  UIADD3 UR6, UPT, UPT, -UR6, URZ, URZ ;  /* 0x000000ff06067290 */ /* 0x000fc6000fffe1ff */
[----:B------:R-:W-:Y:S02]  /*0780*/  IADD3.X R3, PT, PT, RZ, R3, RZ, P0, !PT ;  /* 0x00000003ff037210 */ /* 0x000fe400007fe4ff */
[----:B0-----:R-:W-:-:S04]  /*0790*/  LEA R4, P1, R0, UR10, 0x2 ;  /* 0x0000000a00047c11 */ /* 0x001fc8000f8210ff */
[----:B------:R-:W-:-:S09]  /*07a0*/  LEA.HI.X R5, R0, UR11, R3, 0x2, P1 ;  /* 0x0000000b00057c11 */ /* 0x000fd200088f1403 */
.L_x_39:
[----:B------:R0:W2:Y:S01]  /*07b0*/  LDG.E R0, desc[UR8][R4.64] ;  /* 0x0000000804007981 */ /* 0x0000a2000c1e1900 */
[----:B------:R-:W-:-:S04]  /*07c0*/  UIADD3 UR6, UPT, UPT, UR6, 0x1, URZ ;  /* 0x0000000106067890 */ /* 0x000fc8000fffe0ff */
[----:B------:R-:W-:Y:S01]  /*07d0*/  UISETP.NE.AND UP0, UPT, UR6, URZ, UPT ;  /* 0x000000ff0600728c */ /* 0x000fe2000bf05270 */
[----:B0-----:R-:W-:-:S05]  /*07e0*/  IADD3 R4, P0, PT, R4, 0x4, RZ ;  /* 0x0000000404047810 */ /* 0x001fca0007f1e0ff */
[----:B------:R-:W-:Y:S02]  /*07f0*/  IMAD.X R5, RZ, RZ, R5, P0 ;  /* 0x000000ffff057224 */ /* 0x000fe400000e0605 */
[----:B--2---:R-:W-:Y:S01]  /*0800*/  FADD R15, R0, R15 ;  /* 0x0000000f000f7221 */ /* 0x004fe20000000000 */
[----:B------:R-:W-:Y:S06]  /*0810*/  BRA.U UP0, `(.L_x_39) ;  /* 0xfffffffd00e47547 */ /* 0x000fec000b83ffff */
.L_x_34:
[----:B------:R-:W-:Y:S01]  /*0820*/  I2FP.F32.S32 R6, UR5 ;  /* 0x0000000500067c45 */ /* 0x000fe20008201400 */
[----:B------:R-:W-:Y:S03]  /*0830*/  BSSY.RECONVERGENT B0, `(.L_x_40) ;  /* 0x000000d000007945 */ /* 0x000fe60003800200 */
[----:B------:R-:W0:Y:S08]  /*0840*/  MUFU.RCP R3, R6 ;  /* 0x0000000600037308 */ /* 0x000e300000001000 */
[----:B------:R-:W1:Y:S01]  /*0850*/  FCHK P0, R15, R6 ;  /* 0x000000060f007302 */ /* 0x000e620000000000 */
[----:B0-----:R-:W-:-:S04]  /*0860*/  FFMA R0, -R6, R3, 1 ;  /* 0x3f80000006007423 */ /* 0x001fc80000000103 */
[----:B------:R-:W-:-:S04]  /*0870*/  FFMA R0, R3, R0, R3 ;  /* 0x0000000003007223 */ /* 0x000fc80000000003 */
[----:B------:R-:W-:-:S04]  /*0880*/  FFMA R3, R0, R15, RZ ;  /* 0x0000000f00037223 */ /* 0x000fc800000000ff */
[----:B------:R-:W-:-:S04]  /*0890*/  FFMA R4, -R6, R3, R15 ;  /* 0x0000000306047223 */ /* 0x000fc8000000010f */
[----:B------:R-:W-:Y:S01]  /*08a0*/  FFMA R7, R0, R4, R3 ;  /* 0x0000000400077223 */ /* 0x000fe20000000003 */
[----:B-1----:R-:W-:Y:S06]  /*08b0*/  @!P0 BRA `(.L_x_41) ;  /* 0x0000000000108947 */ /* 0x002fec0003800000 */
[----:B------:R-:W-:Y:S01]  /*08c0*/  IMAD.MOV.U32 R3, RZ, RZ, R15 ;  /* 0x000000ffff037224 */ /* 0x000fe200078e000f */
[----:B------:R-:W-:-:S07]  /*08d0*/  MOV R4, 0x8f0 ;  /* 0x000008f000047802 */ /* 0x000fce0000000f00 */
[----:B------:R-:W-:Y:S05]  /*08e0*/  CALL.REL.NOINC `($__internal_4_$__cuda_sm3x_div_rn_noftz_f32_slowpath) ;  /* 0x0000000000187944 */ /* 0x000fea0003c00000 */
[----:B------:R-:W-:-:S07]  /*08f0*/  IMAD.MOV.U32 R7, RZ, RZ, R0 ;  /* 0x000000ffff077224 */ /* 0x000fce00078e0000 */
.L_x_41:
[----:B------:R-:W-:Y:S05]  /*0900*/  BSYNC.RECONVERGENT B0 ;  /* 0x0000000000007941 */ /* 0x000fea0003800200 */
.L_x_40:
[----:B------:R-:W0:Y:S02]  /*0910*/  LDC.64 R4, c[0x0][0x380] ;  /* 0x0000e000ff047b82 */ /* 0x000e240000000a00 */
[----:B0-----:R-:W-:-:S05]  /*0920*/  IMAD.WIDE R2, R2, 0x4, R4 ;  /* 0x0000000402027825 */ /* 0x001fca00078e0204 */
[----:B------:R-:W-:Y:S01]  /*0930*/  STG.E desc[UR8][R2.64], R7 ;  /* 0x0000000702007986 */ /* 0x000fe2000c101908 */
[----:B------:R-:W-:Y:S05]  /*0940*/  EXIT ;  /* 0x000000000000794d */ /* 0x000fea0003800000 */
        .weak           $__internal_4_$__cuda_sm3x_div_rn_noftz_f32_slowpath
        .type           $__internal_4_$__cuda_sm3x_div_rn_noftz_f32_slowpath,@function
        .size           $__internal_4_$__cuda_sm3x_div_rn_noftz_f32_slowpath,(.L_x_178 - $__internal_4_$__cuda_sm3x_div_rn_noftz_f32_slowpath)
$__internal_4_$__cuda_sm3x_div_rn_noftz_f32_slowpath:
[----:B------:R-:W-:Y:S01]  /*0950*/  SHF.R.U32.HI R5, RZ, 0x17, R6 ;  /* 0x00000017ff057819 */ /* 0x000fe20000011606 */
[----:B------:R-:W-:Y:S01]  /*0960*/  BSSY.RECONVERGENT B1, `(.L_x_42) ;  /* 0x0000063000017945 */ /* 0x000fe20003800200 */
[----:B------:R-:W-:Y:S02]  /*0970*/  SHF.R.U32.HI R0, RZ, 0x17, R3 ;  /* 0x00000017ff007819 */ /* 0x000fe40000011603 */
[----:B------:R-:W-:Y:S02]  /*0980*/  LOP3.LUT R5, R5, 0xff, RZ, 0xc0, !PT ;  /* 0x000000ff05057812 */ /* 0x000fe400078ec0ff */
[----:B------:R-:W-:Y:S02]  /*0990*/  LOP3.LUT R10, R0, 0xff, RZ, 0xc0, !PT ;  /* 0x000000ff000a7812 */ /* 0x000fe400078ec0ff */
[----:B------:R-:W-:-:S03]  /*09a0*/  IADD3 R8, PT, PT, R5, -0x1, RZ ;  /* 0xffffffff05087810 */ /* 0x000fc60007ffe0ff */
[----:B------:R-:W-:Y:S01]  /*09b0*/  VIADD R9, R10, 0xffffffff ;  /* 0xffffffff0a097836 */ /* 0x000fe20000000000 */
[----:B------:R-:W-:-:S04]  /*09c0*/  ISETP.GT.U32.AND P0, PT, R8, 0xfd, PT ;  /* 0x000000fd0800780c */ /* 0x000fc80003f04070 */
[----:B------:R-:W-:-:S13]  /*09d0*/  ISETP.GT.U32.OR P0, PT, R9, 0xfd, P0 ;  /* 0x000000fd0900780c */ /* 0x000fda0000704470 */
[----:B------:R-:W-:Y:S01]  /*09e0*/  @!P0 IMAD.MOV.U32 R7, RZ, RZ, RZ ;  /* 0x000000ffff078224 */ /* 0x000fe200078e00ff */
[----:B------:R-:W-:Y:S06]  /*09f0*/  @!P0 BRA `(.L_x_43) ;  /* 0x0000000000608947 */ /* 0x000fec0003800000 */
[----:B------:R-:W-:Y:S02]  /*0a00*/  FSETP.GTU.FTZ.AND P0, PT, |R3|, +INF , PT ;  /* 0x7f8000000300780b */ /* 0x000fe40003f1c200 */
[----:B------:R-:W-:Y:S02]  /*0a10*/  FSETP.GTU.FTZ.AND P1, PT, |R6|, +INF , PT ;  /* 0x7f8000000600780b */ /* 0x000fe40003f3c200 */
[----:B------:R-:W-:Y:S02]  /*0a20*/  MOV R0, R6 ;  /* 0x0000000600007202 */ /* 0x000fe40000000f00 */
        /* <DEDUP_REMOVED lines=21> */
.L_x_43:
[----:B------:R-:W-:Y:S01]  /*0b80*/  LEA R9, R5, 0xc0800000, 0x17 ;  /* 0xc080000005097811 */ /* 0x000fe200078eb8ff */
[----:B------:R-:W-:Y:S04]  /*0b90*/  BSSY.RECONVERGENT B2, `(.L_x_48) ;  /* 0x0000036000027945 */ /* 0x000fe80003800200 */
[----:B------:R-:W-:Y:S02]  /*0ba0*/  IMAD.IADD R9, R6, 0x1, -R9 ;  /* 0x0000000106097824 */ /* 0x000fe400078e0a09 */
[----:B------:R-:W-:Y:S02]  /*0bb0*/  VIADD R6, R10, 0xffffff81 ;  /* 0xffffff810a067836 */ /* 0x000fe40000000000 */
[----:B------:R-:W0:Y:S01]  /*0bc0*/  MUFU.RCP R8, R9 ;  /* 0x0000000900087308 */ /* 0x000e220000001000 */
[----:B------:R-:W-:Y:S01]  /*0bd0*/  FADD.FTZ R11, -R9, -RZ ;  /* 0x800000ff090b7221 */ /* 0x000fe20000010100 */
[C---:B------:R-:W-:Y:S01]  /*0be0*/  IMAD R0, R6.reuse, -0x800000, R3 ;  /* 0xff80000006007824 */ /* 0x040fe200078e0203 */
[----:B------:R-:W-:-:S04]  /*0bf0*/  IADD3 R6, PT, PT, R6, 0x7f, -R5 ;  /* 0x0000007f06067810 */ /* 0x000fc80007ffe805 */
[----:B------:R-:W-:Y:S01]  /*0c00*/  IADD3 R6, PT, PT, R6, R7, RZ ;  /* 0x0000000706067210 */ /* 0x000fe20007ffe0ff */
[----:B0-----:R-:W-:-:S04]  /*0c10*/  FFMA R13, R8, R11, 1 ;  /* 0x3f800000080d7423 */ /* 0x001fc8000000000b */
[----:B------:R-:W-:-:S04]  /*0c20*/  FFMA R10, R8, R13, R8 ;  /* 0x0000000d080a7223 */ /* 0x000fc80000000008 */
[----:B------:R-:W-:-:S04]  /*0c30*/  FFMA R3, R0, R10, RZ ;  /* 0x0000000a00037223 */ /* 0x000fc800000000ff */
[----:B------:R-:W-:-:S04]  /*0c40*/  FFMA R8, R11, R3, R0 ;  /* 0x000000030b087223 */ /* 0x000fc80000000000 */
[----:B------:R-:W-:-:S04]  /*0c50*/  FFMA R13, R10, R8, R3 ;  /* 0x000000080a0d7223 */ /* 0x000fc80000000003 */
[----:B------:R-:W-:-:S04]  /*0c60*/  FFMA R8, R11, R13, R0 ;  /* 0x0000000d0b087223 */ /* 0x000fc80000000000 */
        /* <DEDUP_REMOVED lines=15> */
[CCC-:B------:R-:W-:Y:S01]  /*0d60*/  FFMA.RM R6, R10.reuse, R8.reuse, R13.reuse ;  /* 0x000000080a067223 */ /* 0x1c0fe2000000400d */
        /* <DEDUP_REMOVED lines=20> */
.L_x_50:
[----:B------:R-:W-:-:S04]  /*0eb0*/  LOP3.LUT R0, R0, 0x80000000, RZ, 0xc0, !PT ;  /* 0x8000000000007812 */ /* 0x000fc800078ec0ff */
[----:B------:R-:W-:Y:S01]  /*0ec0*/  LOP3.LUT R0, R0, 0x7f800000, RZ, 0xfc, !PT ;  /* 0x7f80000000007812 */ /* 0x000fe200078efcff */
[----:B------:R-:W-:Y:S06]  /*0ed0*/  BRA `(.L_x_51) ;  /* 0x0000000000047947 */ /* 0x000fec0003800000 */
.L_x_49:
[----:B------:R-:W-:-:S07]  /*0ee0*/  LEA R0, R6, R0, 0x17 ;  /* 0x0000000006007211 */ /* 0x000fce00078eb8ff */
.L_x_51:
[----:B------:R-:W-:Y:S05]  /*0ef0*/  BSYNC.RECONVERGENT B2 ;  /* 0x0000000000027941 */ /* 0x000fea0003800200 */
.L_x_48:
[----:B------:R-:W-:Y:S05]  /*0f00*/  BRA `(.L_x_52) ;  /* 0x0000000000207947 */ /* 0x000fea0003800000 */
.L_x_47:
[----:B------:R-:W-:-:S04]  /*0f10*/  LOP3.LUT R0, R6, 0x80000000, R3, 0x48, !PT ;  /* 0x8000000006007812 */ /* 0x000fc800078e4803 */
[----:B------:R-:W-:Y:S01]  /*0f20*/  LOP3.LUT R0, R0, 0x7f800000, RZ, 0xfc, !PT ;  /* 0x7f80000000007812 */ /* 0x000fe200078efcff */
[----:B------:R-:W-:Y:S06]  /*0f30*/  BRA `(.L_x_52) ;  /* 0x0000000000147947 */ /* 0x000fec0003800000 */
.L_x_46:
[----:B------:R-:W-:Y:S01]  /*0f40*/  LOP3.LUT R0, R6, 0x80000000, R3, 0x48, !PT ;  /* 0x8000000006007812 */ /* 0x000fe200078e4803 */
[----:B------:R-:W-:Y:S06]  /*0f50*/  BRA `(.L_x_52) ;  /* 0x00000000000c7947 */ /* 0x000fec0003800000 */
.L_x_45:
[----:B------:R-:W0:Y:S01]  /*0f60*/  MUFU.RSQ R0, -QNAN ;  /* 0xffc0000000007908 */ /* 0x000e220000001400 */
[----:B------:R-:W-:Y:S05]  /*0f70*/  BRA `(.L_x_52) ;  /* 0x0000000000047947 */ /* 0x000fea0003800000 */
.L_x_44:
[----:B------:R-:W-:-:S07]  /*0f80*/  FADD.FTZ R0, R3, R0 ;  /* 0x0000000003007221 */ /* 0x000fce0000010000 */
.L_x_52:
[----:B------:R-:W-:Y:S05]  /*0f90*/  BSYNC.RECONVERGENT B1 ;  /* 0x0000000000017941 */ /* 0x000fea0003800200 */
.L_x_42:
[----:B------:R-:W-:-:S04]  /*0fa0*/  IMAD.MOV.U32 R5, RZ, RZ, 0x0 ;  /* 0x00000000ff057424 */ /* 0x000fc800078e00ff */
[----:B0-----:R-:W-:Y:S05]  /*0fb0*/  RET.REL.NODEC R4 `(_Z19globalAvgPoolKernelPfPKfiiii) ;  /* 0xfffffff004107950 */ /* 0x001fea0003c3ffff */
.L_x_53:
        /* <DEDUP_REMOVED lines=12> */
.L_x_178:


//--------------------- .text._Z15avgPool2dKernelPfPKfiiiiiiii --------------------------
	.section	.text._Z15avgPool2dKernelPfPKfiiiiiiii,"ax",@progbits
	.align	128
        .global         _Z15avgPool2dKernelPfPKfiiiiiiii
        .type           _Z15avgPool2dKernelPfPKfiiiiiiii,@function
        .size           _Z15avgPool2dKernelPfPKfiiiiiiii,(.L_x_179 - _Z15avgPool2dKernelPfPKfiiiiiiii)
        .other          _Z15avgPool2dKernelPfPKfiiiiiiii,@"STO_CUDA_ENTRY STV_DEFAULT"
_Z15avgPool2dKernelPfPKfiiiiiiii:
.text._Z15avgPool2dKernelPfPKfiiiiiiii:
[----:B------:R-:W-:Y:S08]  /*0000*/  LDC R1, c[0x0][0x37c] ;  /* 0x0000df00ff017b82 */ /* 0x000ff00000000800 */
[----:B------:R-:W0:Y:S01]  /*0010*/  LDC.64 R8, c[0x0][0x390] ;  /* 0x0000e400ff087b82 */ /* 0x000e220000000a00 */
[----:B------:R-:W1:Y:S01]  /*0020*/  S2R R6, SR_TID.Y ;  /* 0x0000000000067919 */ /* 0x000e620000002200 */
[----:B------:R-:W2:Y:S06]  /*0030*/  LDCU.64 UR8, c[0x0][0x3a0] ;  /* 0x00007400ff0877ac */ /* 0x000eac0008000a00 */
[----:B------:R-:W3:Y:S08]  /*0040*/  S2UR UR6, SR_CTAID.Z ;  /* 0x00000000000679c3 */ /* 0x000ef00000002700 */
[----:B------:R-:W-:Y:S01]  /*0050*/  S2UR UR5, SR_CTAID.Y ;  /* 0x00000000000579c3 */ /* 0x000fe20000002600 */
[----:B0-----:R-:W0:Y:S07]  /*0060*/  I2F.U32.RP R0, R9 ;  /* 0x0000000900007306 */ /* 0x001e2e0000209000 */
[----:B------:R-:W4:Y:S01]  /*0070*/  S2UR UR4, SR_CTAID.X ;  /* 0x00000000000479c3 */ /* 0x000f220000002500 */
[----:B------:R-:W-:Y:S01]  /*0080*/  ISETP.NE.U32.AND P2, PT, R9, RZ, PT ;  /* 0x000000ff0900720c */ /* 0x000fe20003f45070 */
[----:B0-----:R-:W0:Y:S02]  /*0090*/  MUFU.RCP R0, R0 ;  /* 0x0000000000007308 */ /* 0x001e240000001000 */
[----:B0-----:R-:W-:-:S06]  /*00a0*/  VIADD R3, R0, 0xffffffe ;  /* 0x0ffffffe00037836 */ /* 0x001fcc0000000000 */
[----:B------:R-:W0:Y:S02]  /*00b0*/  F2I.FTZ.U32.TRUNC.NTZ R3, R3 ;  /* 0x0000000300037305 */ /* 0x000e24000021f000 */
[----:B0-----:R-:W-:-:S04]  /*00c0*/  IMAD.MOV R2, RZ, RZ, -R3 ;  /* 0x000000ffff027224 */ /* 0x001fc800078e0a03 */
[----:B------:R-:W-:Y:S02]  /*00d0*/  IMAD R5, R2, R9, RZ ;  /* 0x0000000902057224 */ /* 0x000fe400078e02ff */
[----:B------:R-:W-:-:S05]  /*00e0*/  HFMA2 R2, -RZ, RZ, 0, 0 ;  /* 0x00000000ff027431 */ /* 0x000fca00000001ff */
[----:B------:R-:W-:Y:S02]  /*00f0*/  IMAD.HI.U32 R2, R3, R5, R2 ;  /* 0x0000000503027227 */ /* 0x000fe400078e0002 */
[----:B------:R-:W4:Y:S04]  /*0100*/  S2R R5, SR_TID.X ;  /* 0x0000000000057919 */ /* 0x000f280000002100 */
[----:B---3--:R-:W-:-:S04]  /*0110*/  IMAD.HI.U32 R2, R2, UR6, RZ ;  /* 0x0000000602027c27 */ /* 0x008fc8000f8e00ff */
[----:B------:R-:W-:-:S04]  /*0120*/  IMAD.MOV R4, RZ, RZ, -R2 ;  /* 0x000000ffff047224 */ /* 0x000fc800078e0a02 */
[----:B------:R-:W-:Y:S02]  /*0130*/  IMAD R0, R9, R4, UR6 ;  /* 0x0000000609007e24 */ /* 0x000fe4000f8e0204 */
[----:B------:R-:W4:Y:S03]  /*0140*/  LDC R4, c[0x0][0x360] ;  /* 0x0000d800ff047b82 */ /* 0x000f260000000800 */
[----:B------:R-:W-:-:S05]  /*0150*/  ISETP.GE.U32.AND P0, PT, R0, R9, PT ;  /* 0x000000090000720c */ /* 0x000fca0003f06070 */
[----:B------:R-:W1:Y:S08]  /*0160*/  LDC R3, c[0x0][0x364] ;  /* 0x0000d900ff037b82 */ /* 0x000e700000000800 */
[----:B------:R-:W-:Y:S01]  /*0170*/  @P0 IMAD.IADD R0, R0, 0x1, -R9 ;  /* 0x0000000100000824 */ /* 0x000fe200078e0a09 */
[----:B------:R-:W-:-:S04]  /*0180*/  @P0 IADD3 R2, PT, PT, R2, 0x1, RZ ;  /* 0x0000000102020810 */ /* 0x000fc80007ffe0ff */
[----:B------:R-:W-:Y:S01]  /*0190*/  ISETP.GE.U32.AND P1, PT, R0, R9, PT ;  /* 0x000000090000720c */ /* 0x000fe20003f26070 */
[----:B----4-:R-:W-:Y:S02]  /*01a0*/  IMAD R4, R4, UR4, R5 ;  /* 0x0000000404047c24 */ /* 0x010fe4000f8e0205 */
[----:B-1----:R-:W-:-:S10]  /*01b0*/  IMAD R3, R3, UR5, R6 ;  /* 0x0000000503037c24 */ /* 0x002fd4000f8e0206 */
[----:B------:R-:W-:Y:S01]  /*01c0*/  @P1 VIADD R2, R2, 0x1 ;  /* 0x0000000102021836 */ /* 0x000fe20000000000 */
[----:B------:R-:W-:Y:S02]  /*01d0*/  @!P2 LOP3.LUT R2, RZ, R9, RZ, 0x33, !PT ;  /* 0x00000009ff02a212 */ /* 0x000fe400078e33ff */
[----:B--2---:R-:W-:-:S03]  /*01e0*/  ISETP.GE.AND P0, PT, R3, UR8, PT ;  /* 0x0000000803007c0c */ /* 0x004fc6000bf06270 */
[----:B------:R-:W-:Y:S01]  /*01f0*/  IMAD.MOV R0, RZ, RZ, -R2 ;  /* 0x000000ffff007224 */ /* 0x000fe200078e0a02 */
[----:B------:R-:W-:-:S03]  /*0200*/  ISETP.GE.OR P0, PT, R4, UR9, P0 ;  /* 0x0000000904007c0c */ /* 0x000fc60008706670 */
[----:B------:R-:W-:Y:S01]  /*0210*/  IMAD R7, R9, R0, UR6 ;  /* 0x0000000609077e24 */ /* 0x000fe2000f8e0200 */
[----:B------:R-:W-:-:S13]  /*0220*/  ISETP.GE.OR P0, PT, R2, R8, P0 ;  /* 0x000000080200720c */ /* 0x000fda0000706670 */
[----:B------:R-:W-:Y:S05]  /*0230*/  @P0 EXIT ;  /* 0x000000000000094d */ /* 0x000fea0003800000 */
[----:B------:R-:W0:Y:S01]  /*0240*/  LDCU UR6, c[0x0][0x3a8] ;  /* 0x00007500ff0677ac */ /* 0x000e220008000800 */
[----:B------:R-:W-:Y:S01]  /*0250*/  MOV R5, RZ ;  /* 0x000000ff00057202 */ /* 0x000fe20000000f00 */
[----:B------:R-:W-:Y:S01]  /*0260*/  IMAD.MOV.U32 R6, RZ, RZ, RZ ;  /* 0x000000ffff067224 */ /* 0x000fe200078e00ff */
[----:B------:R-:W1:Y:S01]  /*0270*/  LDCU.64 UR10, c[0x0][0x358] ;  /* 0x00006b00ff0a77ac */ /* 0x000e620008000a00 */
[----:B0-----:R-:W-:-:S09]  /*0280*/  UISETP.GE.AND UP0, UPT, UR6, 0x1, UPT ;  /* 0x000000010600788c */ /* 0x001fd2000bf06270 */
[----:B-1----:R-:W-:Y:S05]  /*0290*/  BRA.U !UP0, `(.L_x_54) ;  /* 0x0000000908247547 */ /* 0x002fea000b800000 */
[----:B------:R-:W-:Y:S01]  /*02a0*/  IMAD R6, R2, R9, R7 ;  /* 0x0000000902067224 */ /* 0x000fe200078e0207 */
[----:B------:R-:W-:Y:S01]  /*02b0*/  MOV R0, RZ ;  /* 0x000000ff00007202 */ /* 0x000fe20000000f00 */
[----:B------:R-:W-:Y:S01]  /*02c0*/  IMAD.MOV.U32 R5, RZ, RZ, RZ ;  /* 0x000000ffff057224 */ /* 0x000fe200078e00ff */
[----:B------:R-:W-:Y:S02]  /*02d0*/  ULOP3.LUT UR7, UR6, 0x7, URZ, 0xc0, !UPT ;  /* 0x0000000706077892 */ /* 0x000fe4000f8ec0ff */
[----:B------:R-:W-:Y:S02]  /*02e0*/  ULOP3.LUT UR8, UR6, 0x3, URZ, 0xc0, !UPT ;  /* 0x0000000306087892 */ /* 0x000fe4000f8ec0ff */
[----:B------:R-:W-:Y:S01]  /*02f0*/  ULOP3.LUT UR6, UR6, 0x7ffffff8, URZ, 0xc0, !UPT ;  /* 0x7ffffff806067892 */ /* 0x000fe2000f8ec0ff */
[----:B------:R-:W-:-:S11]  /*0300*/  UMOV UR4, URZ ;  /* 0x000000ff00047c82 */ /* 0x000fd60008000000 */
.L_x_61:
[----:B------:R-:W0:Y:S01]  /*0310*/  LDCU.64 UR12, c[0x0][0x3a8] ;  /* 0x00007500ff0c77ac */ /* 0x000e220008000a00 */
[----:B------:R-:W1:Y:S01]  /*0320*/  LDCU UR9, c[0x0][0x398] ;  /* 0x00007300ff0977ac */ /* 0x000e620008000800 */
[----:B------:R-:W-:Y:S01]  /*0330*/  UMOV UR5, URZ ;  /* 0x000000ff00057c82 */ /* 0x000fe20008000000 */
[----:B0-----:R-:W-:Y:S01]  /*0340*/  UISETP.GE.U32.AND UP1, UPT, UR12, 0x8, UPT ;  /* 0x000000080c00788c */ /* 0x001fe2000bf26070 */
[----:B------:R-:W-:-:S04]  /*0350*/  IMAD.U32 R15, RZ, RZ, UR13 ;  /* 0x0000000dff0f7e24 */ /* 0x000fc8000f8e00ff */
[----:B------:R-:W-:Y:S01]  /*0360*/  IMAD R13, R3, R15, UR4 ;  /* 0x00000004030d7e24 */ /* 0x000fe2000f8e020f */
[----:B------:R-:W-:-:S03]  /*0370*/  UIADD3 UR4, UPT, UPT, UR4, 0x1, URZ ;  /* 0x0000000104047890 */ /* 0x000fc6000fffe0ff */
[----:B-1----:R-:W-:Y:S01]  /*0380*/  IMAD R12, R6, UR9, R13 ;  /* 0x00000009060c7c24 */ /* 0x002fe2000f8e020d */
[----:B------:R-:W-:Y:S01]  /*0390*/  UISETP.NE.AND UP0, UPT, UR4, UR12, UPT ;  /* 0x0000000c0400728c */ /* 0x000fe2000bf05270 */
[----:B------:R-:W-:Y:S10]  /*03a0*/  BRA.U !UP1, `(.L_x_55) ;  /* 0x0000000109cc7547 */ /* 0x000ff4000b800000 */
[----:B------:R-:W0:Y:S01]  /*03b0*/  LDC R15, c[0x0][0x3ac] ;  /* 0x0000eb00ff0f7b82 */ /* 0x000e220000000800 */
[----:B------:R-:W-:Y:S01]  /*03c0*/  ISETP.GE.AND P0, PT, R13, UR9, PT ;  /* 0x000000090d007c0c */ /* 0x000fe2000bf06270 */
[----:B------:R-:W1:Y:S01]  /*03d0*/  LDCU UR12, c[0x0][0x39c] ;  /* 0x00007380ff0c77ac */ /* 0x000e620008000800 */
[----:B------:R-:W-:-:S05]  /*03e0*/  UMOV UR5, URZ ;  /* 0x000000ff00057c82 */ /* 0x000fca0008000000 */
[----:B------:R-:W2:Y:S06]  /*03f0*/  LDC.64 R8, c[0x0][0x388] ;  /* 0x0000e200ff087b82 */ /* 0x000eac0000000a00 */
.L_x_56:
[----:B0-----:R-:W-:-:S04]  /*0400*/  IMAD R19, R4, R15, UR5 ;  /* 0x0000000504137e24 */ /* 0x001fc8000f8e020f */
[C---:B------:R-:W-:Y:S01]  /*0410*/  VIADD R10, R19.reuse, 0x1 ;  /* 0x00000001130a7836 */ /* 0x040fe20000000000 */
[----:B-1----:R-:W-:Y:S01]  /*0420*/  ISETP.GE.OR P6, PT, R19, UR12, P0 ;  /* 0x0000000c13007c0c */ /* 0x002fe200087c6670 */
[----:B------:R-:W-:-:S03]  /*0430*/  IMAD R11, R12, UR12, R19 ;  /* 0x0000000c0c0b7c24 */ /* 0x000fc6000f8e0213 */
[----:B------:R-:W-:Y:S01]  /*0440*/  ISETP.GE.OR P1, PT, R10, UR12, P0 ;  /* 0x0000000c0a007c0c */ /* 0x000fe20008726670 */
[----:B--2---:R-:W-:-:S08]  /*0450*/  IMAD.WIDE R10, R11, 0x4, R8 ;  /* 0x000000040b0a7825 */ /* 0x004fd000078e0208 */
[----:B------:R-:W2:Y:S04]  /*0460*/  @!P6 LDG.E R14, desc[UR10][R10.64] ;  /* 0x0000000a0a0ee981 */ /* 0x000ea8000c1e1900 */
[----:B------:R-:W3:Y:S01]  /*0470*/  @!P1 LDG.E R16, desc[UR10][R10.64+0x4] ;  /* 0x0000040a0a109981 */ /* 0x000ee2000c1e1900 */
[C---:B------:R-:W-:Y:S01]  /*0480*/  IADD3 R17, PT, PT, R19.reuse, 0x2, RZ ;  /* 0x0000000213117810 */ /* 0x040fe20007ffe0ff */
[----:B------:R-:W-:-:S03]  /*0490*/  VIADD R18, R19, 0x3 ;  /* 0x0000000313127836 */ /* 0x000fc60000000000 */
[----:B------:R-:W-:Y:S01]  /*04a0*/  ISETP.GE.OR P2, PT, R17, UR12, P0 ;  /* 0x0000000c11007c0c */ /* 0x000fe20008746670 */
[C---:B------:R-:W-:Y:S01]  /*04b0*/  VIADD R17, R19.reuse, 0x4 ;  /* 0x0000000413117836 */ /* 0x040fe20000000000 */
[----:B------:R-:W-:Y:S02]  /*04c0*/  ISETP.GE.OR P3, PT, R18, UR12, P0 ;  /* 0x0000000c12007c0c */ /* 0x000fe40008766670 */
[----:B------:R-:W-:Y:S02]  /*04d0*/  IADD3 R18, PT, PT, R19, 0x5, RZ ;  /* 0x0000000513127810 */ /* 0x000fe40007ffe0ff */
[----:B------:R-:W-:Y:S01]  /*04e0*/  ISETP.GE.OR P4, PT, R17, UR12, P0 ;  /* 0x0000000c11007c0c */ /* 0x000fe20008786670 */
[----:B------:R-:W-:Y:S01]  /*04f0*/  VIADD R17, R19, 0x6 ;  /* 0x0000000613117836 */ /* 0x000fe20000000000 */
[----:B------:R-:W-:Y:S01]  /*0500*/  ISETP.GE.OR P5, PT, R18, UR12, P0 ;  /* 0x0000000c12007c0c */ /* 0x000fe200087a6670 */
[----:B------:R-:W-:-:S04]  /*0510*/  @!P6 VIADD R0, R0, 0x1 ;  /* 0x000000010000e836 */ /* 0x000fc80000000000 */
[----:B------:R-:W4:Y:S01]  /*0520*/  @!P2 LDG.E R18, desc[UR10][R10.64+0x8] ;  /* 0x0000080a0a12a981 */ /* 0x000f22000c1e1900 */
[----:B------:R-:W-:-:S07]  /*0530*/  @!P1 VIADD R0, R0, 0x1 ;  /* 0x0000000100009836 */ /* 0x000fce0000000000 */
[----:B------:R-:W5:Y:S01]  /*0540*/  @!P5 LDG.E R20, desc[UR10][R10.64+0x14] ;  /* 0x0000140a0a14d981 */ /* 0x000f62000c1e1900 */
[----:B--2---:R-:W-:Y:S01]  /*0550*/  @!P6 FADD R5, R5, R14 ;  /* 0x0000000e0505e221 */ /* 0x004fe20000000000 */
[----:B------:R-:W-:Y:S02]  /*0560*/  ISETP.GE.OR P6, PT, R17, UR12, P0 ;  /* 0x0000000c11007c0c */ /* 0x000fe400087c6670 */
[----:B------:R-:W2:Y:S01]  /*0570*/  @!P3 LDG.E R14, desc[UR10][R10.64+0xc] ;  /* 0x00000c0a0a0eb981 */ /* 0x000ea2000c1e1900 */
[----:B------:R-:W-:Y:S01]  /*0580*/  IADD3 R17, PT, PT, R19, 0x7, RZ ;  /* 0x0000000713117810 */ /* 0x000fe20007ffe0ff */
[----:B---3--:R-:W-:Y:S02]  /*0590*/  @!P1 FADD R5, R5, R16 ;  /* 0x0000001005059221 */ /* 0x008fe40000000000 */
[----:B------:R-:W3:Y:S01]  /*05a0*/  @!P4 LDG.E R16, desc[UR10][R10.64+0x10] ;  /* 0x0000100a0a10c981 */ /* 0x000ee2000c1e1900 */
[----:B------:R-:W-:-:S06]  /*05b0*/  ISETP.GE.OR P1, PT, R17, UR12, P0 ;  /* 0x0000000c11007c0c */ /* 0x000fcc0008726670 */
[----:B------:R-:W5:Y:S07]  /*05c0*/  @!P6 LDG.E R22, desc[UR10][R10.64+0x18] ;  /* 0x0000180a0a16e981 */ /* 0x000f6e000c1e1900 */
[----:B------:R-:W5:Y:S01]  /*05d0*/  @!P1 LDG.E R24, desc[UR10][R10.64+0x1c] ;  /* 0x00001c0a0a189981 */ /* 0x000f62000c1e1900 */
[----:B------:R-:W-:Y:S02]  /*05e0*/  @!P2 VIADD R0, R0, 0x1 ;  /* 0x000000010000a836 */ /* 0x000fe40000000000 */
[----:B----4-:R-:W-:-:S03]  /*05f0*/  @!P2 FADD R5, R5, R18 ;  /* 0x000000120505a221 */ /* 0x010fc60000000000 */
[----:B------:R-:W-:Y:S01]  /*0600*/  @!P3 IADD3 R0, PT, PT, R0, 0x1, RZ ;  /* 0x000000010000b810 */ /* 0x000fe20007ffe0ff */
[----:B------:R-:W-:-:S04]  /*0610*/  UIADD3 UR5, UPT, UPT, UR5, 0x8, URZ ;  /* 0x0000000805057890 */ /* 0x000fc8000fffe0ff */
[----:B------:R-:W-:Y:S01]  /*0620*/  @!P4 VIADD R0, R0, 0x1 ;  /* 0x000000010000c836 */ /* 0x000fe20000000000 */
[----:B------:R-:W-:-:S03]  /*0630*/  UISETP.NE.AND UP1, UPT, UR5, UR6, UPT ;  /* 0x000000060500728c */ /* 0x000fc6000bf25270 */
[----:B------:R-:W-:-:S05]  /*0640*/  @!P5 VIADD R0, R0, 0x1 ;  /* 0x000000010000d836 */ /* 0x000fca0000000000 */
[----:B------:R-:W-:-:S05]  /*0650*/  @!P6 IADD3 R0, PT, PT, R0, 0x1, RZ ;  /* 0x000000010000e810 */ /* 0x000fca0007ffe0ff */
[----:B------:R-:W-:Y:S02]  /*0660*/  @!P1 VIADD R0, R0, 0x1 ;  /* 0x0000000100009836 */ /* 0x000fe40000000000 */
[----:B--2---:R-:W-:-:S04]  /*0670*/  @!P3 FADD R5, R5, R14 ;  /* 0x0000000e0505b221 */ /* 0x004fc80000000000 */
[----:B---3--:R-:W-:-:S04]  /*0680*/  @!P4 FADD R5, R5, R16 ;  /* 0x000000100505c221 */ /* 0x008fc80000000000 */
[----:B-----5:R-:W-:-:S04]  /*0690*/  @!P5 FADD R5, R5, R20 ;  /* 0x000000140505d221 */ /* 0x020fc80000000000 */
[----:B------:R-:W-:-:S04]  /*06a0*/  @!P6 FADD R5, R5, R22 ;  /* 0x000000160505e221 */ /* 0x000fc80000000000 */
[----:B------:R-:W-:Y:S01]  /*06b0*/  @!P1 FADD R5, R5, R24 ;  /* 0x0000001805059221 */ /* 0x000fe20000000000 */
[----:B------:R-:W-:Y:S06]  /*06c0*/  BRA.U UP1, `(.L_x_56) ;  /* 0xfffffffd014c7547 */ /* 0x000fec000b83ffff */
[----:B------:R-:W-:-:S05]  /*06d0*/  UMOV UR5, UR6 ;  /* 0x0000000600057c82 */ /* 0x000fca0008000000 */
.L_x_55:
[----:B------:R-:W-:-:S09]  /*06e0*/  UISETP.NE.AND UP1, UPT, UR7, URZ, UPT ;  /* 0x000000ff0700728c */ /* 0x000fd2000bf25270 */
[----:B------:R-:W-:Y:S05]  /*06f0*/  BRA.U !UP1, `(.L_x_57) ;  /* 0x0000000509047547 */ /* 0x000fea000b800000 */
[----:B------:R-:W-:Y:S02]  /*0700*/  UIADD3 UR9, UPT, UPT, UR7, -0x1, URZ ;  /* 0xffffffff07097890 */ /* 0x000fe4000fffe0ff */
[----:B------:R-:W-:Y:S02]  /*0710*/  UISETP.NE.AND UP2, UPT, UR8, URZ, UPT ;  /* 0x000000ff0800728c */ /* 0x000fe4000bf45270 */
[----:B------:R-:W-:-:S09]  /*0720*/  UISETP.GE.U32.AND UP1, UPT, UR9, 0x3, UPT ;  /* 0x000000030900788c */ /* 0x000fd2000bf26070 */
[----:B------:R-:W-:Y:S05]  /*0730*/  BRA.U !UP1, `(.L_x_58) ;  /* 0x0000000109687547 */ /* 0x000fea000b800000 */
[----:B------:R-:W0:Y:S01]  /*0740*/  LDCU.64 UR12, c[0x0][0x398] ;  /* 0x00007300ff0c77ac */ /* 0x000e220008000a00 */
[----:B------:R-:W1:Y:S01]  /*0750*/  LDC.64 R8, c[0x0][0x388] ;  /* 0x0000e200ff087b82 */ /* 0x000e620000000a00 */
[----:B------:R-:W-:-:S04]  /*0760*/  IMAD R17, R4, R15, UR5 ;  /* 0x0000000504117e24 */ /* 0x000fc8000f8e020f */
[C---:B------:R-:W-:Y:S01]  /*0770*/  VIADD R10, R17.reuse, 0x1 ;  /* 0x00000001110a7836 */ /* 0x040fe20000000000 */
[----:B------:R-:W-:Y:S02]  /*0780*/  IADD3 R14, PT, PT, R17, 0x2, RZ ;  /* 0x00000002110e7810 */ /* 0x000fe40007ffe0ff */
[----:B0-----:R-:W-:Y:S01]  /*0790*/  ISETP.GE.AND P0, PT, R13, UR12, PT ;  /* 0x0000000c0d007c0c */ /* 0x001fe2000bf06270 */
[----:B------:R-:W-:-:S03]  /*07a0*/  IMAD R11, R12, UR13, R17 ;  /* 0x0000000d0c0b7c24 */ /* 0x000fc6000f8e0211 */
[C---:B------:R-:W-:Y:S02]  /*07b0*/  ISETP.GE.OR P1, PT, R17.reuse, UR13, P0 ;  /* 0x0000000d11007c0c */ /* 0x040fe40008726670 */
[----:B------:R-:W-:Y:S01]  /*07c0*/  ISETP.GE.OR P2, PT, R10, UR13, P0 ;  /* 0x0000000d0a007c0c */ /* 0x000fe20008746670 */
[----:B------:R-:W-:Y:S01]  /*07d0*/  VIADD R10, R17, 0x3 ;  /* 0x00000003110a7836 */ /* 0x000fe20000000000 */
[----:B------:R-:W-:Y:S01]  /*07e0*/  ISETP.GE.OR P3, PT, R14, UR13, P0 ;  /* 0x0000000d0e007c0c */ /* 0x000fe20008766670 */
[----:B-1----:R-:W-:-:S03]  /*07f0*/  IMAD.WIDE R8, R11, 0x4, R8 ;  /* 0x000000040b087825 */ /* 0x002fc600078e0208 */
[----:B------:R-:W-:-:S05]  /*0800*/  ISETP.GE.OR P0, PT, R10, UR13, P0 ;  /* 0x0000000d0a007c0c */ /* 0x000fca0008706670 */
[----:B------:R-:W2:Y:S04]  /*0810*/  @!P1 LDG.E R10, desc[UR10][R8.64] ;  /* 0x0000000a080a9981 */ /* 0x000ea8000c1e1900 */
[----:B------:R-:W3:Y:S04]  /*0820*/  @!P2 LDG.E R14, desc[UR10][R8.64+0x4] ;  /* 0x0000040a080ea981 */ /* 0x000ee8000c1e1900 */
[----:B------:R-:W4:Y:S04]  /*0830*/  @!P3 LDG.E R16, desc[UR10][R8.64+0x8] ;  /* 0x0000080a0810b981 */ /* 0x000f28000c1e1900 */
[----:B------:R-:W5:Y:S01]  /*0840*/  @!P0 LDG.E R18, desc[UR10][R8.64+0xc] ;  /* 0x00000c0a08128981 */ /* 0x000f62000c1e1900 */
[----:B------:R-:W-:Y:S01]  /*0850*/  @!P1 VIADD R0, R0, 0x1 ;  /* 0x0000000100009836 */ /* 0x000fe20000000000 */
[----:B------:R-:W-:-:S04]  /*0860*/  UIADD3 UR5, UPT, UPT, UR5, 0x4, URZ ;  /* 0x0000000405057890 */ /* 0x000fc8000fffe0ff */
[----:B------:R-:W-:-:S05]  /*0870*/  @!P2 IADD3 R0, PT, PT, R0, 0x1, RZ ;  /* 0x000000010000a810 */ /* 0x000fca0007ffe0ff */
[----:B------:R-:W-:-:S04]  /*0880*/  @!P3 VIADD R0, R0, 0x1 ;  /* 0x000000010000b836 */ /* 0x000fc80000000000 */
[----:B------:R-:W-:Y:S02]  /*0890*/  @!P0 VIADD R0, R0, 0x1 ;  /* 0x0000000100008836 */ /* 0x000fe40000000000 */
[----:B--2---:R-:W-:-:S04]  /*08a0*/  @!P1 FADD R5, R5, R10 ;  /* 0x0000000a05059221 */ /* 0x004fc80000000000 */
[----:B---3--:R-:W-:-:S04]  /*08b0*/  @!P2 FADD R5, R5, R14 ;  /* 0x0000000e0505a221 */ /* 0x008fc80000000000 */
[----:B----4-:R-:W-:-:S04]  /*08c0*/  @!P3 FADD R5, R5, R16 ;  /* 0x000000100505b221 */ /* 0x010fc80000000000 */
[----:B-----5:R-:W-:-:S07]  /*08d0*/  @!P0 FADD R5, R5, R18 ;  /* 0x0000001205058221 */ /* 0x020fce0000000000 */
.L_x_58:
[----:B------:R-:W-:Y:S05]  /*08e0*/  BRA.U !UP2, `(.L_x_57) ;  /* 0x000000010a887547 */ /* 0x000fea000b800000 */
[----:B------:R-:W0:Y:S01]  /*08f0*/  LDCU UR9, c[0x0][0x3a8] ;  /* 0x00007500ff0977ac */ /* 0x000e220008000800 */
[----:B------:R-:W-:Y:S02]  /*0900*/  UISETP.NE.AND UP1, UPT, UR8, 0x1, UPT ;  /* 0x000000010800788c */ /* 0x000fe4000bf25270 */
[----:B0-----:R-:W-:-:S07]  /*0910*/  ULOP3.LUT UP2, URZ, UR9, 0x1, URZ, 0xc0, !UPT ;  /* 0x0000000109ff7892 */ /* 0x001fce000f84c0ff */
[----:B------:R-:W-:Y:S05]  /*0920*/  BRA.U !UP1, `(.L_x_59) ;  /* 0x0000000109407547 */ /* 0x000fea000b800000 */
[----:B------:R-:W0:Y:S01]  /*0930*/  LDCU.64 UR12, c[0x0][0x398] ;  /* 0x00007300ff0c77ac */ /* 0x000e220008000a00 */
[----:B------:R-:W1:Y:S01]  /*0940*/  LDC.64 R8, c[0x0][0x388] ;  /* 0x0000e200ff087b82 */ /* 0x000e620000000a00 */
[----:B------:R-:W-:-:S05]  /*0950*/  IMAD R11, R4, R15, UR5 ;  /* 0x00000005040b7e24 */ /* 0x000fca000f8e020f */
[----:B------:R-:W-:Y:S02]  /*0960*/  IADD3 R10, PT, PT, R11, 0x1, RZ ;  /* 0x000000010b0a7810 */ /* 0x000fe40007ffe0ff */
[----:B0-----:R-:W-:-:S04]  /*0970*/  ISETP.GE.AND P0, PT, R13, UR12, PT ;  /* 0x0000000c0d007c0c */ /* 0x001fc8000bf06270 */
[----:B------:R-:W-:Y:S01]  /*0980*/  ISETP.GE.OR P1, PT, R11, UR13, P0 ;  /* 0x0000000d0b007c0c */ /* 0x000fe20008726670 */
[----:B------:R-:W-:Y:S01]  /*0990*/  IMAD R11, R12, UR13, R11 ;  /* 0x0000000d0c0b7c24 */ /* 0x000fe2000f8e020b */
[----:B------:R-:W-:-:S03]  /*09a0*/  ISETP.GE.OR P0, PT, R10, UR13, P0 ;  /* 0x0000000d0a007c0c */ /* 0x000fc60008706670 */
[----:B-1----:R-:W-:-:S08]  /*09b0*/  IMAD.WIDE R8, R11, 0x4, R8 ;  /* 0x000000040b087825 */ /* 0x002fd000078e0208 */
[----:B------:R-:W2:Y:S04]  /*09c0*/  @!P1 LDG.E R10, desc[UR10][R8.64] ;  /* 0x0000000a080a9981 */ /* 0x000ea8000c1e1900 */
[----:B------:R-:W3:Y:S01]  /*09d0*/  @!P0 LDG.E R14, desc[UR10][R8.64+0x4] ;  /* 0x0000040a080e8981 */ /* 0x000ee2000c1e1900 */
[----:B------:R-:W-:Y:S01]  /*09e0*/  @!P1 VIADD R0, R0, 0x1 ;  /* 0x0000000100009836 */ /* 0x000fe20000000000 */
[----:B------:R-:W-:-:S04]  /*09f0*/  UIADD3 UR5, UPT, UPT, UR5, 0x2, URZ ;  /* 0x0000000205057890 */ /* 0x000fc8000fffe0ff */
[----:B------:R-:W-:Y:S01]  /*0a00*/  @!P0 IADD3 R0, PT, PT, R0, 0x1, RZ ;  /* 0x0000000100008810 */ /* 0x000fe20007ffe0ff */
[----:B--2---:R-:W-:-:S04]  /*0a10*/  @!P1 FADD R5, R5, R10 ;  /* 0x0000000a05059221 */ /* 0x004fc80000000000 */
[----:B---3--:R-:W-:-:S07]  /*0a20*/  @!P0 FADD R5, R5, R14 ;  /* 0x0000000e05058221 */ /* 0x008fce0000000000 */
.L_x_59:
[----:B------:R-:W-:Y:S05]  /*0a30*/  BRA.U !UP2, `(.L_x_57) ;  /* 0x000000010a347547 */ /* 0x000fea000b800000 */
[----:B------:R-:W0:Y:S01]  /*0a40*/  LDCU.64 UR12, c[0x0][0x398] ;  /* 0x00007300ff0c77ac */ /* 0x000e220008000a00 */
[----:B------:R-:W-:Y:S01]  /*0a50*/  IMAD R11, R4, R15, UR5 ;  /* 0x00000005040b7e24 */ /* 0x000fe2000f8e020f */
[----:B------:R-:W-:Y:S04]  /*0a60*/  BSSY.RECONVERGENT B0, `(.L_x_57) ;  /* 0x000000a000007945 */ /* 0x000fe80003800200 */
[----:B0-----:R-:W-:-:S04]  /*0a70*/  ISETP.GE.AND P0, PT, R11, UR13, PT ;  /* 0x0000000d0b007c0c */ /* 0x001fc8000bf06270 */
[----:B------:R-:W-:-:S13]  /*0a80*/  ISETP.GE.OR P0, PT, R13, UR12, P0 ;  /* 0x0000000c0d007c0c */ /* 0x000fda0008706670 */
[----:B------:R-:W-:Y:S05]  /*0a90*/  @P0 BRA `(.L_x_60) ;  /* 0x0000000000180947 */ /* 0x000fea0003800000 */
[----:B------:R-:W0:Y:S01]  /*0aa0*/  LDC.64 R8, c[0x0][0x388] ;  /* 0x0000e200ff087b82 */ /* 0x000e220000000a00 */
[----:B------:R-:W-:-:S04]  /*0ab0*/  IMAD R11, R12, UR13, R11 ;  /* 0x0000000d0c0b7c24 */ /* 0x000fc8000f8e020b */
[----:B0-----:R-:W-:-:S06]  /*0ac0*/  IMAD.WIDE R8, R11, 0x4, R8 ;  /* 0x000000040b087825 */ /* 0x001fcc00078e0208 */
[----:B------:R-:W2:Y:S01]  /*0ad0*/  LDG.E R8, desc[UR10][R8.64] ;  /* 0x0000000a08087981 */ /* 0x000ea2000c1e1900 */
[----:B------:R-:W-:Y:S02]  /*0ae0*/  VIADD R0, R0, 0x1 ;  /* 0x0000000100007836 */ /* 0x000fe40000000000 */
[----:B--2---:R-:W-:-:S07]  /*0af0*/  FADD R5, R5, R8 ;  /* 0x0000000805057221 */ /* 0x004fce0000000000 */
.L_x_60:
[----:B------:R-:W-:Y:S05]  /*0b00*/  BSYNC.RECONVERGENT B0 ;  /* 0x0000000000007941 */ /* 0x000fea0003800200 */
.L_x_57:
[----:B------:R-:W-:Y:S05]  /*0b10*/  BRA.U UP0, `(.L_x_61) ;  /* 0xfffffff500fc7547 */ /* 0x000fea000b83ffff */
[----:B------:R-:W-:-:S07]  /*0b20*/  I2FP.F32.S32 R6, R0 ;  /* 0x0000000000067245 */ /* 0x000fce0000201400 */
.L_x_54:
[----:B------:R-:W0:Y:S01]  /*0b30*/  LDC R8, c[0x0][0x394] ;  /* 0x0000e500ff087b82 */ /* 0x000e220000000800 */
[----:B------:R-:W1:Y:S01]  /*0b40*/  MUFU.RCP R9, R6 ;  /* 0x0000000600097308 */ /* 0x000e620000001000 */
[----:B------:R-:W2:Y:S01]  /*0b50*/  LDCU.64 UR4, c[0x0][0x3a0] ;  /* 0x00007400ff0477ac */ /* 0x000ea20008000a00 */
[----:B------:R-:W-:Y:S06]  /*0b60*/  BSSY.RECONVERGENT B0, `(.L_x_62) ;  /* 0x0000010000007945 */ /* 0x000fec0003800200 */
[----:B------:R-:W3:Y:S01]  /*0b70*/  FCHK P0, R5, R6 ;  /* 0x0000000605007302 */ /* 0x000ee20000000000 */
[----:B-1----:R-:W-:-:S04]  /*0b80*/  FFMA R0, R9, -R6, 1 ;  /* 0x3f80000009007423 */ /* 0x002fc80000000806 */
[----:B------:R-:W-:Y:S01]  /*0b90*/  FFMA R0, R9, R0, R9 ;  /* 0x0000000009007223 */ /* 0x000fe20000000009 */
[----:B0-----:R-:W-:-:S03]  /*0ba0*/  IMAD R8, R2, R8, R7 ;  /* 0x0000000802087224 */ /* 0x001fc600078e0207 */
[----:B------:R-:W-:Y:S01]  /*0bb0*/  FFMA R7, R0, R5, RZ ;  /* 0x0000000500077223 */ /* 0x000fe200000000ff */
[----:B--2---:R-:W-:-:S03]  /*0bc0*/  IMAD R3, R8, UR4, R3 ;  /* 0x0000000408037c24 */ /* 0x004fc6000f8e0203 */
[----:B------:R-:W-:Y:S01]  /*0bd0*/  FFMA R2, R7, -R6, R5 ;  /* 0x8000000607027223 */ /* 0x000fe20000000005 */
[----:B------:R-:W-:-:S03]  /*0be0*/  IMAD R4, R3, UR5, R4 ;  /* 0x0000000503047c24 */ /* 0x000fc6000f8e0204 */
[----:B------:R-:W-:Y:S01]  /*0bf0*/  FFMA R7, R0, R2, R7 ;  /* 0x0000000200077223 */ /* 0x000fe20000000007 */
[----:B---3--:R-:W-:Y:S06]  /*0c00*/  @!P0 BRA `(.L_x_63) ;  /* 0x0000000000148947 */ /* 0x008fec0003800000 */
[----:B------:R-:W-:Y:S01]  /*0c10*/  MOV R0, R5 ;  /* 0x0000000500007202 */ /* 0x000fe20000000f00 */
[----:B------:R-:W-:Y:S01]  /*0c20*/  IMAD.MOV.U32 R3, RZ, RZ, R6 ;  /* 0x000000ffff037224 */ /* 0x000fe200078e0006 */
[----:B------:R-:W-:-:S07]  /*0c30*/  MOV R2, 0xc50 ;  /* 0x00000c5000027802 */ /* 0x000fce0000000f00 */
[----:B------:R-:W-:Y:S05]  /*0c40*/  CALL.REL.NOINC `($__internal_5_$__cuda_sm3x_div_rn_noftz_f32_slowpath) ;  /* 0x0000000000187944 */ /* 0x000fea0003c00000 */
[----:B------:R-:W-:-:S07]  /*0c50*/  MOV R7, R0 ;  /* 0x0000000000077202 */ /* 0x000fce0000000f00 */
.L_x_63:
[----:B------:R-:W-:Y:S05]  /*0c60*/  BSYNC.RECONVERGENT B0 ;  /* 0x0000000000007941 */ /* 0x000fea0003800200 */
.L_x_62:
[----:B------:R-:W0:Y:S02]  /*0c70*/  LDC.64 R2, c[0x0][0x380] ;  /* 0x0000e000ff027b82 */ /* 0x000e240000000a00 */
[----:B0-----:R-:W-:-:S05]  /*0c80*/  IMAD.WIDE R4, R4, 0x4, R2 ;  /* 0x0000000404047825 */ /* 0x001fca00078e0202 */
[----:B------:R-:W-:Y:S01]  /*0c90*/  STG.E desc[UR10][R4.64], R7 ;  /* 0x0000000704007986 */ /* 0x000fe2000c10190a */
[----:B------:R-:W-:Y:S05]  /*0ca0*/  EXIT ;  /* 0x000000000000794d */ /* 0x000fea0003800000 */
        .weak           $__internal_5_$__cuda_sm3x_div_rn_noftz_f32_slowpath
        .type           $__internal_5_$__cuda_sm3x_div_rn_noftz_f32_slowpath,@function
        .size           $__internal_5_$__cuda_sm3x_div_rn_noftz_f32_slowpath,(.L_x_179 - $__internal_5_$__cuda_sm3x_div_rn_noftz_f32_slowpath)
$__internal_5_$__cuda_sm3x_div_rn_noftz_f32_slowpath:
[----:B------:R-:W-:Y:S01]  /*0cb0*/  SHF.R.U32.HI R6, RZ, 0x17, R3 ;  /* 0x00000017ff067819 */ /* 0x000fe20000011603 */
[----:B------:R-:W-:Y:S01]  /*0cc0*/  BSSY.RECONVERGENT B1, `(.L_x_64) ;  /* 0x0000062000017945 */ /* 0x000fe20003800200 */
[----:B------:R-:W-:Y:S02]  /*0cd0*/  SHF.R.U32.HI R5, RZ, 0x17, R0 ;  /* 0x00000017ff057819 */ /* 0x000fe40000011600 */
[----:B------:R-:W-:Y:S02]  /*0ce0*/  LOP3.LUT R10, R6, 0xff, RZ, 0xc0, !PT ;  /* 0x000000ff060a7812 */ /* 0x000fe400078ec0ff */
[----:B------:R-:W-:-:S03]  /*0cf0*/  LOP3.LUT R8, R5, 0xff, RZ, 0xc0, !PT ;  /* 0x000000ff05087812 */ /* 0x000fc600078ec0ff */
[----:B------:R-:W-:Y:S01]  /*0d00*/  VIADD R7, R10, 0xffffffff ;  /* 0xffffffff0a077836 */ /* 0x000fe20000000000 */
[----:B------:R-:W-:-:S04]  /*0d10*/  IADD3 R6, PT, PT, R8, -0x1, RZ ;  /* 0xffffffff08067810 */ /* 0x000fc80007ffe0ff */
        /* <DEDUP_REMOVED lines=22> */
[----:B------:R-:W-:Y:S01]  /*0e80*/  @P0 MOV R5, RZ ;  /* 0x000000ff00050202 */ /* 0x000fe20000000f00 */
[----:B------:R-:W-:Y:S02]  /*0e90*/  @!P0 IMAD.MOV.U32 R5, RZ, RZ, -0x40 ;  /* 0xffffffc0ff058424 */ /* 0x000fe400078e00ff */
[----:B------:R-:W-:Y:S01]  /*0ea0*/  @!P0 FFMA R0, R0, 1.84467440737095516160e+19, RZ ;  /* 0x5f80000000008823 */ /* 0x000fe200000000ff */
[----:B------:R-:W-:Y:S02]  /*0eb0*/  @!P1 FFMA R3, R3, 1.84467440737095516160e+19, RZ ;  /* 0x5f80000003039823 */ /* 0x000fe400000000ff */
[----:B------:R-:W-:-:S07]  /*0ec0*/  @!P1 IADD3 R5, PT, PT, R5, 0x40, RZ ;  /* 0x0000004005059810 */ /* 0x000fce0007ffe0ff */
.L_x_65:
[----:B------:R-:W-:Y:S01]  /*0ed0*/  LEA R6, R10, 0xc0800000, 0x17 ;  /* 0xc08000000a067811 */ /* 0x000fe200078eb8ff */
[----:B------:R-:W-:Y:S04]  /*0ee0*/  BSSY.RECONVERGENT B2, `(.L_x_70) ;  /* 0x0000036000027945 */ /* 0x000fe80003800200 */
[----:B------:R-:W-:Y:S01]  /*0ef0*/  IMAD.IADD R6, R3, 0x1, -R6 ;  /* 0x0000000103067824 */ /* 0x000fe200078e0a06 */
[----:B------:R-:W-:-:S03]  /*0f00*/  IADD3 R3, PT, PT, R8, -0x7f, RZ ;  /* 0xffffff8108037810 */ /* 0x000fc60007ffe0ff */
[----:B------:R0:W1:Y:S01]  /*0f10*/  MUFU.RCP R7, R6 ;  /* 0x0000000600077308 */ /* 0x0000620000001000 */
[----:B------:R-:W-:Y:S01]  /*0f20*/  FADD.FTZ R9, -R6, -RZ ;  /* 0x800000ff06097221 */ /* 0x000fe20000010100 */
[C---:B------:R-:W-:Y:S01]  /*0f30*/  IMAD R0, R3.reuse, -0x800000, R0 ;  /* 0xff80000003007824 */ /* 0x040fe200078e0200 */
[----:B0-----:R-:W-:-:S05]  /*0f40*/  IADD3 R6, PT, PT, R3, 0x7f, -R10 ;  /* 0x0000007f03067810 */ /* 0x001fca0007ffe80a */
[----:B------:R-:W-:Y:S02]  /*0f50*/  IMAD.IADD R6, R6, 0x1, R5 ;  /* 0x0000000106067824 */ /* 0x000fe400078e0205 */
[----:B-1----:R-:W-:-:S04]  /*0f60*/  FFMA R8, R7, R9, 1 ;  /* 0x3f80000007087423 */ /* 0x002fc80000000009 */
[----:B------:R-:W-:-:S04]  /*0f70*/  FFMA R12, R7, R8, R7 ;  /* 0x00000008070c7223 */ /* 0x000fc80000000007 */
[----:B------:R-:W-:-:S04]  /*0f80*/  FFMA R7, R0, R12, RZ ;  /* 0x0000000c00077223 */ /* 0x000fc800000000ff */
[----:B------:R-:W-:-:S04]  /*0f90*/  FFMA R8, R9, R7, R0 ;  /* 0x0000000709087223 */ /* 0x000fc80000000000 */
[----:B------:R-:W-:-:S04]  /*0fa0*/  FFMA R7, R12, R8, R7 ;  /* 0x000000080c077223 */ /* 0x000fc80000000007 */
[----:B------:R-:W-:-:S04]  /*0fb0*/  FFMA R8, R9, R7, R0 ;  /* 0x0000000709087223 */ /* 0x000fc80000000000 */
[----:B------:R-:W-:-:S05]  /*0fc0*/  FFMA R0, R12, R8, R7 ;  /* 0x000000080c007223 */ /* 0x000fca0000000007 */
[----:B------:R-:W-:-:S04]  /*0fd0*/  SHF.R.U32.HI R3, RZ, 0x17, R0 ;  /* 0x00000017ff037819 */ /* 0x000fc80000011600 */
[----:B------:R-:W-:-:S04]  /*0fe0*/  LOP3.LUT R3, R3, 0xff, RZ, 0xc0, !PT ;  /* 0x000000ff03037812 */ /* 0x000fc800078ec0ff */
[----:B------:R-:W-:-:S05]  /*0ff0*/  IADD3 R9, PT, PT, R3, R6, RZ ;  /* 0x0000000603097210 */ /* 0x000fca0007ffe0ff */
        /* <DEDUP_REMOVED lines=28> */
[----:B------:R-:W-:-:S04]  /*11c0*/  LOP3.LUT R3, R3, R6, RZ, 0xc0, !PT ;  /* 0x0000000603037212 */ /* 0x000fc800078ec0ff */
[----:B------:R-:W-:-:S04]  /*11d0*/  IADD3 R3, PT, PT, R8, R3, RZ ;  /* 0x0000000308037210 */ /* 0x000fc80007ffe0ff */
[----:B------:R-:W-:Y:S01]  /*11e0*/  LOP3.LUT R0, R3, R0, RZ, 0xfc, !PT ;  /* 0x0000000003007212 */ /* 0x000fe200078efcff */
[----:B------:R-:W-:Y:S06]  /*11f0*/  BRA `(.L_x_73) ;  /* 0x0000000000107947 */ /* 0x000fec0003800000 */
.L_x_72:
[----:B------:R-:W-:-:S04]  /*1200*/  LOP3.LUT R0, R0, 0x80000000, RZ, 0xc0, !PT ;  /* 0x8000000000007812 */ /* 0x000fc800078ec0ff */
[----:B------:R-:W-:Y:S01]  /*1210*/  LOP3.LUT R0, R0, 0x7f800000, RZ, 0xfc, !PT ;  /* 0x7f80000000007812 */ /* 0x000fe200078efcff */
[----:B------:R-:W-:Y:S06]  /*1220*/  BRA `(.L_x_73) ;  /* 0x0000000000047947 */ /* 0x000fec0003800000 */
.L_x_71:
[----:B------:R-:W-:-:S07]  /*1230*/  IMAD R0, R6, 0x800000, R0 ;  /* 0x0080000006007824 */ /* 0x000fce00078e0200 */
.L_x_73:
[----:B------:R-:W-:Y:S05]  /*1240*/  BSYNC.RECONVERGENT B2 ;  /* 0x0000000000027941 */ /* 0x000fea0003800200 */
.L_x_70:
[----:B------:R-:W-:Y:S05]  /*1250*/  BRA `(.L_x_74) ;  /* 0x0000000000207947 */ /* 0x000fea0003800000 */
.L_x_69:
[----:B------:R-:W-:-:S04]  /*1260*/  LOP3.LUT R0, R3, 0x80000000, R0, 0x48, !PT ;  /* 0x8000000003007812 */ /* 0x000fc800078e4800 */
[----:B------:R-:W-:Y:S01]  /*1270*/  LOP3.LUT R0, R0, 0x7f800000, RZ, 0xfc, !PT ;  /* 0x7f80000000007812 */ /* 0x000fe200078efcff */
[----:B------:R-:W-:Y:S06]  /*1280*/  BRA `(.L_x_74) ;  /* 0x0000000000147947 */ /* 0x000fec0003800000 */
.L_x_68:
[----:B------:R-:W-:Y:S01]  /*1290*/  LOP3.LUT R0, R3, 0x80000000, R0, 0x48, !PT ;  /* 0x8000000003007812 */ /* 0x000fe200078e4800 */
[----:B------:R-:W-:Y:S06]  /*12a0*/  BRA `(.L_x_74) ;  /* 0x00000000000c7947 */ /* 0x000fec0003800000 */
.L_x_67:
[----:B------:R-:W0:Y:S01]  /*12b0*/  MUFU.RSQ R0, -QNAN ;  /* 0xffc0000000007908 */ /* 0x000e220000001400 */
[----:B------:R-:W-:Y:S05]  /*12c0*/  BRA `(.L_x_74) ;  /* 0x0000000000047947 */ /* 0x000fea0003800000 */
.L_x_66:
[----:B------:R-:W-:-:S07]  /*12d0*/  FADD.FTZ R0, R0, R3 ;  /* 0x0000000300007221 */ /* 0x000fce0000010000 */
.L_x_74:
[----:B------:R-:W-:Y:S05]  /*12e0*/  BSYNC.RECONVERGENT B1 ;  /* 0x0000000000017941 */ /* 0x000fea0003800200 */
.L_x_64:
[----:B------:R-:W-:-:S04]  /*12f0*/  HFMA2 R3, -RZ, RZ, 0, 0 ;  /* 0x00000000ff037431 */ /* 0x000fc800000001ff */
[----:B0-----:R-:W-:Y:S05]  /*1300*/  RET.REL.NODEC R2 `(_Z15avgPool2dKernelPfPKfiiiiiiii) ;  /* 0xffffffec023c7950 */ /* 0x001fea0003c3ffff */
.L_x_75:
        /* <DEDUP_REMOVED lines=15> */
.L_x_179:


//--------------------- .text._Z15maxPool2dKernelPfPKfiiiiiiii --------------------------
	.section	.text._Z15maxPool2dKernelPfPKfiiiiiiii,"ax",@progbits
	.align	128
        .global         _Z15maxPool2dKernelPfPKfiiiiiiii
        .type           _Z15maxPool2dKernelPfPKfiiiiiiii,@function
        .size           _Z15maxPool2dKernelPfPKfiiiiiiii,(.L_x_187 - _Z15maxPool2dKernelPfPKfiiiiiiii)
        .other          _Z15maxPool2dKernelPfPKfiiiiiiii,@"STO_CUDA_ENTRY STV_DEFAULT"
_Z15maxPool2dKernelPfPKfiiiiiiii:
.text._Z15maxPool2dKernelPfPKfiiiiiiii:
        /* <DEDUP_REMOVED lines=11> */
[----:B------:R0:W5:Y:S02]  /*00b0*/  F2I.FTZ.U32.TRUNC.NTZ R5, R4 ;  /* 0x0000000400057305 */ /* 0x000164000021f000 */
[----:B0-----:R-:W-:Y:S02]  /*00c0*/  IMAD.MOV.U32 R4, RZ, RZ, RZ ;  /* 0x000000ffff047224 */ /* 0x001fe400078e00ff */
[----:B-----5:R-:W-:-:S04]  /*00d0*/  IMAD.MOV R6, RZ, RZ, -R5 ;  /* 0x000000ffff067224 */ /* 0x020fc800078e0a05 */
[----:B------:R-:W-:-:S04]  /*00e0*/  IMAD R7, R6, R3, RZ ;  /* 0x0000000306077224 */ /* 0x000fc800078e02ff */
[----:B------:R-:W-:-:S06]  /*00f0*/  IMAD.HI.U32 R5, R5, R7, R4 ;  /* 0x0000000705057227 */ /* 0x000fcc00078e0004 */
[----:B---3--:R-:W-:Y:S02]  /*0100*/  IMAD.HI.U32 R6, R5, UR6, RZ ;  /* 0x0000000605067c27 */ /* 0x008fe4000f8e00ff */
[----:B------:R-:W4:Y:S02]  /*0110*/  S2R R5, SR_TID.X ;  /* 0x0000000000057919 */ /* 0x000f240000002100 */
[----:B------:R-:W-:-:S04]  /*0120*/  IMAD.MOV R8, RZ, RZ, -R6 ;  /* 0x000000ffff087224 */ /* 0x000fc800078e0a06 */
[----:B------:R-:W-:Y:S02]  /*0130*/  IMAD R0, R3, R8, UR6 ;  /* 0x0000000603007e24 */ /* 0x000fe4000f8e0208 */
[----:B------:R-:W4:Y:S03]  /*0140*/  LDC R8, c[0x0][0x360] ;  /* 0x0000d800ff087b82 */ /* 0x000f260000000800 */
[----:B------:R-:W-:-:S05]  /*0150*/  ISETP.GE.U32.AND P0, PT, R0, R3, PT ;  /* 0x000000030000720c */ /* 0x000fca0003f06070 */
[----:B------:R-:W1:Y:S08]  /*0160*/  LDC R7, c[0x0][0x364] ;  /* 0x0000d900ff077b82 */ /* 0x000e700000000800 */
[----:B------:R-:W-:Y:S02]  /*0170*/  @P0 IMAD.IADD R0, R0, 0x1, -R3 ;  /* 0x0000000100000824 */ /* 0x000fe400078e0a03 */
[----:B------:R-:W-:-:S03]  /*0180*/  @P0 VIADD R6, R6, 0x1 ;  /* 0x0000000106060836 */ /* 0x000fc60000000000 */
        /* <DEDUP_REMOVED lines=11> */
[----:B------:R-:W0:Y:S01]  /*0240*/  LDC R12, c[0x0][0x3a8] ;  /* 0x0000ea00ff0c7b82 */ /* 0x000e220000000800 */
[----:B------:R-:W1:Y:S01]  /*0250*/  LDCU.64 UR6, c[0x0][0x358] ;  /* 0x00006b00ff0677ac */ /* 0x000e620008000a00 */
[----:B------:R-:W-:Y:S01]  /*0260*/  IMAD.MOV.U32 R0, RZ, RZ, -0x800000 ;  /* 0xff800000ff007424 */ /* 0x000fe200078e00ff */
[----:B0-----:R-:W-:-:S13]  /*0270*/  ISETP.GE.AND P0, PT, R12, 0x1, PT ;  /* 0x000000010c00780c */ /* 0x001fda0003f06270 */
[----:B-1----:R-:W-:Y:S05]  /*0280*/  @!P0 BRA `(.L_x_76) ;  /* 0x0000000800f08947 */ /* 0x002fea0003800000 */
[----:B------:R-:W-:Y:S01]  /*0290*/  LOP3.LUT R16, R12, 0xf, RZ, 0xc0, !PT ;  /* 0x0000000f0c107812 */ /* 0x000fe200078ec0ff */
[----:B------:R-:W-:Y:S01]  /*02a0*/  IMAD R10, R6, R3, R9 ;  /* 0x00000003060a7224 */ /* 0x000fe200078e0209 */
[C---:B------:R-:W-:Y:S01]  /*02b0*/  LOP3.LUT R18, R12.reuse, 0x7, RZ, 0xc0, !PT ;  /* 0x000000070c127812 */ /* 0x040fe200078ec0ff */
[----:B------:R-:W-:Y:S01]  /*02c0*/  IMAD.MOV.U32 R0, RZ, RZ, -0x800000 ;  /* 0xff800000ff007424 */ /* 0x000fe200078e00ff */
[C---:B------:R-:W-:Y:S01]  /*02d0*/  LOP3.LUT R11, R12.reuse, 0x7ffffff0, RZ, 0xc0, !PT ;  /* 0x7ffffff00c0b7812 */ /* 0x040fe200078ec0ff */
[----:B------:R-:W-:Y:S01]  /*02e0*/  UMOV UR4, URZ ;  /* 0x000000ff00047c82 */ /* 0x000fe20008000000 */
[----:B------:R-:W-:-:S07]  /*02f0*/  LOP3.LUT R12, R12, 0x3, RZ, 0xc0, !PT ;  /* 0x000000030c0c7812 */ /* 0x000fce00078ec0ff */
.L_x_84:
[----:B------:R-:W0:Y:S01]  /*0300*/  LDCU.64 UR8, c[0x0][0x3a8] ;  /* 0x00007500ff0877ac */ /* 0x000e220008000a00 */
[----:B------:R-:W-:Y:S01]  /*0310*/  IMAD.MOV.U32 R4, RZ, RZ, RZ ;  /* 0x000000ffff047224 */ /* 0x000fe200078e00ff */
[----:B------:R-:W1:Y:S01]  /*0320*/  LDCU UR5, c[0x0][0x398] ;  /* 0x00007300ff0577ac */ /* 0x000e620008000800 */
        /* <DEDUP_REMOVED lines=12> */
.L_x_78:
[----:B0-----:R-:W-:-:S04]  /*03f0*/  IMAD R17, R8, R15, UR5 ;  /* 0x0000000508117e24 */ /* 0x001fc8000f8e020f */
[C---:B------:R-:W-:Y:S01]  /*0400*/  VIADD R4, R17.reuse, 0x1 ;  /* 0x0000000111047836 */ /* 0x040fe20000000000 */
[C---:B-1----:R-:W-:Y:S01]  /*0410*/  ISETP.GE.OR P5, PT, R17.reuse, UR8, P0 ;  /* 0x0000000811007c0c */ /* 0x042fe200087a6670 */
[----:B------:R-:W-:Y:S02]  /*0420*/  VIADD R19, R17, 0x2 ;  /* 0x0000000211137836 */ /* 0x000fe40000000000 */
[----:B------:R-:W-:Y:S01]  /*0430*/  IMAD R5, R14, UR8, R17 ;  /* 0x000000080e057c24 */ /* 0x000fe2000f8e0211 */
[----:B------:R-:W-:Y:S02]  /*0440*/  ISETP.GE.OR P4, PT, R4, UR8, P0 ;  /* 0x0000000804007c0c */ /* 0x000fe40008786670 */
[----:B------:R-:W-:Y:S01]  /*0450*/  ISETP.GE.OR P3, PT, R19, UR8, P0 ;  /* 0x0000000813007c0c */ /* 0x000fe20008766670 */
[----:B------:R-:W-:Y:S02]  /*0460*/  VIADD R19, R17, 0x3 ;  /* 0x0000000311137836 */ /* 0x000fe40000000000 */
[----:B--2---:R-:W-:-:S03]  /*0470*/  IMAD.WIDE R4, R5, 0x4, R2 ;  /* 0x0000000405047825 */ /* 0x004fc600078e0202 */
[----:B------:R-:W-:Y:S02]  /*0480*/  ISETP.GE.OR P1, PT, R19, UR8, P0 ;  /* 0x0000000813007c0c */ /* 0x000fe40008726670 */
[----:B------:R-:W2:Y:S04]  /*0490*/  @!P5 LDG.E R21, desc[UR6][R4.64] ;  /* 0x000000060415d981 */ /* 0x000ea8000c1e1900 */
[----:B------:R-:W3:Y:S04]  /*04a0*/  @!P4 LDG.E R23, desc[UR6][R4.64+0x4] ;  /* 0x000004060417c981 */ /* 0x000ee8000c1e1900 */
[----:B------:R-:W4:Y:S04]  /*04b0*/  @!P3 LDG.E R25, desc[UR6][R4.64+0x8] ;  /* 0x000008060419b981 */ /* 0x000f28000c1e1900 */
[----:B------:R-:W5:Y:S01]  /*04c0*/  @!P1 LDG.E R19, desc[UR6][R4.64+0xc] ;  /* 0x00000c0604139981 */ /* 0x000f62000c1e1900 */
[----:B------:R-:W-:-:S02]  /*04d0*/  VIADD R20, R17, 0x4 ;  /* 0x0000000411147836 */ /* 0x000fc40000000000 */
[----:B------:R-:W-:-:S03]  /*04e0*/  VIADD R22, R17, 0x6 ;  /* 0x0000000611167836 */ /* 0x000fc60000000000 */
[----:B------:R-:W-:Y:S01]  /*04f0*/  ISETP.GE.OR P2, PT, R20, UR8, P0 ;  /* 0x0000000814007c0c */ /* 0x000fe20008746670 */
[----:B------:R-:W-:-:S05]  /*0500*/  VIADD R20, R17, 0x5 ;  /* 0x0000000511147836 */ /* 0x000fca0000000000 */
[----:B------:R-:W-:Y:S01]  /*0510*/  ISETP.GE.OR P6, PT, R20, UR8, P0 ;  /* 0x0000000814007c0c */ /* 0x000fe200087c6670 */
[C---:B------:R-:W-:Y:S01]  /*0520*/  VIADD R20, R17.reuse, 0x7 ;  /* 0x0000000711147836 */ /* 0x040fe20000000000 */
[----:B--2---:R-:W-:Y:S02]  /*0530*/  @!P5 FMNMX R0, R0, R21, !PT ;  /* 0x000000150000d209 */ /* 0x004fe40007800000 */
[----:B------:R-:W-:Y:S01]  /*0540*/  ISETP.GE.OR P5, PT, R22, UR8, P0 ;  /* 0x0000000816007c0c */ /* 0x000fe200087a6670 */
[C---:B------:R-:W-:Y:S01]  /*0550*/  VIADD R22, R17.reuse, 0x8 ;  /* 0x0000000811167836 */ /* 0x040fe20000000000 */
[----:B---3--:R-:W-:Y:S01]  /*0560*/  @!P4 FMNMX R0, R0, R23, !PT ;  /* 0x000000170000c209 */ /* 0x008fe20007800000 */
[----:B------:R-:W2:Y:S01]  /*0570*/  @!P2 LDG.E R21, desc[UR6][R4.64+0x10] ;  /* 0x000010060415a981 */ /* 0x000ea2000c1e1900 */
[----:B------:R-:W-:Y:S01]  /*0580*/  ISETP.GE.OR P4, PT, R20, UR8, P0 ;  /* 0x0000000814007c0c */ /* 0x000fe20008786670 */
[----:B------:R-:W-:Y:S01]  /*0590*/  VIADD R20, R17, 0x9 ;  /* 0x0000000911147836 */ /* 0x000fe20000000000 */
[----:B----4-:R-:W-:-:S02]  /*05a0*/  @!P3 FMNMX R0, R0, R25, !PT ;  /* 0x000000190000b209 */ /* 0x010fc40007800000 */
[----:B------:R-:W-:Y:S01]  /*05b0*/  ISETP.GE.OR P3, PT, R22, UR8, P0 ;  /* 0x0000000816007c0c */ /* 0x000fe20008766670 */
[----:B------:R-:W3:Y:S01]  /*05c0*/  @!P6 LDG.E R25, desc[UR6][R4.64+0x14] ;  /* 0x000014060419e981 */ /* 0x000ee2000c1e1900 */
[----:B-----5:R-:W-:Y:S02]  /*05d0*/  @!P1 FMNMX R0, R0, R19, !PT ;  /* 0x0000001300009209 */ /* 0x020fe40007800000 */
[----:B------:R-:W-:Y:S01]  /*05e0*/  ISETP.GE.OR P1, PT, R20, UR8, P0 ;  /* 0x0000000814007c0c */ /* 0x000fe20008726670 */
[----:B------:R-:W4:Y:S04]  /*05f0*/  @!P5 LDG.E R27, desc[UR6][R4.64+0x18] ;  /* 0x00001806041bd981 */ /* 0x000f28000c1e1900 */
[----:B------:R-:W5:Y:S04]  /*0600*/  @!P4 LDG.E R29, desc[UR6][R4.64+0x1c] ;  /* 0x00001c06041dc981 */ /* 0x000f68000c1e1900 */
[----:B------:R-:W5:Y:S04]  /*0610*/  @!P3 LDG.E R23, desc[UR6][R4.64+0x20] ;  /* 0x000020060417b981 */ /* 0x000f68000c1e1900 */
[----:B------:R-:W5:Y:S01]  /*0620*/  @!P1 LDG.E R19, desc[UR6][R4.64+0x24] ;  /* 0x0000240604139981 */ /* 0x000f62000c1e1900 */
[----:B------:R-:W-:-:S02]  /*0630*/  VIADD R20, R17, 0xa ;  /* 0x0000000a11147836 */ /* 0x000fc40000000000 */
[C---:B------:R-:W-:Y:S01]  /*0640*/  VIADD R22, R17.reuse, 0xe ;  /* 0x0000000e11167836 */ /* 0x040fe20000000000 */
[----:B--2---:R-:W-:Y:S02]  /*0650*/  @!P2 FMNMX R0, R0, R21, !PT ;  /* 0x000000150000a209 */ /* 0x004fe40007800000 */
[----:B------:R-:W-:Y:S01]  /*0660*/  ISETP.GE.OR P2, PT, R20, UR8, P0 ;  /* 0x0000000814007c0c */ /* 0x000fe20008746670 */
[C---:B------:R-:W-:Y:S02]  /*0670*/  VIADD R20, R17.reuse, 0xb ;  /* 0x0000000b11147836 */ /* 0x040fe40000000000 */
[C---:B------:R-:W-:Y:S01]  /*0680*/  VIADD R21, R17.reuse, 0xc ;  /* 0x0000000c11157836 */ /* 0x040fe20000000000 */
[----:B---3--:R-:W-:Y:S02]  /*0690*/  @!P6 FMNMX R0, R0, R25, !PT ;  /* 0x000000190000e209 */ /* 0x008fe40007800000 */
[----:B------:R-:W-:Y:S01]  /*06a0*/  ISETP.GE.OR P6, PT, R20, UR8, P0 ;  /* 0x0000000814007c0c */ /* 0x000fe200087c6670 */
[----:B------:R-:W-:Y:S01]  /*06b0*/  VIADD R20, R17, 0xd ;  /* 0x0000000d11147836 */ /* 0x000fe20000000000 */
[----:B----4-:R-:W-:-:S02]  /*06c0*/  @!P5 FMNMX R0, R0, R27, !PT ;  /* 0x0000001b0000d209 */ /* 0x010fc40007800000 */
[----:B------:R-:W-:Y:S02]  /*06d0*/  ISETP.GE.OR P5, PT, R21, UR8, P0 ;  /* 0x0000000815007c0c */ /* 0x000fe400087a6670 */
[----:B-----5:R-:W-:Y:S01]  /*06e0*/  @!P4 FMNMX R0, R0, R29, !PT ;  /* 0x0000001d0000c209 */ /* 0x020fe20007800000 */
[----:B------:R-:W2:Y:S01]  /*06f0*/  @!P2 LDG.E R21, desc[UR6][R4.64+0x28] ;  /* 0x000028060415a981 */ /* 0x000ea2000c1e1900 */
[----:B------:R-:W-:Y:S01]  /*0700*/  ISETP.GE.OR P4, PT, R20, UR8, P0 ;  /* 0x0000000814007c0c */ /* 0x000fe20008786670 */
[----:B------:R-:W-:Y:S01]  /*0710*/  VIADD R20, R17, 0xf ;  /* 0x0000000f11147836 */ /* 0x000fe20000000000 */
[----:B------:R-:W-:Y:S02]  /*0720*/  @!P3 FMNMX R0, R0, R23, !PT ;  /* 0x000000170000b209 */ /* 0x000fe40007800000 */
[----:B------:R-:W-:Y:S01]  /*0730*/  ISETP.GE.OR P3, PT, R22, UR8, P0 ;  /* 0x0000000816007c0c */ /* 0x000fe20008766670 */
[----:B------:R-:W3:Y:S01]  /*0740*/  @!P6 LDG.E R17, desc[UR6][R4.64+0x2c] ;  /* 0x00002c060411e981 */ /* 0x000ee2000c1e1900 */
[----:B------:R-:W-:-:S02]  /*0750*/  @!P1 FMNMX R0, R0, R19, !PT ;  /* 0x0000001300009209 */ /* 0x000fc40007800000 */
[----:B------:R-:W-:Y:S01]  /*0760*/  ISETP.GE.OR P1, PT, R20, UR8, P0 ;  /* 0x0000000814007c0c */ /* 0x000fe20008726670 */
[----:B------:R-:W4:Y:S04]  /*0770*/  @!P5 LDG.E R19, desc[UR6][R4.64+0x30] ;  /* 0x000030060413d981 */ /* 0x000f28000c1e1900 */
[----:B------:R-:W5:Y:S04]  /*0780*/  @!P4 LDG.E R23, desc[UR6][R4.64+0x34] ;  /* 0x000034060417c981 */ /* 0x000f68000c1e1900 */
[----:B------:R-:W5:Y:S04]  /*0790*/  @!P3 LDG.E R25, desc[UR6][R4.64+0x38] ;  /* 0x000038060419b981 */ /* 0x000f68000c1e1900 */
[----:B------:R-:W5:Y:S01]  /*07a0*/  @!P1 LDG.E R27, desc[UR6][R4.64+0x3c] ;  /* 0x00003c06041b9981 */ /* 0x000f62000c1e1900 */
[----:B------:R-:W-:Y:S01]  /*07b0*/  UIADD3 UR5, UPT, UPT, UR5, 0x10, URZ ;  /* 0x0000001005057890 */ /* 0x000fe2000fffe0ff */
[----:B--2---:R-:W-:-:S05]  /*07c0*/  @!P2 FMNMX R0, R0, R21, !PT ;  /* 0x000000150000a209 */ /* 0x004fca0007800000 */
[----:B------:R-:W-:Y:S02]  /*07d0*/  ISETP.NE.AND P2, PT, R11, UR5, PT ;  /* 0x000000050b007c0c */ /* 0x000fe4000bf45270 */
[----:B---3--:R-:W-:-:S04]  /*07e0*/  @!P6 FMNMX R0, R0, R17, !PT ;  /* 0x000000110000e209 */ /* 0x008fc80007800000 */
[----:B----4-:R-:W-:-:S04]  /*07f0*/  @!P5 FMNMX R0, R0, R19, !PT ;  /* 0x000000130000d209 */ /* 0x010fc80007800000 */
[----:B-----5:R-:W-:-:S04]  /*0800*/  @!P4 FMNMX R0, R0, R23, !PT ;  /* 0x000000170000c209 */ /* 0x020fc80007800000 */
[----:B------:R-:W-:-:S04]  /*0810*/  @!P3 FMNMX R0, R0, R25, !PT ;  /* 0x000000190000b209 */ /* 0x000fc80007800000 */
[----:B------:R-:W-:Y:S01]  /*0820*/  @!P1 FMNMX R0, R0, R27, !PT ;  /* 0x0000001b00009209 */ /* 0x000fe20007800000 */
[----:B------:R-:W-:Y:S06]  /*0830*/  @P2 BRA `(.L_x_78) ;  /* 0xfffffff800ec2947 */ /* 0x000fec000383ffff */
[----:B------:R-:W-:-:S07]  /*0840*/  IMAD.MOV.U32 R4, RZ, RZ, R11 ;  /* 0x000000ffff047224 */ /* 0x000fce00078e000b */
.L_x_77:
[----:B------:R-:W-:-:S13]  /*0850*/  ISETP.NE.AND P0, PT, R16, RZ, PT ;  /* 0x000000ff1000720c */ /* 0x000fda0003f05270 */
[----:B------:R-:W-:Y:S05]  /*0860*/  @!P0 BRA `(.L_x_79) ;  /* 0x0000000400748947 */ /* 0x000fea0003800000 */
[----:B------:R-:W-:Y:S01]  /*0870*/  VIADD R2, R16, 0xffffffff ;  /* 0xffffffff10027836 */ /* 0x000fe20000000000 */
[----:B------:R-:W-:-:S04]  /*0880*/  ISETP.NE.AND P1, PT, R18, RZ, PT ;  /* 0x000000ff1200720c */ /* 0x000fc80003f25270 */
[----:B------:R-:W-:-:S13]  /*0890*/  ISETP.GE.U32.AND P0, PT, R2, 0x7, PT ;  /* 0x000000070200780c */ /* 0x000fda0003f06070 */
[----:B------:R-:W-:Y:S05]  /*08a0*/  @!P0 BRA `(.L_x_80) ;  /* 0x0000000000988947 */ /* 0x000fea0003800000 */
[----:B------:R-:W0:Y:S01]  /*08b0*/  LDCU.64 UR8, c[0x0][0x398] ;  /* 0x00007300ff0877ac */ /* 0x000e220008000a00 */
[----:B------:R-:W1:Y:S01]  /*08c0*/  LDC.64 R2, c[0x0][0x388] ;  /* 0x0000e200ff027b82 */ /* 0x000e620000000a00 */
[----:B------:R-:W-:-:S04]  /*08d0*/  IMAD R21, R8, R15, R4 ;  /* 0x0000000f08157224 */ /* 0x000fc800078e0204 */
[----:B------:R-:W-:Y:S01]  /*08e0*/  VIADD R5, R21, 0x1 ;  /* 0x0000000115057836 */ /* 0x000fe20000000000 */
[----:B0-----:R-:W-:-:S04]  /*08f0*/  ISETP.GE.AND P0, PT, R13, UR8, PT ;  /* 0x000000080d007c0c */ /* 0x001fc8000bf06270 */
[----:B------:R-:W-:Y:S02]  /*0900*/  ISETP.GE.OR P3, PT, R21, UR9, P0 ;  /* 0x0000000915007c0c */ /* 0x000fe40008766670 */
[----:B------:R-:W-:Y:S01]  /*0910*/  ISETP.GE.OR P2, PT, R5, UR9, P0 ;  /* 0x0000000905007c0c */ /* 0x000fe20008746670 */
[----:B------:R-:W-:-:S04]  /*0920*/  IMAD R5, R14, UR9, R21 ;  /* 0x000000090e057c24 */ /* 0x000fc8000f8e0215 */
[----:B-1----:R-:W-:-:S06]  /*0930*/  IMAD.WIDE R2, R5, 0x4, R2 ;  /* 0x0000000405027825 */ /* 0x002fcc00078e0202 */
[----:B------:R-:W2:Y:S04]  /*0940*/  @!P3 LDG.E R5, desc[UR6][R2.64] ;  /* 0x000000060205b981 */ /* 0x000ea8000c1e1900 */
[----:B------:R-:W3:Y:S01]  /*0950*/  @!P2 LDG.E R17, desc[UR6][R2.64+0x4] ;  /* 0x000004060211a981 */ /* 0x000ee2000c1e1900 */
[C---:B------:R-:W-:Y:S02]  /*0960*/  VIADD R19, R21.reuse, 0x2 ;  /* 0x0000000215137836 */ /* 0x040fe40000000000 */
[----:B------:R-:W-:-:S03]  /*0970*/  VIADD R20, R21, 0x4 ;  /* 0x0000000415147836 */ /* 0x000fc60000000000 */
[----:B------:R-:W-:Y:S01]  /*0980*/  ISETP.GE.OR P6, PT, R19, UR9, P0 ;  /* 0x0000000913007c0c */ /* 0x000fe200087c6670 */
[C---:B------:R-:W-:Y:S01]  /*0990*/  VIADD R19, R21.reuse, 0x3 ;  /* 0x0000000315137836 */ /* 0x040fe20000000000 */
[----:B------:R-:W-:Y:S01]  /*09a0*/  ISETP.GE.OR P4, PT, R20, UR9, P0 ;  /* 0x0000000914007c0c */ /* 0x000fe20008786670 */
[----:B------:R-:W-:-:S03]  /*09b0*/  VIADD R20, R21, 0x6 ;  /* 0x0000000615147836 */ /* 0x000fc60000000000 */
[----:B------:R-:W-:Y:S01]  /*09c0*/  ISETP.GE.OR P5, PT, R19, UR9, P0 ;  /* 0x0000000913007c0c */ /* 0x000fe200087a6670 */
[----:B------:R-:W-:Y:S01]  /*09d0*/  VIADD R19, R21, 0x5 ;  /* 0x0000000515137836 */ /* 0x000fe20000000000 */
[----:B--2---:R-:W-:-:S04]  /*09e0*/  @!P3 FMNMX R0, R0, R5, !PT ;  /* 0x000000050000b209 */ /* 0x004fc80007800000 */
[----:B------:R-:W-:Y:S01]  /*09f0*/  ISETP.GE.OR P3, PT, R19, UR9, P0 ;  /* 0x0000000913007c0c */ /* 0x000fe20008766670 */
[----:B------:R-:W2:Y:S01]  /*0a00*/  @!P6 LDG.E R5, desc[UR6][R2.64+0x8] ;  /* 0x000008060205e981 */ /* 0x000ea2000c1e1900 */
[----:B---3--:R-:W-:Y:S01]  /*0a10*/  @!P2 FMNMX R0, R0, R17, !PT ;  /* 0x000000110000a209 */ /* 0x008fe20007800000 */
[----:B------:R-:W-:Y:S01]  /*0a20*/  VIADD R19, R21, 0x7 ;  /* 0x0000000715137836 */ /* 0x000fe20000000000 */
[----:B------:R-:W-:-:S03]  /*0a30*/  ISETP.GE.OR P2, PT, R20, UR9, P0 ;  /* 0x0000000914007c0c */ /* 0x000fc60008746670 */
[----:B------:R-:W3:Y:S01]  /*0a40*/  @!P5 LDG.E R17, desc[UR6][R2.64+0xc] ;  /* 0x00000c060211d981 */ /* 0x000ee2000c1e1900 */
[----:B------:R-:W-:-:S03]  /*0a50*/  ISETP.GE.OR P0, PT, R19, UR9, P0 ;  /* 0x0000000913007c0c */ /* 0x000fc60008706670 */
[----:B------:R-:W4:Y:S04]  /*0a60*/  @!P4 LDG.E R19, desc[UR6][R2.64+0x10] ;  /* 0x000010060213c981 */ /* 0x000f28000c1e1900 */
[----:B------:R-:W5:Y:S04]  /*0a70*/  @!P3 LDG.E R21, desc[UR6][R2.64+0x14] ;  /* 0x000014060215b981 */ /* 0x000f68000c1e1900 */
[----:B------:R-:W5:Y:S04]  /*0a80*/  @!P2 LDG.E R23, desc[UR6][R2.64+0x18] ;  /* 0x000018060217a981 */ /* 0x000f68000c1e1900 */
[----:B------:R-:W5:Y:S01]  /*0a90*/  @!P0 LDG.E R25, desc[UR6][R2.64+0x1c] ;  /* 0x00001c0602198981 */ /* 0x000f62000c1e1900 */
[----:B------:R-:W-:Y:S01]  /*0aa0*/  VIADD R4, R4, 0x8 ;  /* 0x0000000804047836 */ /* 0x000fe20000000000 */
[----:B--2---:R-:W-:-:S04]  /*0ab0*/  @!P6 FMNMX R0, R0, R5, !PT ;  /* 0x000000050000e209 */ /* 0x004fc80007800000 */
[----:B---3--:R-:W-:-:S04]  /*0ac0*/  @!P5 FMNMX R0, R0, R17, !PT ;  /* 0x000000110000d209 */ /* 0x008fc80007800000 */
[----:B----4-:R-:W-:-:S04]  /*0ad0*/  @!P4 FMNMX R0, R0, R19, !PT ;  /* 0x000000130000c209 */ /* 0x010fc80007800000 */
[----:B-----5:R-:W-:-:S04]  /*0ae0*/  @!P3 FMNMX R0, R0, R21, !PT ;  /* 0x000000150000b209 */ /* 0x020fc80007800000 */
[----:B------:R-:W-:-:S04]  /*0af0*/  @!P2 FMNMX R0, R0, R23, !PT ;  /* 0x000000170000a209 */ /* 0x000fc80007800000 */
[----:B------:R-:W-:-:S07]  /*0b00*/  @!P0 FMNMX R0, R0, R25, !PT ;  /* 0x0000001900008209 */ /* 0x000fce0007800000 */
.L_x_80:
        /* <DEDUP_REMOVED lines=8> */
[C---:B------:R-:W-:Y:S02]  /*0b90*/  VIADD R19, R17.reuse, 0x1 ;  /* 0x0000000111137836 */ /* 0x040fe40000000000 */
[----:B------:R-:W-:Y:S01]  /*0ba0*/  VIADD R20, R17, 0x2 ;  /* 0x0000000211147836 */ /* 0x000fe20000000000 */
[----:B0-----:R-:W-:Y:S01]  /*0bb0*/  ISETP.GE.AND P0, PT, R13, UR8, PT ;  /* 0x000000080d007c0c */ /* 0x001fe2000bf06270 */
[----:B------:R-:W-:-:S03]  /*0bc0*/  IMAD R5, R14, UR9, R17 ;  /* 0x000000090e057c24 */ /* 0x000fc6000f8e0211 */
[----:B------:R-:W-:Y:S02]  /*0bd0*/  ISETP.GE.OR P1, PT, R17, UR9, P0 ;  /* 0x0000000911007c0c */ /* 0x000fe40008726670 */
[----:B------:R-:W-:Y:S01]  /*0be0*/  ISETP.GE.OR P2, PT, R19, UR9, P0 ;  /* 0x0000000913007c0c */ /* 0x000fe20008746670 */
[----:B-1----:R-:W-:Y:S01]  /*0bf0*/  IMAD.WIDE R2, R5, 0x4, R2 ;  /* 0x0000000405027825 */ /* 0x002fe200078e0202 */
[----:B------:R-:W-:-:S03]  /*0c00*/  ISETP.GE.OR P3, PT, R20, UR9, P0 ;  /* 0x0000000914007c0c */ /* 0x000fc60008766670 */
[----:B------:R-:W-:-:S05]  /*0c10*/  VIADD R5, R17, 0x3 ;  /* 0x0000000311057836 */ /* 0x000fca0000000000 */
[----:B------:R-:W-:Y:S02]  /*0c20*/  ISETP.GE.OR P0, PT, R5, UR9, P0 ;  /* 0x0000000905007c0c */ /* 0x000fe40008706670 */
[----:B------:R-:W2:Y:S04]  /*0c30*/  @!P1 LDG.E R5, desc[UR6][R2.64] ;  /* 0x0000000602059981 */ /* 0x000ea8000c1e1900 */
[----:B------:R-:W3:Y:S04]  /*0c40*/  @!P2 LDG.E R17, desc[UR6][R2.64+0x4] ;  /* 0x000004060211a981 */ /* 0x000ee8000c1e1900 */
[----:B------:R-:W4:Y:S04]  /*0c50*/  @!P3 LDG.E R19, desc[UR6][R2.64+0x8] ;  /* 0x000008060213b981 */ /* 0x000f28000c1e1900 */
[----:B------:R-:W5:Y:S01]  /*0c60*/  @!P0 LDG.E R21, desc[UR6][R2.64+0xc] ;  /* 0x00000c0602158981 */ /* 0x000f62000c1e1900 */
[----:B------:R-:W-:Y:S01]  /*0c70*/  VIADD R4, R4, 0x4 ;  /* 0x0000000404047836 */ /* 0x000fe20000000000 */
[----:B--2---:R-:W-:-:S04]  /*0c80*/  @!P1 FMNMX R0, R0, R5, !PT ;  /* 0x0000000500009209 */ /* 0x004fc80007800000 */
[----:B---3--:R-:W-:-:S04]  /*0c90*/  @!P2 FMNMX R0, R0, R17, !PT ;  /* 0x000000110000a209 */ /* 0x008fc80007800000 */
[----:B----4-:R-:W-:-:S04]  /*0ca0*/  @!P3 FMNMX R0, R0, R19, !PT ;  /* 0x000000130000b209 */ /* 0x010fc80007800000 */
[----:B-----5:R-:W-:-:S07]  /*0cb0*/  @!P0 FMNMX R0, R0, R21, !PT ;  /* 0x0000001500008209 */ /* 0x020fce0007800000 */
.L_x_81:
[----:B------:R-:W-:Y:S05]  /*0cc0*/  @!P4 BRA `(.L_x_79) ;  /* 0x00000000005cc947 */ /* 0x000fea0003800000 */
[----:B------:R-:W0:Y:S01]  /*0cd0*/  LDCU.64 UR8, c[0x0][0x398] ;  /* 0x00007300ff0877ac */ /* 0x000e220008000a00 */
[----:B------:R-:W1:Y:S01]  /*0ce0*/  LDC.64 R2, c[0x0][0x388] ;  /* 0x0000e200ff027b82 */ /* 0x000e620000000a00 */
[----:B------:R-:W-:Y:S01]  /*0cf0*/  IMAD R15, R8, R15, R4 ;  /* 0x0000000f080f7224 */ /* 0x000fe200078e0204 */
[----:B------:R-:W-:Y:S01]  /*0d00*/  BSSY.RECONVERGENT B0, `(.L_x_82) ;  /* 0x0000009000007945 */ /* 0x000fe20003800200 */
[----:B------:R-:W-:Y:S02]  /*0d10*/  ISETP.NE.AND P2, PT, R12, 0x1, PT ;  /* 0x000000010c00780c */ /* 0x000fe40003f45270 */
[----:B0-----:R-:W-:Y:S01]  /*0d20*/  ISETP.GE.AND P0, PT, R13, UR8, PT ;  /* 0x000000080d007c0c */ /* 0x001fe2000bf06270 */
[----:B------:R-:W-:-:S03]  /*0d30*/  IMAD R5, R14, UR9, R15 ;  /* 0x000000090e057c24 */ /* 0x000fc6000f8e020f */
[----:B------:R-:W-:Y:S01]  /*0d40*/  ISETP.GE.OR P1, PT, R15, UR9, P0 ;  /* 0x000000090f007c0c */ /* 0x000fe20008726670 */
[----:B-1----:R-:W-:-:S12]  /*0d50*/  IMAD.WIDE R2, R5, 0x4, R2 ;  /* 0x0000000405027825 */ /* 0x002fd800078e0202 */
[----:B------:R-:W-:Y:S05]  /*0d60*/  @P1 BRA `(.L_x_83) ;  /* 0x0000000000081947 */ /* 0x000fea0003800000 */
[----:B------:R-:W2:Y:S02]  /*0d70*/  LDG.E R5, desc[UR6][R2.64] ;  /* 0x0000000602057981 */ /* 0x000ea4000c1e1900 */
[----:B--2---:R-:W-:-:S07]  /*0d80*/  FMNMX R0, R0, R5, !PT ;  /* 0x0000000500007209 */ /* 0x004fce0007800000 */
.L_x_83:
[----:B------:R-:W-:Y:S05]  /*0d90*/  BSYNC.RECONVERGENT B0 ;  /* 0x0000000000007941 */ /* 0x000fea0003800200 */
.L_x_82:
[----:B------:R-:W-:Y:S05]  /*0da0*/  @!P2 BRA `(.L_x_79) ;  /* 0x000000000024a947 */ /* 0x000fea0003800000 */
[C---:B------:R-:W-:Y:S02]  /*0db0*/  VIADD R5, R15.reuse, 0x1 ;  /* 0x000000010f057836 */ /* 0x040fe40000000000 */
[----:B------:R-:W-:-:S03]  /*0dc0*/  VIADD R4, R15, 0x2 ;  /* 0x000000020f047836 */ /* 0x000fc60000000000 */
[----:B------:R-:W-:Y:S02]  /*0dd0*/  ISETP.GE.OR P1, PT, R5, UR9, P0 ;  /* 0x0000000905007c0c */ /* 0x000fe40008726670 */
[----:B------:R-:W-:-:S04]  /*0de0*/  ISETP.GE.OR P0, PT, R4, UR9, P0 ;  /* 0x0000000904007c0c */ /* 0x000fc80008706670 */
[----:B------:R-:W-:-:S07]  /*0df0*/  ISETP.EQ.OR P0, PT, R12, 0x2, P0 ;  /* 0x000000020c00780c */ /* 0x000fce0000702670 */
[----:B------:R-:W2:Y:S06]  /*0e00*/  @!P1 LDG.E R5, desc[UR6][R2.64+0x4] ;  /* 0x0000040602059981 */ /* 0x000eac000c1e1900 */
[----:B------:R-:W3:Y:S01]  /*0e10*/  @!P0 LDG.E R13, desc[UR6][R2.64+0x8] ;  /* 0x00000806020d8981 */ /* 0x000ee2000c1e1900 */
[----:B--2---:R-:W-:-:S04]  /*0e20*/  @!P1 FMNMX R0, R0, R5, !PT ;  /* 0x0000000500009209 */ /* 0x004fc80007800000 */
[----:B---3--:R-:W-:-:S07]  /*0e30*/  @!P0 FMNMX R0, R0, R13, !PT ;  /* 0x0000000d00008209 */ /* 0x008fce0007800000 */
.L_x_79:
[----:B------:R-:W-:Y:S05]  /*0e40*/  BRA.U UP1, `(.L_x_84) ;  /* 0xfffffff5012c7547 */ /* 0x000fea000b83ffff */
.L_x_76:
[----:B------:R-:W0:Y:S01]  /*0e50*/  LDC R4, c[0x0][0x394] ;  /* 0x0000e500ff047b82 */ /* 0x000e220000000800 */
[----:B------:R-:W1:Y:S07]  /*0e60*/  LDCU.64 UR8, c[0x0][0x3a0] ;  /* 0x00007400ff0877ac */ /* 0x000e6e0008000a00 */
[----:B------:R-:W2:Y:S01]  /*0e70*/  LDC.64 R2, c[0x0][0x380] ;  /* 0x0000e000ff027b82 */ /* 0x000ea20000000a00 */
[----:B0-----:R-:W-:-:S04]  /*0e80*/  IMAD R4, R6, R4, R9 ;  /* 0x0000000406047224 */ /* 0x001fc800078e0209 */
[----:B-1----:R-:W-:-:S04]  /*0e90*/  IMAD R7, R4, UR8, R7 ;  /* 0x0000000804077c24 */ /* 0x002fc8000f8e0207 */
[----:B------:R-:W-:-:S04]  /*0ea0*/  IMAD R7, R7, UR9, R8 ;  /* 0x0000000907077c24 */ /* 0x000fc8000f8e0208 */
[----:B--2---:R-:W-:-:S05]  /*0eb0*/  IMAD.WIDE R2, R7, 0x4, R2 ;  /* 0x0000000407027825 */ /* 0x004fca00078e0202 */
[----:B------:R-:W-:Y:S01]  /*0ec0*/  STG.E desc[UR6][R2.64], R0 ;  /* 0x0000000002007986 */ /* 0x000fe2000c101906 */
[----:B------:R-:W-:Y:S05]  /*0ed0*/  EXIT ;  /* 0x000000000000794d */ /* 0x000fea0003800000 */
.L_x_85:
        /* <DEDUP_REMOVED lines=10> */
.L_x_187:


//--------------------- .text._Z15conv2d3x3SharedPfPKfS1_S1_iiiiiii --------------------------
	.section	.text._Z15conv2d3x3SharedPfPKfS1_S1_iiiiiii,"ax",@progbits
	.align	128
        .global         _Z15conv2d3x3SharedPfPKfS1_S1_iiiiiii
        .type           _Z15conv2d3x3SharedPfPKfS1_S1_iiiiiii,@function
        .size           _Z15conv2d3x3SharedPfPKfS1_S1_iiiiiii,(.L_x_188 - _Z15conv2d3x3SharedPfPKfS1_S1_iiiiiii)
        .other          _Z15conv2d3x3SharedPfPKfS1_S1_iiiiiii,@"STO_CUDA_ENTRY STV_DEFAULT"
_Z15conv2d3x3SharedPfPKfS1_S1_iiiiiii:
.text._Z15conv2d3x3SharedPfPKfS1_S1_iiiiiii:
[----:B------:R-:W-:Y:S08]  /*0000*/  LDC R1, c[0x0][0x37c] ;  /* 0x0000df00ff017b82 */ /* 0x000ff00000000800 */
[----:B------:R-:W0:Y:S01]  /*0010*/  LDC R6, c[0x0][0x3a8] ;  /* 0x0000ea00ff067b82 */ /* 0x000e220000000800 */
[----:B------:R-:W1:Y:S01]  /*0020*/  LDCU.64 UR6, c[0x0][0x358] ;  /* 0x00006b00ff0677ac */ /* 0x000e620008000a00 */
[----:B------:R-:W-:Y:S01]  /*0030*/  IMAD.MOV.U32 R15, RZ, RZ, RZ ;  /* 0x000000ffff0f7224 */ /* 0x000fe200078e00ff */
[----:B------:R-:W2:Y:S05]  /*0040*/  LDCU UR5, c[0x0][0x3a4] ;  /* 0x00007480ff0577ac */ /* 0x000eaa0008000800 */
[----:B------:R-:W3:Y:S08]  /*0050*/  S2UR UR4, SR_CTAID.Z ;  /* 0x00000000000479c3 */ /* 0x000ef00000002700 */
[----:B------:R-:W4:Y:S01]  /*0060*/  LDC.64 R8, c[0x0][0x398] ;  /* 0x0000e600ff087b82 */ /* 0x000f220000000a00 */
[----:B0-----:R-:W0:Y:S01]  /*0070*/  I2F.U32.RP R4, R6 ;  /* 0x0000000600047306 */ /* 0x001e220000209000 */
[----:B------:R-:W-:-:S07]  /*0080*/  ISETP.NE.U32.AND P3, PT, R6, RZ, PT ;  /* 0x000000ff0600720c */ /* 0x000fce0003f65070 */
[----:B0-----:R-:W0:Y:S01]  /*0090*/  MUFU.RCP R4, R4 ;  /* 0x0000000400047308 */ /* 0x001e220000001000 */
[----:B----4-:R-:W-:-:S04]  /*00a0*/  ISETP.NE.U32.AND P0, PT, R8, RZ, PT ;  /* 0x000000ff0800720c */ /* 0x010fc80003f05070 */
[----:B------:R-:W-:Y:S01]  /*00b0*/  ISETP.NE.AND.EX P0, PT, R9, RZ, PT, P0 ;  /* 0x000000ff0900720c */ /* 0x000fe20003f05300 */
[----:B0-----:R-:W-:-:S04]  /*00c0*/  VIADD R2, R4, 0xffffffe ;  /* 0x0ffffffe04027836 */ /* 0x001fc80000000000 */
[----:B------:R0:W4:Y:S02]  /*00d0*/  F2I.FTZ.U32.TRUNC.NTZ R3, R2 ;  /* 0x0000000200037305 */ /* 0x000124000021f000 */
[----:B0-----:R-:W-:Y:S02]  /*00e0*/  HFMA2 R2, -RZ, RZ, 0, 0 ;  /* 0x00000000ff027431 */ /* 0x001fe400000001ff */
[----:B----4-:R-:W-:-:S04]  /*00f0*/  IMAD.MOV R5, RZ, RZ, -R3 ;  /* 0x000000ffff057224 */ /* 0x010fc800078e0a03 */
[----:B------:R-:W-:-:S04]  /*0100*/  IMAD R5, R5, R6, RZ ;  /* 0x0000000605057224 */ /* 0x000fc800078e02ff */
[----:B------:R-:W-:-:S06]  /*0110*/  IMAD.HI.U32 R0, R3, R5, R2 ;  /* 0x0000000503007227 */ /* 0x000fcc00078e0002 */
[----:B---3--:R-:W-:-:S04]  /*0120*/  IMAD.HI.U32 R0, R0, UR4, RZ ;  /* 0x0000000400007c27 */ /* 0x008fc8000f8e00ff */
[----:B------:R-:W-:-:S04]  /*0130*/  IMAD.MOV R3, RZ, RZ, -R0 ;  /* 0x000000ffff037224 */ /* 0x000fc800078e0a00 */
[----:B------:R-:W-:-:S05]  /*0140*/  IMAD R3, R6, R3, UR4 ;  /* 0x0000000406037e24 */ /* 0x000fca000f8e0203 */
[----:B------:R-:W-:-:S13]  /*0150*/  ISETP.GE.U32.AND P1, PT, R3, R6, PT ;  /* 0x000000060300720c */ /* 0x000fda0003f26070 */
[----:B------:R-:W-:Y:S01]  /*0160*/  @P1 IMAD.IADD R3, R3, 0x1, -R6 ;  /* 0x0000000103031824 */ /* 0x000fe200078e0a06 */
[----:B------:R-:W-:-:S04]  /*0170*/  @P1 IADD3 R0, PT, PT, R0, 0x1, RZ ;  /* 0x0000000100001810 */ /* 0x000fc80007ffe0ff */
[-C--:B------:R-:W-:Y:S02]  /*0180*/  ISETP.GE.U32.AND P2, PT, R3, R6.reuse, PT ;  /* 0x000000060300720c */ /* 0x080fe40003f46070 */
[----:B------:R-:W0:Y:S11]  /*0190*/  @P0 LDC.64 R2, c[0x0][0x398] ;  /* 0x0000e600ff020b82 */ /* 0x000e360000000a00 */
[----:B------:R-:W-:Y:S01]  /*01a0*/  @P2 VIADD R0, R0, 0x1 ;  /* 0x0000000100002836 */ /* 0x000fe20000000000 */
[----:B------:R-:W-:-:S04]  /*01b0*/  @!P3 LOP3.LUT R0, RZ, R6, RZ, 0x33, !PT ;  /* 0x00000006ff00b212 */ /* 0x000fc800078e33ff */
[----:B------:R-:W-:-:S05]  /*01c0*/  IADD3 R7, PT, PT, -R0, RZ, RZ ;  /* 0x000000ff00077210 */ /* 0x000fca0007ffe1ff */
[----:B------:R-:W-:-:S04]  /*01d0*/  IMAD R7, R6, R7, UR4 ;  /* 0x0000000406077e24 */ /* 0x000fc8000f8e0207 */
[----:B0-----:R-:W-:-:S05]  /*01e0*/  @P0 IMAD.WIDE.U32 R2, R7, 0x4, R2 ;  /* 0x0000000407020825 */ /* 0x001fca00078e0002 */
[----:B-1----:R0:W5:Y:S01]  /*01f0*/  @P0 LDG.E R15, desc[UR6][R2.64] ;  /* 0x00000006020f0981 */ /* 0x002162000c1e1900 */
[----:B--2---:R-:W-:Y:S01]  /*0200*/  UISETP.GE.AND UP0, UPT, UR5, 0x1, UPT ;  /* 0x000000010500788c */ /* 0x004fe2000bf06270 */
[----:B------:R-:W1:Y:S01]  /*0210*/  S2R R6, SR_TID.X ;  /* 0x0000000000067919 */ /* 0x000e620000002100 */
[----:B------:R-:W1:Y:S01]  /*0220*/  S2R R9, SR_CTAID.X ;  /* 0x0000000000097919 */ /* 0x000e620000002500 */
[----:B------:R-:W2:Y:S01]  /*0230*/  S2R R8, SR_TID.Y ;  /* 0x0000000000087919 */ /* 0x000ea20000002200 */
[----:B------:R-:W2:Y:S01]  /*0240*/  S2R R5, SR_CTAID.Y ;  /* 0x0000000000057919 */ /* 0x000ea20000002600 */
[----:B-1----:R-:W-:Y:S01]  /*0250*/  LEA R9, R9, R6, 0x4 ;  /* 0x0000000609097211 */ /* 0x002fe200078e20ff */
[----:B--2---:R-:W-:-:S03]  /*0260*/  IMAD R10, R5, 0x10, R8 ;  /* 0x00000010050a7824 */ /* 0x004fc600078e0208 */
[----:B0-----:R-:W-:Y:S05]  /*0270*/  BRA.U !UP0, `(.L_x_86) ;  /* 0x0000000508a87547 */ /* 0x001fea000b800000 */
[----:B------:R-:W0:Y:S01]  /*0280*/  S2R R5, SR_CgaCtaId ;  /* 0x0000000000057919 */ /* 0x000e220000008800 */
[----:B------:R-:W1:Y:S01]  /*0290*/  LDCU.64 UR8, c[0x0][0x3b0] ;  /* 0x00007600ff0877ac */ /* 0x000e620008000a00 */
[----:B------:R-:W-:Y:S01]  /*02a0*/  IADD3 R3, PT, PT, R9, 0xf, RZ ;  /* 0x0000000f09037810 */ /* 0x000fe20007ffe0ff */
[----:B------:R-:W2:Y:S01]  /*02b0*/  LDC R11, c[0x0][0x3a4] ;  /* 0x0000e900ff0b7b82 */ /* 0x000ea20000000800 */
[----:B------:R-:W-:Y:S01]  /*02c0*/  MOV R2, 0x400 ;  /* 0x0000040000027802 */ /* 0x000fe20000000f00 */
[----:B------:R-:W3:Y:S01]  /*02d0*/  LDCU UR4, c[0x0][0x3ac] ;  /* 0x00007580ff0477ac */ /* 0x000ee20008000800 */
[C---:B------:R-:W-:Y:S01]  /*02e0*/  VIADD R12, R10.reuse, 0xf ;  /* 0x0000000f0a0c7836 */ /* 0x040fe20000000000 */
[----:B------:R-:W-:Y:S01]  /*02f0*/  IADD3 R13, PT, PT, R10, -0x1, RZ ;  /* 0xffffffff0a0d7810 */ /* 0x000fe20007ffe0ff */
[----:B------:R-:W4:Y:S01]  /*0300*/  LDCU UR10, c[0x0][0x3b8] ;  /* 0x00007700ff0a77ac */ /* 0x000f220008000800 */
[----:B------:R-:W-:Y:S01]  /*0310*/  UIADD3 UR5, UPT, UPT, -UR5, URZ, URZ ;  /* 0x000000ff05057290 */ /* 0x000fe2000fffe1ff */
[----:B------:R-:W0:Y:S01]  /*0320*/  LDCU UR11, c[0x0][0x3ac] ;  /* 0x00007580ff0b77ac */ /* 0x000e220008000800 */
[----:B-1----:R-:W-:Y:S01]  /*0330*/  ISETP.GE.AND P2, PT, R3, UR8, PT ;  /* 0x0000000803007c0c */ /* 0x002fe2000bf46270 */
[----:B------:R-:W1:Y:S01]  /*0340*/  LDCU UR12, c[0x0][0x3b0] ;  /* 0x00007600ff0c77ac */ /* 0x000e620008000800 */
[----:B------:R-:W-:-:S02]  /*0350*/  ISETP.GT.AND P0, PT, R9, UR8, PT ;  /* 0x0000000809007c0c */ /* 0x000fc4000bf04270 */
[C---:B---3--:R-:W-:Y:S02]  /*0360*/  ISETP.GT.AND P1, PT, R10.reuse, UR4, PT ;  /* 0x000000040a007c0c */ /* 0x048fe4000bf24270 */
[C---:B------:R-:W-:Y:S01]  /*0370*/  ISETP.GE.AND P3, PT, R10.reuse, UR9, PT ;  /* 0x000000090a007c0c */ /* 0x040fe2000bf66270 */
[----:B------:R-:W3:Y:S01]  /*0380*/  LDCU.64 UR8, c[0x0][0x388] ;  /* 0x00007100ff0877ac */ /* 0x000ee20008000a00 */
[----:B------:R-:W-:Y:S02]  /*0390*/  ISETP.NE.AND P1, PT, R10, RZ, !P1 ;  /* 0x000000ff0a00720c */ /* 0x000fe40004f25270 */
[C---:B------:R-:W-:Y:S02]  /*03a0*/  ISETP.GT.AND P2, PT, R9.reuse, -0x10, !P2 ;  /* 0xfffffff00900780c */ /* 0x040fe40005744270 */
[----:B------:R-:W-:Y:S02]  /*03b0*/  ISETP.GT.AND P0, PT, R9, RZ, !P0 ;  /* 0x000000ff0900720c */ /* 0x000fe40004704270 */
[----:B0-----:R-:W-:-:S02]  /*03c0*/  LEA R5, R5, R2, 0x18 ;  /* 0x0000000205057211 */ /* 0x001fc400078ec0ff */
[----:B------:R-:W0:Y:S01]  /*03d0*/  LDC.64 R2, c[0x0][0x390] ;  /* 0x0000e400ff027b82 */ /* 0x000e220000000a00 */
[----:B----4-:R-:W-:Y:S02]  /*03e0*/  ISETP.LT.AND P3, PT, R9, UR10, !P3 ;  /* 0x0000000a09007c0c */ /* 0x010fe4000df61270 */
[----:B------:R-:W-:Y:S01]  /*03f0*/  IMAD R5, R8, 0x48, R5 ;  /* 0x0000004808057824 */ /* 0x000fe200078e0205 */
[----:B------:R-:W-:Y:S02]  /*0400*/  PLOP3.LUT P2, PT, P2, P1, PT, 0x80, 0x8 ;  /* 0x000000000008781c */ /* 0x000fe40001743070 */
[----:B------:R-:W-:Y:S01]  /*0410*/  PLOP3.LUT P4, PT, P0, P1, PT, 0x80, 0x8 ;  /* 0x000000000008781c */ /* 0x000fe20000783070 */
[----:B------:R-:W-:Y:S01]  /*0420*/  IMAD R14, R6, 0x4, R5 ;  /* 0x00000004060e7824 */ /* 0x000fe200078e0205 */
[----:B------:R-:W-:Y:S01]  /*0430*/  ISETP.LT.AND P0, PT, R12, UR4, P0 ;  /* 0x000000040c007c0c */ /* 0x000fe20008701270 */
[----:B-1-3--:R-:W-:-:S12]  /*0440*/  UMOV UR4, URZ ;  /* 0x000000ff00047c82 */ /* 0x00afd80008000000 */
.L_x_97:
[----:B--2---:R-:W-:Y:S01]  /*0450*/  IMAD R18, R0, R11, UR4 ;  /* 0x0000000400127e24 */ /* 0x004fe2000f8e020b */
[----:B------:R-:W-:Y:S01]  /*0460*/  BSSY.RECONVERGENT B0, `(.L_x_87) ;  /* 0x000000b000007945 */ /* 0x000fe20003800200 */
[----:B------:R-:W-:Y:S02]  /*0470*/  MOV R17, RZ ;  /* 0x000000ff00117202 */ /* 0x000fe40000000f00 */
[----:B-1----:R-:W-:-:S04]  /*0480*/  IMAD R4, R18, UR11, R13 ;  /* 0x0000000b12047c24 */ /* 0x002fc8000f8e020d */
[----:B------:R-:W-:-:S05]  /*0490*/  IMAD R4, R4, UR12, RZ ;  /* 0x0000000c04047c24 */ /* 0x000fca000f8e02ff */
[----:B------:R-:W-:Y:S02]  /*04a0*/  SHF.R.S32.HI R16, RZ, 0x1f, R4 ;  /* 0x0000001fff107819 */ /* 0x000fe40000011404 */
[----:B---34-:R-:W-:-:S04]  /*04b0*/  IADD3 R5, P1, PT, R9, R4, RZ ;  /* 0x0000000409057210 */ /* 0x018fc80007f3e0ff */
[----:B------:R-:W-:Y:S02]  /*04c0*/  LEA.HI.X.SX32 R16, R9, R16, 0x1, P1 ;  /* 0x0000001009107211 */ /* 0x000fe400008f0eff */
[----:B------:R-:W-:-:S04]  /*04d0*/  LEA R4, P1, R5, UR8, 0x2 ;  /* 0x0000000805047c11 */ /* 0x000fc8000f8210ff */
[----:B------:R-:W-:Y:S01]  /*04e0*/  LEA.HI.X R5, R5, UR9, R16, 0x2, P1 ;  /* 0x0000000905057c11 */ /* 0x000fe200088f1410 */
[----:B------:R-:W-:Y:S08]  /*04f0*/  @!P4 BRA `(.L_x_88) ;  /* 0x000000000004c947 */ /* 0x000ff00003800000 */
[----:B------:R1:W5:Y:S02]  /*0500*/  LDG.E R17, desc[UR6][R4.64+-0x4] ;  /* 0xfffffc0604117981 */ /* 0x000364000c1e1900 */
.L_x_88:
[----:B------:R-:W-:Y:S05]  /*0510*/  BSYNC.RECONVERGENT B0 ;  /* 0x0000000000007941 */ /* 0x000fea0003800200 */
.L_x_87:
[----:B-----5:R2:W-:Y:S01]  /*0520*/  STS [R14], R17 ;  /* 0x000000110e007388 */ /* 0x0205e20000000800 */
[----:B------:R-:W-:Y:S01]  /*0530*/  ISETP.GT.U32.AND P1, PT, R6, 0x1, PT ;  /* 0x000000010600780c */ /* 0x000fe20003f24070 */
[----:B------:R-:W-:-:S12]  /*0540*/  BSSY.RECONVERGENT B0, `(.L_x_89) ;  /* 0x0000007000007945 */ /* 0x000fd80003800200 */
[----:B--2---:R-:W-:Y:S05]  /*0550*/  @P1 BRA `(.L_x_90) ;  /* 0x0000000000141947 */ /* 0x004fea0003800000 */
[----:B------:R-:W-:Y:S05]  /*0560*/  @!P2 BRA `(.L_x_91) ;  /* 0x00000000000ca947 */ /* 0x000fea0003800000 */
[----:B-1----:R-:W2:Y:S04]  /*0570*/  LDG.E R5, desc[UR6][R4.64+0x3c] ;  /* 0x00003c0604057981 */ /* 0x002ea8000c1e1900 */
[----:B--2---:R3:W-:Y:S01]  /*0580*/  STS [R14+0x40], R5 ;  /* 0x000040050e007388 */ /* 0x0047e20000000800 */
[----:B------:R-:W-:Y:S05]  /*0590*/  BRA `(.L_x_90) ;  /* 0x0000000000047947 */ /* 0x000fea0003800000 */
.L_x_91:
[----:B------:R2:W-:Y:S02]  /*05a0*/  STS [R14+0x40], RZ ;  /* 0x000040ff0e007388 */ /* 0x0005e40000000800 */
.L_x_90:
[----:B------:R-:W-:Y:S05]  /*05b0*/  BSYNC.RECONVERGENT B0 ;  /* 0x0000000000007941 */ /* 0x000fea0003800200 */
.L_x_89:
[----:B------:R-:W-:Y:S01]  /*05c0*/  ISETP.GT.U32.AND P1, PT, R8, 0x1, PT ;  /* 0x000000010800780c */ /* 0x000fe20003f24070 */
[----:B------:R-:W-:-:S12]  /*05d0*/  BSSY.RECONVERGENT B0, `(.L_x_92) ;  /* 0x000000d000007945 */ /* 0x000fd80003800200 */
[----:B------:R-:W-:Y:S05]  /*05e0*/  @P1 BRA `(.L_x_93) ;  /* 0x00000000002c1947 */ /* 0x000fea0003800000 */
[----:B------:R-:W-:Y:S05]  /*05f0*/  @!P0 BRA `(.L_x_94) ;  /* 0x0000000000248947 */ /* 0x000fea0003800000 */
[----:B-1----:R-:W-:-:S04]  /*0600*/  IMAD R4, R18, UR11, R12 ;  /* 0x0000000b12047c24 */ /* 0x002fc8000f8e020c */
[----:B------:R-:W-:-:S05]  /*0610*/  IMAD R4, R4, UR12, RZ ;  /* 0x0000000c04047c24 */ /* 0x000fca000f8e02ff */
[----:B---3--:R-:W-:-:S04]  /*0620*/  IADD3 R5, P1, PT, R9, R4, RZ ;  /* 0x0000000409057210 */ /* 0x008fc80007f3e0ff */
[----:B------:R-:W-:Y:S02]  /*0630*/  LEA.HI.X.SX32 R16, R4, RZ, 0x1, P1 ;  /* 0x000000ff04107211 */ /* 0x000fe400008f0eff */
[----:B------:R-:W-:-:S04]  /*0640*/  LEA R4, P1, R5, UR8, 0x2 ;  /* 0x0000000805047c11 */ /* 0x000fc8000f8210ff */
[----:B------:R-:W-:-:S06]  /*0650*/  LEA.HI.X R5, R5, UR9, R16, 0x2, P1 ;  /* 0x0000000905057c11 */ /* 0x000fcc00088f1410 */
[----:B------:R-:W3:Y:S04]  /*0660*/  LDG.E R5, desc[UR6][R4.64+-0x4] ;  /* 0xfffffc0604057981 */ /* 0x000ee8000c1e1900 */
[----:B---3--:R4:W-:Y:S01]  /*0670*/  STS [R14+0x480], R5 ;  /* 0x000480050e007388 */ /* 0x0089e20000000800 */
[----:B------:R-:W-:Y:S05]  /*0680*/  BRA `(.L_x_93) ;  /* 0x0000000000047947 */ /* 0x000fea0003800000 */
.L_x_94:
[----:B------:R4:W-:Y:S02]  /*0690*/  STS [R14+0x480], RZ ;  /* 0x000480ff0e007388 */ /* 0x0009e40000000800 */
.L_x_93:
[----:B------:R-:W-:Y:S05]  /*06a0*/  BSYNC.RECONVERGENT B0 ;  /* 0x0000000000007941 */ /* 0x000fea0003800200 */
.L_x_92:
[----:B------:R-:W-:Y:S06]  /*06b0*/  BAR.SYNC.DEFER_BLOCKING 0x0 ;  /* 0x0000000000007b1d */ /* 0x000fec0000010000 */
[----:B------:R-:W-:Y:S04]  /*06c0*/  BSSY.RECONVERGENT B0, `(.L_x_95) ;  /* 0x0000020000007945 */ /* 0x000fe80003800200 */
[----:B------:R-:W-:Y:S05]  /*06d0*/  @!P3 BRA `(.L_x_96) ;  /* 0x000000000078b947 */ /* 0x000fea0003800000 */
[----:B-1----:R-:W-:Y:S01]  /*06e0*/  IMAD R4, R7, R11, UR4 ;  /* 0x0000000407047e24 */ /* 0x002fe2000f8e020b */
[----:B------:R-:W1:Y:S03]  /*06f0*/  LDS R26, [R14] ;  /* 0x000000000e1a7984 */ /* 0x000e660000000800 */
[----:B---34-:R-:W-:Y:S01]  /*0700*/  IMAD R5, R4, 0x9, RZ ;  /* 0x0000000904057824 */ /* 0x018fe200078e02ff */
[----:B------:R-:W3:Y:S03]  /*0710*/  LDS R27, [R14+0x4] ;  /* 0x000004000e1b7984 */ /* 0x000ee60000000800 */
[----:B0-----:R-:W-:Y:S01]  /*0720*/  IMAD.WIDE.U32 R4, R5, 0x4, R2 ;  /* 0x0000000405047825 */ /* 0x001fe200078e0002 */
[----:B------:R-:W0:Y:S04]  /*0730*/  LDS R24, [R14+0x8] ;  /* 0x000008000e187984 */ /* 0x000e280000000800 */
[----:B------:R-:W1:Y:S04]  /*0740*/  LDG.E R25, desc[UR6][R4.64] ;  /* 0x0000000604197981 */ /* 0x000e68000c1e1900 */
[----:B------:R-:W3:Y:S04]  /*0750*/  LDG.E R23, desc[UR6][R4.64+0x4] ;  /* 0x0000040604177981 */ /* 0x000ee8000c1e1900 */
[----:B------:R-:W0:Y:S04]  /*0760*/  LDG.E R21, desc[UR6][R4.64+0x8] ;  /* 0x0000080604157981 */ /* 0x000e28000c1e1900 */
[----:B------:R-:W4:Y:S04]  /*0770*/  LDG.E R16, desc[UR6][R4.64+0xc] ;  /* 0x00000c0604107981 */ /* 0x000f28000c1e1900 */
[----:B------:R-:W5:Y:S04]  /*0780*/  LDG.E R20, desc[UR6][R4.64+0x10] ;  /* 0x0000100604147981 */ /* 0x000f68000c1e1900 */
[----:B------:R-:W2:Y:S04]  /*0790*/  LDG.E R19, desc[UR6][R4.64+0x14] ;  /* 0x0000140604137981 */ /* 0x000ea8000c1e1900 */
[----:B------:R-:W2:Y:S04]  /*07a0*/  LDG.E R18, desc[UR6][R4.64+0x18] ;  /* 0x0000180604127981 */ /* 0x000ea8000c1e1900 */
[----:B------:R-:W2:Y:S04]  /*07b0*/  LDG.E R17, desc[UR6][R4.64+0x1c] ;  /* 0x00001c0604117981 */ /* 0x000ea8000c1e1900 */
[----:B------:R1:W2:Y:S04]  /*07c0*/  LDG.E R22, desc[UR6][R4.64+0x20] ;  /* 0x0000200604167981 */ /* 0x0002a8000c1e1900 */
[----:B-1----:R-:W-:Y:S01]  /*07d0*/  LDS R5, [R14+0x98] ;  /* 0x000098000e057984 */ /* 0x002fe20000000800 */
[----:B------:R-:W-:-:S03]  /*07e0*/  FFMA R26, R26, R25, R15 ;  /* 0x000000191a1a7223 */ /* 0x000fc6000000000f */
[----:B------:R-:W4:Y:S01]  /*07f0*/  LDS R25, [R14+0x48] ;  /* 0x000048000e197984 */ /* 0x000f220000000800 */
[----:B---3--:R-:W-:-:S03]  /*0800*/  FFMA R27, R27, R23, R26 ;  /* 0x000000171b1b7223 */ /* 0x008fc6000000001a */
[----:B------:R-:W5:Y:S01]  /*0810*/  LDS R15, [R14+0x4c] ;  /* 0x00004c000e0f7984 */ /* 0x000f620000000800 */
[----:B0-----:R-:W-:-:S03]  /*0820*/  FFMA R24, R24, R21, R27 ;  /* 0x0000001518187223 */ /* 0x001fc6000000001b */
[----:B------:R-:W2:Y:S04]  /*0830*/  LDS R26, [R14+0x50] ;  /* 0x000050000e1a7984 */ /* 0x000ea80000000800 */
[----:B------:R-:W0:Y:S04]  /*0840*/  LDS R23, [R14+0x90] ;  /* 0x000090000e177984 */ /* 0x000e280000000800 */
[----:B------:R-:W1:Y:S01]  /*0850*/  LDS R21, [R14+0x94] ;  /* 0x000094000e157984 */ /* 0x000e620000000800 */
[----:B----4-:R-:W-:-:S04]  /*0860*/  FFMA R16, R25, R16, R24 ;  /* 0x0000001019107223 */ /* 0x010fc80000000018 */
[----:B-----5:R-:W-:-:S04]  /*0870*/  FFMA R15, R15, R20, R16 ;  /* 0x000000140f0f7223 */ /* 0x020fc80000000010 */
[----:B--2---:R-:W-:-:S04]  /*0880*/  FFMA R26, R26, R19, R15 ;  /* 0x000000131a1a7223 */ /* 0x004fc8000000000f */
[----:B0-----:R-:W-:-:S04]  /*0890*/  FFMA R18, R23, R18, R26 ;  /* 0x0000001217127223 */ /* 0x001fc8000000001a */
[----:B-1----:R-:W-:-:S04]  /*08a0*/  FFMA R18, R21, R17, R18 ;  /* 0x0000001115127223 */ /* 0x002fc80000000012 */
[----:B------:R-:W-:-:S07]  /*08b0*/  FFMA R15, R5, R22, R18 ;  /* 0x00000016050f7223 */ /* 0x000fce0000000012 */
.L_x_96:
[----:B------:R-:W-:Y:S05]  /*08c0*/  BSYNC.RECONVERGENT B0 ;  /* 0x0000000000007941 */ /* 0x000fea0003800200 */
.L_x_95:
[----:B------:R-:W-:Y:S01]  /*08d0*/  BAR.SYNC.DEFER_BLOCKING 0x0 ;  /* 0x0000000000007b1d */ /* 0x000fe20000010000 */
[----:B------:R-:W-:Y:S02]  /*08e0*/  UIADD3 UR5, UPT, UPT, UR5, 0x1, URZ ;  /* 0x0000000105057890 */ /* 0x000fe4000fffe0ff */
[----:B------:R-:W-:Y:S02]  /*08f0*/  UIADD3 UR4, UPT, UPT, UR4, 0x1, URZ ;  /* 0x0000000104047890 */ /* 0x000fe4000fffe0ff */
[----:B------:R-:W-:-:S09]  /*0900*/  UISETP.NE.AND UP0, UPT, UR5, URZ, UPT ;  /* 0x000000ff0500728c */ /* 0x000fd2000bf05270 */
[----:B------:R-:W-:Y:S05]  /*0910*/  BRA.U UP0, `(.L_x_97) ;  /* 0xfffffff900cc7547 */ /* 0x000fea000b83ffff */
.L_x_86:
[----:B------:R-:W0:Y:S01]  /*0920*/  LDCU UR13, c[0x0][0x3b4] ;  /* 0x00007680ff0d77ac */ /* 0x000e220008000800 */
[----:B------:R-:W1:Y:S01]  /*0930*/  LDCU UR14, c[0x0][0x3b8] ;  /* 0x00007700ff0e77ac */ /* 0x000e620008000800 */
[----:B------:R-:W2:Y:S01]  /*0940*/  LDCU UR10, c[0x0][0x3a0] ;  /* 0x00007400ff0a77ac */ /* 0x000ea20008000800 */
[----:B0-----:R-:W-:-:S04]  /*0950*/  ISETP.GE.AND P0, PT, R10, UR13, PT ;  /* 0x0000000d0a007c0c */ /* 0x001fc8000bf06270 */
[----:B-1----:R-:W-:-:S04]  /*0960*/  ISETP.GE.OR P0, PT, R9, UR14, P0 ;  /* 0x0000000e09007c0c */ /* 0x002fc80008706670 */
[----:B--2---:R-:W-:-:S13]  /*0970*/  ISETP.GE.OR P0, PT, R0, UR10, P0 ;  /* 0x0000000a00007c0c */ /* 0x004fda0008706670 */
[----:B------:R-:W-:Y:S05]  /*0980*/  @P0 EXIT ;  /* 0x000000000000094d */ /* 0x000fea0003800000 */
[----:B------:R-:W0:Y:S08]  /*0990*/  LDC R4, c[0x0][0x3a8] ;  /* 0x0000ea00ff047b82 */ /* 0x000e300000000800 */
[----:B------:R-:W1:Y:S01]  /*09a0*/  LDC.64 R2, c[0x0][0x380] ;  /* 0x0000e000ff027b82 */ /* 0x000e620000000a00 */
[----:B0-----:R-:W-:-:S04]  /*09b0*/  IMAD R7, R0, R4, R7 ;  /* 0x0000000400077224 */ /* 0x001fc800078e0207 */
[----:B------:R-:W-:-:S04]  /*09c0*/  IMAD R10, R7, UR13, R10 ;  /* 0x0000000d070a7c24 */ /* 0x000fc8000f8e020a */
[----:B------:R-:W-:-:S04]  /*09d0*/  IMAD R9, R10, UR14, R9 ;  /* 0x0000000e0a097c24 */ /* 0x000fc8000f8e0209 */
[----:B-1----:R-:W-:-:S05]  /*09e0*/  IMAD.WIDE R2, R9, 0x4, R2 ;  /* 0x0000000409027825 */ /* 0x002fca00078e0202 */
[----:B-----5:R-:W-:Y:S01]  /*09f0*/  STG.E desc[UR6][R2.64], R15 ;  /* 0x0000000f02007986 */ /* 0x020fe2000c101906 */
[----:B------:R-:W-:Y:S05]  /*0a00*/  EXIT ;  /* 0x000000000000794d */ /* 0x000fea0003800000 */
.L_x_98:
        /* <DEDUP_REMOVED lines=15> */
.L_x_188:


//--------------------- .text._Z12conv2dKernelPfPKfS1_S1_iiiiiiiiiiiii --------------------------
	.section	.text._Z12conv2dKernelPfPKfS1_S1_iiiiiiiiiiiii,"ax",@progbits
	.align	128
        .global         _Z12conv2dKernelPfPKfS1_S1_iiiiiiiiiiiii
        .type           _Z12conv2dKernelPfPKfS1_S1_iiiiiiiiiiiii,@function
        .size           _Z12conv2dKernelPfPKfS1_S1_iiiiiiiiiiiii,(.L_x_189 - _Z12conv2dKernelPfPKfS1_S1_iiiiiiiiiiiii)
        .other          _Z12conv2dKernelPfPKfS1_S1_iiiiiiiiiiiii,@"STO_CUDA_ENTRY STV_DEFAULT"
_Z12conv2dKernelPfPKfS1_S1_iiiiiiiiiiiii:
.text._Z12conv2dKernelPfPKfS1_S1_iiiiiiiiiiiii:
[----:B------:R-:W-:Y:S08]  /*0000*/  LDC R1, c[0x0][0x37c] ;  /* 0x0000df00ff017b82 */ /* 0x000ff00000000800 */
[----:B------:R-:W0:Y:S01]  /*0010*/  LDC R6, c[0x0][0x3a8] ;  /* 0x0000ea00ff067b82 */ /* 0x000e220000000800 */
[----:B------:R-:W1:Y:S01]  /*0020*/  S2R R7, SR_TID.Y ;  /* 0x0000000000077919 */ /* 0x000e620000002200 */
[----:B------:R-:W2:Y:S01]  /*0030*/  LDCU UR7, c[0x0][0x3b4] ;  /* 0x00007680ff0777ac */ /* 0x000ea20008000800 */
[----:B------:R-:W3:Y:S05]  /*0040*/  LDCU UR8, c[0x0][0x3b8] ;  /* 0x00007700ff0877ac */ /* 0x000eea0008000800 */
[----:B------:R-:W4:Y:S01]  /*0050*/  S2UR UR6, SR_CTAID.Z ;  /* 0x00000000000679c3 */ /* 0x000f220000002700 */
[----:B------:R-:W5:Y:S07]  /*0060*/  LDCU UR9, c[0x0][0x3a0] ;  /* 0x00007400ff0977ac */ /* 0x000f6e0008000800 */
[----:B------:R-:W1:Y:S01]  /*0070*/  S2UR UR5, SR_CTAID.Y ;  /* 0x00000000000579c3 */ /* 0x000e620000002600 */
[----:B0-----:R-:W0:Y:S07]  /*0080*/  I2F.U32.RP R4, R6 ;  /* 0x0000000600047306 */ /* 0x001e2e0000209000 */
[----:B------:R-:W3:Y:S01]  /*0090*/  S2UR UR4, SR_CTAID.X ;  /* 0x00000000000479c3 */ /* 0x000ee20000002500 */
[----:B------:R-:W-:Y:S01]  /*00a0*/  ISETP.NE.U32.AND P2, PT, R6, RZ, PT ;  /* 0x000000ff0600720c */ /* 0x000fe20003f45070 */
[----:B0-----:R-:W0:Y:S02]  /*00b0*/  MUFU.RCP R4, R4 ;  /* 0x0000000400047308 */ /* 0x001e240000001000 */
[----:B0-----:R-:W-:-:S04]  /*00c0*/  VIADD R2, R4, 0xffffffe ;  /* 0x0ffffffe04027836 */ /* 0x001fc80000000000 */
[----:B------:R-:W3:Y:S02]  /*00d0*/  LDC R4, c[0x0][0x360] ;  /* 0x0000d800ff047b82 */ /* 0x000ee40000000800 */
[----:B------:R0:W2:Y:S02]  /*00e0*/  F2I.FTZ.U32.TRUNC.NTZ R3, R2 ;  /* 0x0000000200037305 */ /* 0x0000a4000021f000 */
[----:B0-----:R-:W-:Y:S02]  /*00f0*/  IMAD.MOV.U32 R2, RZ, RZ, RZ ;  /* 0x000000ffff027224 */ /* 0x001fe400078e00ff */
[----:B--2---:R-:W-:-:S04]  /*0100*/  IMAD.MOV R5, RZ, RZ, -R3 ;  /* 0x000000ffff057224 */ /* 0x004fc800078e0a03 */
[----:B------:R-:W-:-:S04]  /*0110*/  IMAD R5, R5, R6, RZ ;  /* 0x0000000605057224 */ /* 0x000fc800078e02ff */
[----:B------:R-:W-:Y:S02]  /*0120*/  IMAD.HI.U32 R0, R3, R5, R2 ;  /* 0x0000000503007227 */ /* 0x000fe400078e0002 */
[----:B------:R-:W3:Y:S01]  /*0130*/  S2R R5, SR_TID.X ;  /* 0x0000000000057919 */ /* 0x000ee20000002100 */
[----:B------:R-:W1:Y:S03]  /*0140*/  LDC R2, c[0x0][0x364] ;  /* 0x0000d900ff027b82 */ /* 0x000e660000000800 */
[----:B----4-:R-:W-:-:S04]  /*0150*/  IMAD.HI.U32 R0, R0, UR6, RZ ;  /* 0x0000000600007c27 */ /* 0x010fc8000f8e00ff */
[----:B------:R-:W-:-:S04]  /*0160*/  IMAD.MOV R3, RZ, RZ, -R0 ;  /* 0x000000ffff037224 */ /* 0x000fc800078e0a00 */
[----:B------:R-:W-:-:S05]  /*0170*/  IMAD R3, R6, R3, UR6 ;  /* 0x0000000606037e24 */ /* 0x000fca000f8e0203 */
[----:B------:R-:W-:Y:S01]  /*0180*/  ISETP.GE.U32.AND P0, PT, R3, R6, PT ;  /* 0x000000060300720c */ /* 0x000fe20003f06070 */
[----:B-1----:R-:W-:-:S12]  /*0190*/  IMAD R2, R2, UR5, R7 ;  /* 0x0000000502027c24 */ /* 0x002fd8000f8e0207 */
[----:B------:R-:W-:Y:S02]  /*01a0*/  @P0 IMAD.IADD R3, R3, 0x1, -R6 ;  /* 0x0000000103030824 */ /* 0x000fe400078e0a06 */
[----:B------:R-:W-:Y:S01]  /*01b0*/  @P0 VIADD R0, R0, 0x1 ;  /* 0x0000000100000836 */ /* 0x000fe20000000000 */
[----:B------:R-:W-:Y:S02]  /*01c0*/  ISETP.GE.AND P0, PT, R2, UR7, PT ;  /* 0x0000000702007c0c */ /* 0x000fe4000bf06270 */
[----:B------:R-:W-:Y:S01]  /*01d0*/  ISETP.GE.U32.AND P1, PT, R3, R6, PT ;  /* 0x000000060300720c */ /* 0x000fe20003f26070 */
[----:B---3--:R-:W-:-:S05]  /*01e0*/  IMAD R3, R4, UR4, R5 ;  /* 0x0000000404037c24 */ /* 0x008fca000f8e0205 */
[----:B------:R-:W-:-:S07]  /*01f0*/  ISETP.GE.OR P0, PT, R3, UR8, P0 ;  /* 0x0000000803007c0c */ /* 0x000fce0008706670 */
[----:B------:R-:W-:Y:S01]  /*0200*/  @P1 VIADD R0, R0, 0x1 ;  /* 0x0000000100001836 */ /* 0x000fe20000000000 */
[----:B------:R-:W-:-:S04]  /*0210*/  @!P2 LOP3.LUT R0, RZ, R6, RZ, 0x33, !PT ;  /* 0x00000006ff00a212 */ /* 0x000fc800078e33ff */
[----:B-----5:R-:W-:Y:S01]  /*0220*/  ISETP.GE.OR P0, PT, R0, UR9, P0 ;  /* 0x0000000900007c0c */ /* 0x020fe20008706670 */
[----:B------:R-:W-:-:S04]  /*0230*/  IMAD.MOV R5, RZ, RZ, -R0 ;  /* 0x000000ffff057224 */ /* 0x000fc800078e0a00 */
[----:B------:R-:W-:-:S08]  /*0240*/  IMAD R5, R6, R5, UR6 ;  /* 0x0000000606057e24 */ /* 0x000fd0000f8e0205 */
[----:B------:R-:W-:Y:S05]  /*0250*/  @P0 EXIT ;  /* 0x000000000000094d */ /* 0x000fea0003800000 */
[----:B------:R-:W0:Y:S01]  /*0260*/  LDCU.64 UR4, c[0x0][0x398] ;  /* 0x00007300ff0477ac */ /* 0x000e220008000a00 */
[----:B------:R-:W-:Y:S01]  /*0270*/  IMAD.MOV.U32 R4, RZ, RZ, RZ ;  /* 0x000000ffff047224 */ /* 0x000fe200078e00ff */
[----:B------:R-:W1:Y:S01]  /*0280*/  LDCU.64 UR10, c[0x0][0x358] ;  /* 0x00006b00ff0a77ac */ /* 0x000e620008000a00 */
[----:B0-----:R-:W-:-:S04]  /*0290*/  UISETP.NE.U32.AND UP0, UPT, UR4, URZ, UPT ;  /* 0x000000ff0400728c */ /* 0x001fc8000bf05070 */
[----:B------:R-:W-:-:S09]  /*02a0*/  UISETP.NE.AND.EX UP0, UPT, UR5, URZ, UPT, UP0 ;  /* 0x000000ff0500728c */ /* 0x000fd2000bf05300 */
[----:B-1----:R-:W-:Y:S05]  /*02b0*/  BRA.U !UP0, `(.L_x_99) ;  /* 0x00000001080c7547 */ /* 0x002fea000b800000 */
[----:B------:R-:W0:Y:S02]  /*02c0*/  LDC.64 R6, c[0x0][0x398] ;  /* 0x0000e600ff067b82 */ /* 0x000e240000000a00 */
[----:B0-----:R-:W-:-:S05]  /*02d0*/  IMAD.WIDE.U32 R6, R5, 0x4, R6 ;  /* 0x0000000405067825 */ /* 0x001fca00078e0006 */
[----:B------:R0:W5:Y:S02]  /*02e0*/  LDG.E R4, desc[UR10][R6.64] ;  /* 0x0000000a06047981 */ /* 0x000164000c1e1900 */
.L_x_99:
[----:B------:R-:W1:Y:S02]  /*02f0*/  LDCU UR4, c[0x0][0x3a4] ;  /* 0x00007480ff0477ac */ /* 0x000e640008000800 */
[----:B-1----:R-:W-:-:S09]  /*0300*/  UISETP.GE.AND UP0, UPT, UR4, 0x1, UPT ;  /* 0x000000010400788c */ /* 0x002fd2000bf06270 */
[----:B------:R-:W-:Y:S05]  /*0310*/  BRA.U !UP0, `(.L_x_100) ;  /* 0x0000000d08a87547 */ /* 0x000fea000b800000 */
[----:B------:R-:W1:Y:S01]  /*0320*/  LDCU UR5, c[0x0][0x3c0] ;  /* 0x00007800ff0577ac */ /* 0x000e620008000800 */
[----:B0-----:R-:W0:Y:S01]  /*0330*/  LDC R6, c[0x0][0x3d0] ;  /* 0x0000f400ff067b82 */ /* 0x001e220000000800 */
[----:B------:R-:W1:Y:S01]  /*0340*/  LDCU UR4, c[0x0][0x3bc] ;  /* 0x00007780ff0477ac */ /* 0x000e620008000800 */
[----:B------:R-:W0:Y:S01]  /*0350*/  LDCU UR6, c[0x0][0x3c8] ;  /* 0x00007900ff0677ac */ /* 0x000e220008000800 */
[----:B-1----:R-:W-:-:S04]  /*0360*/  UISETP.LT.AND UP0, UPT, UR4, UR5, UPT ;  /* 0x000000050400728c */ /* 0x002fc8000bf01270 */
[----:B------:R-:W-:Y:S01]  /*0370*/  USEL UR4, UR4, UR5, UP0 ;  /* 0x0000000504047287 */ /* 0x000fe20008000000 */
[----:B0-----:R-:W-:-:S03]  /*0380*/  IMAD R6, R3, UR6, -R6 ;  /* 0x0000000603067c24 */ /* 0x001fc6000f8e0a06 */
[----:B------:R-:W-:-:S09]  /*0390*/  UISETP.GE.AND UP0, UPT, UR4, 0x1, UPT ;  /* 0x000000010400788c */ /* 0x000fd2000bf06270 */
[----:B------:R-:W-:Y:S05]  /*03a0*/  BRA.U !UP0, `(.L_x_100) ;  /* 0x0000000d08847547 */ /* 0x000fea000b800000 */
[----:B------:R-:W-:Y:S01]  /*03b0*/  SHF.R.S32.HI R7, RZ, 0x1f, R6 ;  /* 0x0000001fff077819 */ /* 0x000fe20000011406 */
[----:B------:R-:W-:-:S06]  /*03c0*/  UMOV UR4, URZ ;  /* 0x000000ff00047c82 */ /* 0x000fcc0008000000 */
.L_x_108:
[----:B------:R-:W0:Y:S01]  /*03d0*/  LDC R10, c[0x0][0x3a4] ;  /* 0x0000e900ff0a7b82 */ /* 0x000e220000000800 */
[----:B------:R-:W-:Y:S01]  /*03e0*/  UMOV UR5, URZ ;  /* 0x000000ff00057c82 */ /* 0x000fe20008000000 */
[-C--:B0-----:R-:W-:Y:S02]  /*03f0*/  IMAD R8, R0, R10.reuse, UR4 ;  /* 0x0000000400087e24 */ /* 0x081fe4000f8e020a */
[----:B------:R-:W-:Y:S01]  /*0400*/  IMAD R9, R5, R10, UR4 ;  /* 0x0000000405097e24 */ /* 0x000fe2000f8e020a */
[----:B------:R-:W-:-:S06]  /*0410*/  UIADD3 UR4, UPT, UPT, UR4, 0x1, URZ ;  /* 0x0000000104047890 */ /* 0x000fcc000fffe0ff */
[----:B------:R-:W-:-:S13]  /*0420*/  ISETP.NE.AND P5, PT, R10, UR4, PT ;  /* 0x000000040a007c0c */ /* 0x000fda000bfa5270 */
.L_x_107:
[----:B------:R-:W0:Y:S01]  /*0430*/  LDC R11, c[0x0][0x3cc] ;  /* 0x0000f300ff0b7b82 */ /* 0x000e220000000800 */
[----:B------:R-:W0:Y:S01]  /*0440*/  LDCU.64 UR6, c[0x0][0x3c0] ;  /* 0x00007800ff0677ac */ /* 0x000e220008000a00 */
[----:B------:R-:W-:Y:S01]  /*0450*/  IMAD.MOV.U32 R21, RZ, RZ, RZ ;  /* 0x000000ffff157224 */ /* 0x000fe200078e00ff */
[----:B------:R-:W1:Y:S05]  /*0460*/  LDCU UR12, c[0x0][0x3c0] ;  /* 0x00007800ff0c77ac */ /* 0x000e6a0008000800 */
[----:B------:R-:W2:Y:S01]  /*0470*/  LDC R10, c[0x0][0x3bc] ;  /* 0x0000ef00ff0a7b82 */ /* 0x000ea20000000800 */
[----:B------:R-:W3:Y:S01]  /*0480*/  LDCU UR9, c[0x0][0x3ac] ;  /* 0x00007580ff0977ac */ /* 0x000ee20008000800 */
[----:B------:R-:W4:Y:S01]  /*0490*/  LDCU UR8, c[0x0][0x3b0] ;  /* 0x00007600ff0877ac */ /* 0x000f220008000800 */
[----:B-1----:R-:W-:Y:S01]  /*04a0*/  UISETP.GE.U32.AND UP0, UPT, UR12, 0x8, UPT ;  /* 0x000000080c00788c */ /* 0x002fe2000bf06070 */
[----:B0-----:R-:W-:-:S04]  /*04b0*/  IMAD R11, R2, UR7, -R11 ;  /* 0x00000007020b7c24 */ /* 0x001fc8000f8e0a0b */
[----:B------:R-:W-:Y:S02]  /*04c0*/  VIADD R11, R11, UR5 ;  /* 0x000000050b0b7c36 */ /* 0x000fe40008000000 */
[----:B--2---:R-:W-:Y:S01]  /*04d0*/  IMAD R18, R9, R10, UR5 ;  /* 0x0000000509127e24 */ /* 0x004fe2000f8e020a */
[----:B------:R-:W-:Y:S02]  /*04e0*/  UIADD3 UR5, UPT, UPT, UR5, 0x1, URZ ;  /* 0x0000000105057890 */ /* 0x000fe4000fffe0ff */
[C---:B---3--:R-:W-:Y:S01]  /*04f0*/  ISETP.GE.AND P0, PT, R11.reuse, UR9, PT ;  /* 0x000000090b007c0c */ /* 0x048fe2000bf06270 */
[----:B------:R-:W-:Y:S02]  /*0500*/  IMAD R19, R8, UR9, R11 ;  /* 0x0000000908137c24 */ /* 0x000fe4000f8e020b */
[----:B------:R-:W-:Y:S01]  /*0510*/  IMAD R18, R18, UR12, RZ ;  /* 0x0000000c12127c24 */ /* 0x000fe2000f8e02ff */
[----:B------:R-:W-:Y:S01]  /*0520*/  ISETP.GT.AND P0, PT, R11, -0x1, !P0 ;  /* 0xffffffff0b00780c */ /* 0x000fe20004704270 */
[----:B----4-:R-:W-:Y:S01]  /*0530*/  IMAD R19, R19, UR8, RZ ;  /* 0x0000000813137c24 */ /* 0x010fe2000f8e02ff */
[----:B------:R-:W-:Y:S01]  /*0540*/  ISETP.NE.AND P6, PT, R10, UR5, PT ;  /* 0x000000050a007c0c */ /* 0x000fe2000bfc5270 */
[----:B------:R-:W-:-:S12]  /*0550*/  BRA.U !UP0, `(.L_x_101) ;  /* 0x0000000508587547 */ /* 0x000fd8000b800000 */
[----:B------:R-:W0:Y:S01]  /*0560*/  LDC.64 R10, c[0x0][0x390] ;  /* 0x0000e400ff0a7b82 */ /* 0x000e220000000a00 */
[----:B------:R-:W-:Y:S01]  /*0570*/  ULOP3.LUT UR6, UR6, 0x7ffffff8, URZ, 0xc0, !UPT ;  /* 0x7ffffff806067892 */ /* 0x000fe2000f8ec0ff */
[----:B------:R-:W-:Y:S01]  /*0580*/  VIADD R21, R6, 0x3 ;  /* 0x0000000306157836 */ /* 0x000fe20000000000 */
[----:B------:R-:W-:Y:S01]  /*0590*/  SHF.R.S32.HI R20, RZ, 0x1f, R19 ;  /* 0x0000001fff147819 */ /* 0x000fe20000011413 */
[----:B------:R-:W1:Y:S01]  /*05a0*/  LDCU UR8, c[0x0][0x3b0] ;  /* 0x00007600ff0877ac */ /* 0x000e620008000800 */
[----:B------:R-:W-:Y:S01]  /*05b0*/  SHF.R.S32.HI R22, RZ, 0x1f, R18 ;  /* 0x0000001fff167819 */ /* 0x000fe20000011412 */
[----:B------:R-:W-:Y:S01]  /*05c0*/  UIADD3 UR7, UPT, UPT, -UR6, URZ, URZ ;  /* 0x000000ff06077290 */ /* 0x000fe2000fffe1ff */
[----:B------:R-:W2:Y:S02]  /*05d0*/  LDCU.64 UR12, c[0x0][0x388] ;  /* 0x00007100ff0c77ac */ /* 0x000ea40008000a00 */
[----:B------:R-:W-:-:S09]  /*05e0*/  UMOV UR6, URZ ;  /* 0x000000ff00067c82 */ /* 0x000fd20008000000 */
.L_x_102:
[----:B------:R-:W-:-:S05]  /*05f0*/  VIADD R12, R21, 0xfffffffd ;  /* 0xfffffffd150c7836 */ /* 0x000fca0000000000 */
[----:B-1----:R-:W-:-:S04]  /*0600*/  ISETP.GE.AND P1, PT, R12, UR8, PT ;  /* 0x000000080c007c0c */ /* 0x002fc8000bf26270 */
[----:B------:R-:W-:-:S04]  /*0610*/  ISETP.GT.AND P1, PT, R12, -0x1, !P1 ;  /* 0xffffffff0c00780c */ /* 0x000fc80004f24270 */
[----:B------:R-:W-:-:S13]  /*0620*/  PLOP3.LUT P1, PT, P0, P1, PT, 0x80, 0x8 ;  /* 0x000000000008781c */ /* 0x000fda0000723070 */
[----:B------:R-:W1:Y:S01]  /*0630*/  @P1 LDC.64 R14, c[0x0][0x388] ;  /* 0x0000e200ff0e1b82 */ /* 0x000e620000000a00 */
[----:B------:R-:W-:Y:S01]  /*0640*/  @P1 IADD3 R17, PT, PT, R19, UR6, R6 ;  /* 0x0000000613111c10 */ /* 0x000fe2000fffe006 */
[----:B------:R-:W-:-:S06]  /*0650*/  @P1 VIADD R23, R18, UR6 ;  /* 0x0000000612171c36 */ /* 0x000fcc0008000000 */
[----:B------:R-:W3:Y:S01]  /*0660*/  @P1 LDC.64 R12, c[0x0][0x390] ;  /* 0x0000e400ff0c1b82 */ /* 0x000ee20000000a00 */
[----:B-1----:R-:W-:-:S06]  /*0670*/  @P1 IMAD.WIDE R14, R17, 0x4, R14 ;  /* 0x00000004110e1825 */ /* 0x002fcc00078e020e */
[----:B------:R1:W4:Y:S01]  /*0680*/  @P1 LDG.E R15, desc[UR10][R14.64] ;  /* 0x0000000a0e0f1981 */ /* 0x000322000c1e1900 */
[----:B---3--:R-:W-:-:S05]  /*0690*/  @P1 IMAD.WIDE R12, R23, 0x4, R12 ;  /* 0x00000004170c1825 */ /* 0x008fca00078e020c */
[----:B------:R0:W4:Y:S01]  /*06a0*/  @P1 LDG.E R23, desc[UR10][R12.64] ;  /* 0x0000000a0c171981 */ /* 0x000122000c1e1900 */
[----:B------:R-:W-:Y:S02]  /*06b0*/  USHF.R.S32.HI UR9, URZ, 0x1f, UR6 ;  /* 0x0000001fff097899 */ /* 0x000fe40008011406 */
[----:B------:R-:W-:Y:S01]  /*06c0*/  IADD3 R17, P2, P3, R19, UR6, R6 ;  /* 0x0000000613117c10 */ /* 0x000fe2000fb5e006 */
[----:B------:R-:W-:-:S03]  /*06d0*/  VIADD R24, R21, 0xfffffffe ;  /* 0xfffffffe15187836 */ /* 0x000fc60000000000 */
[----:B------:R-:W-:Y:S02]  /*06e0*/  IADD3.X R26, PT, PT, R20, UR9, R7, P2, P3 ;  /* 0x00000009141a7c10 */ /* 0x000fe400097e6407 */
[----:B------:R-:W-:Y:S01]  /*06f0*/  ISETP.GE.AND P2, PT, R24, UR8, PT ;  /* 0x0000000818007c0c */ /* 0x000fe2000bf46270 */
[----:B-1----:R-:W-:Y:S01]  /*0700*/  VIADD R14, R21, 0xffffffff ;  /* 0xffffffff150e7836 */ /* 0x002fe20000000000 */
[C---:B--2---:R-:W-:Y:S02]  /*0710*/  LEA R16, P4, R17.reuse, UR12, 0x2 ;  /* 0x0000000c11107c11 */ /* 0x044fe4000f8810ff */
[----:B------:R-:W-:Y:S02]  /*0720*/  IADD3 R25, P3, PT, R18, UR6, RZ ;  /* 0x0000000612197c10 */ /* 0x000fe4000ff7e0ff */
[----:B------:R-:W-:Y:S02]  /*0730*/  ISETP.GT.AND P2, PT, R24, -0x1, !P2 ;  /* 0xffffffff1800780c */ /* 0x000fe40005744270 */
[----:B------:R-:W-:-:S02]  /*0740*/  LEA.HI.X R17, R17, UR13, R26, 0x2, P4 ;  /* 0x0000000d11117c11 */ /* 0x000fc4000a0f141a */
[----:B------:R-:W-:Y:S02]  /*0750*/  IADD3.X R24, PT, PT, R22, UR9, RZ, P3, !PT ;  /* 0x0000000916187c10 */ /* 0x000fe40009ffe4ff */
[C---:B0-----:R-:W-:Y:S02]  /*0760*/  LEA R12, P4, R25.reuse, R10, 0x2 ;  /* 0x0000000a190c7211 */ /* 0x041fe400078810ff */
[----:B------:R-:W-:Y:S02]  /*0770*/  PLOP3.LUT P2, PT, P0, P2, PT, 0x80, 0x8 ;  /* 0x000000000008781c */ /* 0x000fe40000745070 */
[C---:B------:R-:W-:Y:S02]  /*0780*/  ISETP.GE.AND P3, PT, R14.reuse, UR8, PT ;  /* 0x000000080e007c0c */ /* 0x040fe4000bf66270 */
[----:B------:R-:W-:Y:S02]  /*0790*/  LEA.HI.X R13, R25, R11, R24, 0x2, P4 ;  /* 0x0000000b190d7211 */ /* 0x000fe400020f1418 */
[----:B------:R-:W-:-:S02]  /*07a0*/  ISETP.GT.AND P3, PT, R14, -0x1, !P3 ;  /* 0xffffffff0e00780c */ /* 0x000fc40005f64270 */
[C---:B------:R-:W-:Y:S02]  /*07b0*/  ISETP.GE.AND P4, PT, R21.reuse, UR8, PT ;  /* 0x0000000815007c0c */ /* 0x040fe4000bf86270 */
[----:B------:R-:W-:Y:S02]  /*07c0*/  PLOP3.LUT P3, PT, P0, P3, PT, 0x80, 0x8 ;  /* 0x000000000008781c */ /* 0x000fe40000767070 */
[----:B------:R-:W-:Y:S01]  /*07d0*/  ISETP.GT.AND P4, PT, R21, -0x1, !P4 ;  /* 0xffffffff1500780c */ /* 0x000fe20006784270 */
[----:B------:R-:W2:Y:S03]  /*07e0*/  @P2 LDG.E R25, desc[UR10][R16.64+0x4] ;  /* 0x0000040a10192981 */ /* 0x000ea6000c1e1900 */
[----:B------:R-:W-:Y:S01]  /*07f0*/  PLOP3.LUT P4, PT, P0, P4, PT, 0x80, 0x8 ;  /* 0x000000000008781c */ /* 0x000fe20000789070 */
[----:B------:R-:W2:Y:S06]  /*0800*/  @P2 LDG.E R24, desc[UR10][R12.64+0x4] ;  /* 0x0000040a0c182981 */ /* 0x000eac000c1e1900 */
[----:B------:R-:W3:Y:S06]  /*0810*/  @P3 LDG.E R26, desc[UR10][R12.64+0x8] ;  /* 0x0000080a0c1a3981 */ /* 0x000eec000c1e1900 */
[----:B------:R-:W3:Y:S01]  /*0820*/  @P4 LDG.E R14, desc[UR10][R12.64+0xc] ;  /* 0x00000c0a0c0e4981 */ /* 0x000ee2000c1e1900 */
[----:B----45:R-:W-:-:S03]  /*0830*/  @P1 FFMA R4, R15, R23, R4 ;  /* 0x000000170f041223 */ /* 0x030fc60000000004 */
[----:B------:R-:W3:Y:S04]  /*0840*/  @P3 LDG.E R23, desc[UR10][R16.64+0x8] ;  /* 0x0000080a10173981 */ /* 0x000ee8000c1e1900 */
[----:B------:R-:W4:Y:S01]  /*0850*/  @P4 LDG.E R15, desc[UR10][R16.64+0xc] ;  /* 0x00000c0a100f4981 */ /* 0x000f22000c1e1900 */
[----:B--2---:R-:W-:Y:S01]  /*0860*/  @P2 FFMA R4, R25, R24, R4 ;  /* 0x0000001819042223 */ /* 0x004fe20000000004 */
[C---:B------:R-:W-:Y:S02]  /*0870*/  VIADD R24, R21.reuse, 0x1 ;  /* 0x0000000115187836 */ /* 0x040fe40000000000 */
[----:B------:R-:W-:-:S03]  /*0880*/  VIADD R25, R21, 0x2 ;  /* 0x0000000215197836 */ /* 0x000fc60000000000 */
[C---:B------:R-:W-:Y:S02]  /*0890*/  ISETP.GE.AND P2, PT, R24.reuse, UR8, PT ;  /* 0x0000000818007c0c */ /* 0x040fe4000bf46270 */
[----:B------:R-:W-:Y:S02]  /*08a0*/  ISETP.GE.AND P1, PT, R25, UR8, PT ;  /* 0x0000000819007c0c */ /* 0x000fe4000bf26270 */
[----:B------:R-:W-:Y:S01]  /*08b0*/  ISETP.GT.AND P2, PT, R24, -0x1, !P2 ;  /* 0xffffffff1800780c */ /* 0x000fe20005744270 */
[----:B------:R-:W-:Y:S01]  /*08c0*/  VIADD R24, R21, 0x4 ;  /* 0x0000000415187836 */ /* 0x000fe20000000000 */
[----:B------:R-:W-:Y:S02]  /*08d0*/  ISETP.GT.AND P1, PT, R25, -0x1, !P1 ;  /* 0xffffffff1900780c */ /* 0x000fe40004f24270 */
[----:B------:R-:W-:Y:S02]  /*08e0*/  PLOP3.LUT P2, PT, P0, P2, PT, 0x80, 0x8 ;  /* 0x000000000008781c */ /* 0x000fe40000745070 */
[----:B------:R-:W-:Y:S01]  /*08f0*/  PLOP3.LUT P1, PT, P0, P1, PT, 0x80, 0x8 ;  /* 0x000000000008781c */ /* 0x000fe20000723070 */
[----:B---3--:R-:W-:Y:S01]  /*0900*/  @P3 FFMA R4, R23, R26, R4 ;  /* 0x0000001a17043223 */ /* 0x008fe20000000004 */
[----:B------:R-:W-:-:S03]  /*0910*/  VIADD R23, R21, 0x3 ;  /* 0x0000000315177836 */ /* 0x000fc60000000000 */
[----:B----4-:R-:W-:Y:S02]  /*0920*/  @P4 FFMA R4, R15, R14, R4 ;  /* 0x0000000e0f044223 */ /* 0x010fe40000000004 */
[----:B------:R-:W-:-:S04]  /*0930*/  ISETP.GE.AND P4, PT, R23, UR8, PT ;  /* 0x0000000817007c0c */ /* 0x000fc8000bf86270 */
[----:B------:R-:W2:Y:S01]  /*0940*/  @P2 LDG.E R15, desc[UR10][R16.64+0x10] ;  /* 0x0000100a100f2981 */ /* 0x000ea2000c1e1900 */
[C---:B------:R-:W-:Y:S02]  /*0950*/  ISETP.GE.AND P3, PT, R24.reuse, UR8, PT ;  /* 0x0000000818007c0c */ /* 0x040fe4000bf66270 */
[----:B------:R-:W-:Y:S01]  /*0960*/  ISETP.GT.AND P4, PT, R23, -0x1, !P4 ;  /* 0xffffffff1700780c */ /* 0x000fe20006784270 */
[----:B------:R-:W2:Y:S01]  /*0970*/  @P2 LDG.E R14, desc[UR10][R12.64+0x10] ;  /* 0x0000100a0c0e2981 */ /* 0x000ea2000c1e1900 */
[----:B------:R-:W-:Y:S02]  /*0980*/  ISETP.GT.AND P3, PT, R24, -0x1, !P3 ;  /* 0xffffffff1800780c */ /* 0x000fe40005f64270 */
[----:B------:R-:W-:Y:S01]  /*0990*/  PLOP3.LUT P4, PT, P0, P4, PT, 0x80, 0x8 ;  /* 0x000000000008781c */ /* 0x000fe20000789070 */
[----:B------:R-:W3:Y:S01]  /*09a0*/  @P1 LDG.E R23, desc[UR10][R16.64+0x14] ;  /* 0x0000140a10171981 */ /* 0x000ee2000c1e1900 */
[----:B------:R-:W-:-:S03]  /*09b0*/  PLOP3.LUT P3, PT, P0, P3, PT, 0x80, 0x8 ;  /* 0x000000000008781c */ /* 0x000fc60000767070 */
[----:B------:R-:W3:Y:S08]  /*09c0*/  @P1 LDG.E R24, desc[UR10][R12.64+0x14] ;  /* 0x0000140a0c181981 */ /* 0x000ef0000c1e1900 */
[----:B------:R-:W4:Y:S04]  /*09d0*/  @P4 LDG.E R25, desc[UR10][R16.64+0x18] ;  /* 0x0000180a10194981 */ /* 0x000f28000c1e1900 */
[----:B------:R-:W4:Y:S04]  /*09e0*/  @P4 LDG.E R26, desc[UR10][R12.64+0x18] ;  /* 0x0000180a0c1a4981 */ /* 0x000f28000c1e1900 */
[----:B------:R-:W4:Y:S04]  /*09f0*/  @P3 LDG.E R27, desc[UR10][R16.64+0x1c] ;  /* 0x00001c0a101b3981 */ /* 0x000f28000c1e1900 */
[----:B------:R-:W4:Y:S01]  /*0a00*/  @P3 LDG.E R28, desc[UR10][R12.64+0x1c] ;  /* 0x00001c0a0c1c3981 */ /* 0x000f22000c1e1900 */
[----:B------:R-:W-:-:S04]  /*0a10*/  UIADD3 UR7, UPT, UPT, UR7, 0x8, URZ ;  /* 0x0000000807077890 */ /* 0x000fc8000fffe0ff */
[----:B------:R-:W-:Y:S01]  /*0a20*/  UISETP.NE.AND UP0, UPT, UR7, URZ, UPT ;  /* 0x000000ff0700728c */ /* 0x000fe2000bf05270 */
[----:B------:R-:W-:Y:S01]  /*0a30*/  VIADD R21, R21, 0x8 ;  /* 0x0000000815157836 */ /* 0x000fe20000000000 */
[----:B------:R-:W-:Y:S01]  /*0a40*/  UIADD3 UR6, UPT, UPT, UR6, 0x8, URZ ;  /* 0x0000000806067890 */ /* 0x000fe2000fffe0ff */
[----:B--2---:R-:W-:-:S04]  /*0a50*/  @P2 FFMA R4, R15, R14, R4 ;  /* 0x0000000e0f042223 */ /* 0x004fc80000000004 */
[----:B---3--:R-:W-:-:S04]  /*0a60*/  @P1 FFMA R4, R23, R24, R4 ;  /* 0x0000001817041223 */ /* 0x008fc80000000004 */
[----:B----4-:R-:W-:-:S04]  /*0a70*/  @P4 FFMA R4, R25, R26, R4 ;  /* 0x0000001a19044223 */ /* 0x010fc80000000004 */
[----:B------:R-:W-:Y:S01]  /*0a80*/  @P3 FFMA R4, R27, R28, R4 ;  /* 0x0000001c1b043223 */ /* 0x000fe20000000004 */
[----:B------:R-:W-:Y:S06]  /*0a90*/  BRA.U UP0, `(.L_x_102) ;  /* 0xfffffff900d47547 */ /* 0x000fec000b83ffff */
[----:B------:R-:W0:Y:S02]  /*0aa0*/  LDC R21, c[0x0][0x3c0] ;  /* 0x0000f000ff157b82 */ /* 0x000e240000000800 */
[----:B0-----:R-:W-:-:S07]  /*0ab0*/  LOP3.LUT R21, R21, 0x7ffffff8, RZ, 0xc0, !PT ;  /* 0x7ffffff815157812 */ /* 0x001fce00078ec0ff */
.L_x_101:
[----:B------:R-:W0:Y:S02]  /*0ac0*/  LDCU UR6, c[0x0][0x3c0] ;  /* 0x00007800ff0677ac */ /* 0x000e240008000800 */
[----:B0-----:R-:W-:-:S04]  /*0ad0*/  ULOP3.LUT UR6, UR6, 0x7, URZ, 0xc0, !UPT ;  /* 0x0000000706067892 */ /* 0x001fc8000f8ec0ff */
[----:B------:R-:W-:-:S09]  /*0ae0*/  UISETP.NE.AND UP0, UPT, UR6, URZ, UPT ;  /* 0x000000ff0600728c */ /* 0x000fd2000bf05270 */
[----:B------:R-:W-:Y:S05]  /*0af0*/  BRA.U !UP0, `(.L_x_103) ;  /* 0x0000000508a87547 */ /* 0x000fea000b800000 */
[----:B------:R-:W0:Y:S01]  /*0b00*/  LDCU UR7, c[0x0][0x3c0] ;  /* 0x00007800ff0777ac */ /* 0x000e220008000800 */
[----:B------:R-:W-:-:S04]  /*0b10*/  UIADD3 UR6, UPT, UPT, UR6, -0x1, URZ ;  /* 0xffffffff06067890 */ /* 0x000fc8000fffe0ff */
[----:B------:R-:W-:Y:S02]  /*0b20*/  UISETP.GE.U32.AND UP0, UPT, UR6, 0x3, UPT ;  /* 0x000000030600788c */ /* 0x000fe4000bf06070 */
[----:B0-----:R-:W-:-:S07]  /*0b30*/  ULOP3.LUT UP1, UR9, UR7, 0x3, URZ, 0xc0, !UPT ;  /* 0x0000000307097892 */ /* 0x001fce000f82c0ff */
[----:B------:R-:W-:Y:S05]  /*0b40*/  BRA.U !UP0, `(.L_x_104) ;  /* 0x0000000108b87547 */ /* 0x000fea000b800000 */
[----:B------:R-:W-:Y:S01]  /*0b50*/  IMAD.IADD R20, R6, 0x1, R21 ;  /* 0x0000000106147824 */ /* 0x000fe200078e0215 */
[----:B------:R-:W0:Y:S01]  /*0b60*/  LDC.64 R12, c[0x0][0x390] ;  /* 0x0000e400ff0c7b82 */ /* 0x000e220000000a00 */
[----:B------:R-:W1:Y:S01]  /*0b70*/  LDCU.64 UR12, c[0x0][0x388] ;  /* 0x00007100ff0c77ac */ /* 0x000e620008000a00 */
[----:B------:R-:W-:Y:S01]  /*0b80*/  IADD3 R16, P2, PT, R18, R21, RZ ;  /* 0x0000001512107210 */ /* 0x000fe20007f5e0ff */
[C---:B------:R-:W-:Y:S01]  /*0b90*/  VIADD R23, R20.reuse, 0x1 ;  /* 0x0000000114177836 */ /* 0x040fe20000000000 */
[C---:B------:R-:W-:Y:S01]  /*0ba0*/  ISETP.GE.AND P1, PT, R20.reuse, UR8, PT ;  /* 0x0000000814007c0c */ /* 0x040fe2000bf26270 */
[----:B------:R-:W-:Y:S01]  /*0bb0*/  VIADD R25, R20, 0x2 ;  /* 0x0000000214197836 */ /* 0x000fe20000000000 */
[----:B------:R-:W-:Y:S02]  /*0bc0*/  LEA.HI.X.SX32 R22, R18, RZ, 0x1, P2 ;  /* 0x000000ff12167211 */ /* 0x000fe400010f0eff */
[----:B------:R-:W-:Y:S02]  /*0bd0*/  ISETP.GT.AND P1, PT, R20, -0x1, !P1 ;  /* 0xffffffff1400780c */ /* 0x000fe40004f24270 */
[----:B------:R-:W-:-:S02]  /*0be0*/  SHF.R.S32.HI R24, RZ, 0x1f, R19 ;  /* 0x0000001fff187819 */ /* 0x000fc40000011413 */
[----:B------:R-:W-:Y:S02]  /*0bf0*/  PLOP3.LUT P1, PT, P0, P1, PT, 0x80, 0x8 ;  /* 0x000000000008781c */ /* 0x000fe40000723070 */
[----:B------:R-:W-:Y:S02]  /*0c00*/  IADD3 R17, P2, P3, R19, R21, R6 ;  /* 0x0000001513117210 */ /* 0x000fe40007b5e006 */
[----:B0-----:R-:W-:-:S09]  /*0c10*/  LEA R12, P4, R16, R12, 0x2 ;  /* 0x0000000c100c7211 */ /* 0x001fd200078810ff */
[----:B------:R-:W0:Y:S01]  /*0c20*/  @P1 LDC.64 R10, c[0x0][0x390] ;  /* 0x0000e400ff0a1b82 */ /* 0x000e220000000a00 */
[----:B------:R-:W-:Y:S02]  /*0c30*/  LEA.HI.X R13, R16, R13, R22, 0x2, P4 ;  /* 0x0000000d100d7211 */ /* 0x000fe400020f1416 */
[----:B------:R-:W-:Y:S01]  /*0c40*/  IADD3.X R22, PT, PT, R24, RZ, R7, P2, P3 ;  /* 0x000000ff18167210 */ /* 0x000fe200017e6407 */
[----:B------:R-:W-:Y:S01]  /*0c50*/  VIADD R24, R20, 0x3 ;  /* 0x0000000314187836 */ /* 0x000fe20000000000 */
[----:B------:R-:W-:-:S03]  /*0c60*/  ISETP.GE.AND P2, PT, R23, UR8, PT ;  /* 0x0000000817007c0c */ /* 0x000fc6000bf46270 */
[----:B------:R-:W2:Y:S01]  /*0c70*/  @P1 LDC.64 R14, c[0x0][0x388] ;  /* 0x0000e200ff0e1b82 */ /* 0x000ea20000000a00 */
[----:B------:R-:W-:Y:S02]  /*0c80*/  ISETP.GE.AND P3, PT, R25, UR8, PT ;  /* 0x0000000819007c0c */ /* 0x000fe4000bf66270 */
[----:B-1----:R-:W-:Y:S02]  /*0c90*/  LEA R16, P4, R17, UR12, 0x2 ;  /* 0x0000000c11107c11 */ /* 0x002fe4000f8810ff */
[----:B------:R-:W-:Y:S01]  /*0ca0*/  ISETP.GT.AND P2, PT, R23, -0x1, !P2 ;  /* 0xffffffff1700780c */ /* 0x000fe20005744270 */
[----:B------:R-:W-:Y:S01]  /*0cb0*/  @P1 IMAD.IADD R23, R19, 0x1, R20 ;  /* 0x0000000113171824 */ /* 0x000fe200078e0214 */
[----:B------:R-:W-:Y:S01]  /*0cc0*/  ISETP.GT.AND P3, PT, R25, -0x1, !P3 ;  /* 0xffffffff1900780c */ /* 0x000fe20005f64270 */
[----:B------:R-:W-:Y:S01]  /*0cd0*/  @P1 IMAD.IADD R25, R18, 0x1, R21 ;  /* 0x0000000112191824 */ /* 0x000fe200078e0215 */
[----:B------:R-:W-:Y:S02]  /*0ce0*/  LEA.HI.X R17, R17, UR13, R22, 0x2, P4 ;  /* 0x0000000d11117c11 */ /* 0x000fe4000a0f1416 */
[----:B------:R-:W-:-:S02]  /*0cf0*/  ISETP.GE.AND P4, PT, R24, UR8, PT ;  /* 0x0000000818007c0c */ /* 0x000fc4000bf86270 */
[----:B------:R-:W-:Y:S02]  /*0d00*/  PLOP3.LUT P2, PT, P0, P2, PT, 0x80, 0x8 ;  /* 0x000000000008781c */ /* 0x000fe40000745070 */
[----:B------:R-:W-:Y:S01]  /*0d10*/  ISETP.GT.AND P4, PT, R24, -0x1, !P4 ;  /* 0xffffffff1800780c */ /* 0x000fe20006784270 */
[----:B0-----:R-:W-:Y:S01]  /*0d20*/  @P1 IMAD.WIDE R10, R25, 0x4, R10 ;  /* 0x00000004190a1825 */ /* 0x001fe200078e020a */
[----:B------:R-:W-:Y:S02]  /*0d30*/  PLOP3.LUT P3, PT, P0, P3, PT, 0x80, 0x8 ;  /* 0x000000000008781c */ /* 0x000fe40000767070 */
[----:B------:R-:W-:-:S03]  /*0d40*/  PLOP3.LUT P4, PT, P0, P4, PT, 0x80, 0x8 ;  /* 0x000000000008781c */ /* 0x000fc60000789070 */
[----:B------:R-:W3:Y:S01]  /*0d50*/  @P1 LDG.E R10, desc[UR10][R10.64] ;  /* 0x0000000a0a0a1981 */ /* 0x000ee2000c1e1900 */
[----:B--2---:R-:W-:-:S03]  /*0d60*/  @P1 IMAD.WIDE R14, R23, 0x4, R14 ;  /* 0x00000004170e1825 */ /* 0x004fc600078e020e */
[----:B------:R-:W2:Y:S04]  /*0d70*/  @P2 LDG.E R23, desc[UR10][R16.64+0x4] ;  /* 0x0000040a10172981 */ /* 0x000ea8000c1e1900 */
[----:B------:R-:W3:Y:S04]  /*0d80*/  @P1 LDG.E R15, desc[UR10][R14.64] ;  /* 0x0000000a0e0f1981 */ /* 0x000ee8000c1e1900 */
[----:B------:R-:W2:Y:S04]  /*0d90*/  @P2 LDG.E R20, desc[UR10][R12.64+0x4] ;  /* 0x0000040a0c142981 */ /* 0x000ea8000c1e1900 */
[----:B------:R-:W4:Y:S04]  /*0da0*/  @P3 LDG.E R25, desc[UR10][R16.64+0x8] ;  /* 0x0000080a10193981 */ /* 0x000f28000c1e1900 */
[----:B------:R-:W4:Y:S04]  /*0db0*/  @P3 LDG.E R22, desc[UR10][R12.64+0x8] ;  /* 0x0000080a0c163981 */ /* 0x000f28000c1e1900 */
[----:B------:R-:W4:Y:S04]  /*0dc0*/  @P4 LDG.E R27, desc[UR10][R16.64+0xc] ;  /* 0x00000c0a101b4981 */ /* 0x000f28000c1e1900 */
[----:B------:R-:W4:Y:S01]  /*0dd0*/  @P4 LDG.E R24, desc[UR10][R12.64+0xc] ;  /* 0x00000c0a0c184981 */ /* 0x000f22000c1e1900 */
[----:B------:R-:W-:-:S02]  /*0de0*/  VIADD R21, R21, 0x4 ;  /* 0x0000000415157836 */ /* 0x000fc40000000000 */
[----:B---3-5:R-:W-:-:S04]  /*0df0*/  @P1 FFMA R4, R15, R10, R4 ;  /* 0x0000000a0f041223 */ /* 0x028fc80000000004 */
[----:B--2---:R-:W-:-:S04]  /*0e00*/  @P2 FFMA R4, R23, R20, R4 ;  /* 0x0000001417042223 */ /* 0x004fc80000000004 */
[----:B----4-:R-:W-:-:S04]  /*0e10*/  @P3 FFMA R4, R25, R22, R4 ;  /* 0x0000001619043223 */ /* 0x010fc80000000004 */
[----:B------:R-:W-:-:S07]  /*0e20*/  @P4 FFMA R4, R27, R24, R4 ;  /* 0x000000181b044223 */ /* 0x000fce0000000004 */
.L_x_104:
[----:B------:R-:W-:Y:S05]  /*0e30*/  BRA.U !UP1, `(.L_x_103) ;  /* 0x0000000109d87547 */ /* 0x000fea000b800000 */
[----:B------:R-:W-:Y:S02]  /*0e40*/  UISETP.NE.AND UP0, UPT, UR9, 0x1, UPT ;  /* 0x000000010900788c */ /* 0x000fe4000bf05270 */
[----:B------:R-:W-:-:S04]  /*0e50*/  ULOP3.LUT UR6, UR7, 0x1, URZ, 0xc0, !UPT ;  /* 0x0000000107067892 */ /* 0x000fc8000f8ec0ff */
[----:B------:R-:W-:-:S03]  /*0e60*/  UISETP.NE.U32.AND UP1, UPT, UR6, 0x1, UPT ;  /* 0x000000010600788c */ /* 0x000fc6000bf25070 */
[----:B------:R-:W-:Y:S08]  /*0e70*/  BRA.U !UP0, `(.L_x_105) ;  /* 0x0000000108847547 */ /* 0x000ff0000b800000 */
[----:B------:R-:W-:-:S04]  /*0e80*/  IMAD.IADD R24, R6, 0x1, R21 ;  /* 0x0000000106187824 */ /* 0x000fc800078e0215 */
[C---:B------:R-:W-:Y:S01]  /*0e90*/  VIADD R10, R24.reuse, 0x1 ;  /* 0x00000001180a7836 */ /* 0x040fe20000000000 */
[----:B------:R-:W-:-:S04]  /*0ea0*/  ISETP.GE.AND P2, PT, R24, UR8, PT ;  /* 0x0000000818007c0c */ /* 0x000fc8000bf46270 */
[----:B------:R-:W-:Y:S02]  /*0eb0*/  ISETP.GE.AND P1, PT, R10, UR8, PT ;  /* 0x000000080a007c0c */ /* 0x000fe4000bf26270 */
[----:B------:R-:W-:Y:S02]  /*0ec0*/  ISETP.GT.AND P2, PT, R24, -0x1, !P2 ;  /* 0xffffffff1800780c */ /* 0x000fe40005744270 */
[----:B------:R-:W-:Y:S02]  /*0ed0*/  ISETP.GT.AND P1, PT, R10, -0x1, !P1 ;  /* 0xffffffff0a00780c */ /* 0x000fe40004f24270 */
[----:B------:R-:W-:Y:S02]  /*0ee0*/  PLOP3.LUT P2, PT, P0, P2, PT, 0x80, 0x8 ;  /* 0x000000000008781c */ /* 0x000fe40000745070 */
[----:B------:R-:W-:-:S11]  /*0ef0*/  PLOP3.LUT P1, PT, P0, P1, PT, 0x80, 0x8 ;  /* 0x000000000008781c */ /* 0x000fd60000723070 */
[----:B------:R-:W0:Y:S01]  /*0f00*/  @P2 LDC.64 R16, c[0x0][0x390] ;  /* 0x0000e400ff102b82 */ /* 0x000e220000000a00 */
[----:B------:R-:W-:Y:S01]  /*0f10*/  @P2 IMAD.IADD R25, R18, 0x1, R21 ;  /* 0x0000000112192824 */ /* 0x000fe200078e0215 */
[----:B------:R-:W-:Y:S02]  /*0f20*/  @P1 SHF.R.S32.HI R20, RZ, 0x1f, R19 ;  /* 0x0000001fff141819 */ /* 0x000fe40000011413 */
[----:B------:R-:W-:Y:S02]  /*0f30*/  @P1 SHF.R.S32.HI R22, RZ, 0x1f, R21 ;  /* 0x0000001fff161819 */ /* 0x000fe40000011415 */
[----:B------:R-:W-:Y:S02]  /*0f40*/  @P1 IADD3 R23, P3, P4, R19, R21, R6 ;  /* 0x0000001513171210 */ /* 0x000fe40007c7e006 */
[----:B------:R-:W1:Y:S02]  /*0f50*/  @P1 LDC.64 R10, c[0x0][0x388] ;  /* 0x0000e200ff0a1b82 */ /* 0x000e640000000a00 */
[----:B------:R-:W-:-:S06]  /*0f60*/  @P1 IADD3.X R20, PT, PT, R20, R22, R7, P3, P4 ;  /* 0x0000001614141210 */ /* 0x000fcc0001fe8407 */
[----:B------:R-:W2:Y:S08]  /*0f70*/  @P2 LDC.64 R14, c[0x0][0x388] ;  /* 0x0000e200ff0e2b82 */ /* 0x000eb00000000a00 */
[----:B------:R-:W3:Y:S01]  /*0f80*/  @P1 LDC.64 R12, c[0x0][0x390] ;  /* 0x0000e400ff0c1b82 */ /* 0x000ee20000000a00 */
[----:B0-----:R-:W-:-:S06]  /*0f90*/  @P2 IMAD.WIDE R16, R25, 0x4, R16 ;  /* 0x0000000419102825 */ /* 0x001fcc00078e0210 */
[----:B------:R-:W4:Y:S01]  /*0fa0*/  @P2 LDG.E R17, desc[UR10][R16.64] ;  /* 0x0000000a10112981 */ /* 0x000f22000c1e1900 */
[----:B-1----:R-:W-:-:S04]  /*0fb0*/  @P1 LEA R10, P3, R23, R10, 0x2 ;  /* 0x0000000a170a1211 */ /* 0x002fc800078610ff */
[----:B------:R-:W-:Y:S01]  /*0fc0*/  @P1 LEA.HI.X R11, R23, R11, R20, 0x2, P3 ;  /* 0x0000000b170b1211 */ /* 0x000fe200018f1414 */
[----:B------:R-:W-:Y:S01]  /*0fd0*/  @P2 IMAD.IADD R23, R19, 0x1, R24 ;  /* 0x0000000113172824 */ /* 0x000fe200078e0218 */
[----:B------:R-:W-:-:S03]  /*0fe0*/  @P1 IADD3 R20, P3, PT, R18, R21, RZ ;  /* 0x0000001512141210 */ /* 0x000fc60007f7e0ff */
[----:B--2---:R-:W-:Y:S01]  /*0ff0*/  @P2 IMAD.WIDE R14, R23, 0x4, R14 ;  /* 0x00000004170e2825 */ /* 0x004fe200078e020e */
[----:B------:R-:W-:Y:S01]  /*1000*/  @P1 LEA.HI.X.SX32 R22, R18, R22, 0x1, P3 ;  /* 0x0000001612161211 */ /* 0x000fe200018f0eff */
[----:B------:R-:W2:Y:S04]  /*1010*/  @P1 LDG.E R11, desc[UR10][R10.64+0x4] ;  /* 0x0000040a0a0b1981 */ /* 0x000ea8000c1e1900 */
[----:B------:R-:W4:Y:S01]  /*1020*/  @P2 LDG.E R15, desc[UR10][R14.64] ;  /* 0x0000000a0e0f2981 */ /* 0x000f22000c1e1900 */
[----:B---3--:R-:W-:-:S04]  /*1030*/  @P1 LEA R12, P3, R20, R12, 0x2 ;  /* 0x0000000c140c1211 */ /* 0x008fc800078610ff */
[----:B------:R-:W-:-:S05]  /*1040*/  @P1 LEA.HI.X R13, R20, R13, R22, 0x2, P3 ;  /* 0x0000000d140d1211 */ /* 0x000fca00018f1416 */
[----:B------:R-:W2:Y:S01]  /*1050*/  @P1 LDG.E R12, desc[UR10][R12.64+0x4] ;  /* 0x0000040a0c0c1981 */ /* 0x000ea2000c1e1900 */
[----:B------:R-:W-:Y:S02]  /*1060*/  VIADD R21, R21, 0x2 ;  /* 0x0000000215157836 */ /* 0x000fe40000000000 */
[----:B----45:R-:W-:-:S04]  /*1070*/  @P2 FFMA R4, R17, R15, R4 ;  /* 0x0000000f11042223 */ /* 0x030fc80000000004 */
[----:B--2---:R-:W-:-:S07]  /*1080*/  @P1 FFMA R4, R11, R12, R4 ;  /* 0x0000000c0b041223 */ /* 0x004fce0000000004 */
.L_x_105:
[----:B------:R-:W-:Y:S05]  /*1090*/  BRA.U UP1, `(.L_x_103) ;  /* 0x0000000101407547 */ /* 0x000fea000b800000 */
[----:B------:R-:W-:Y:S01]  /*10a0*/  IMAD.IADD R14, R6, 0x1, R21 ;  /* 0x00000001060e7824 */ /* 0x000fe200078e0215 */
[----:B------:R-:W-:Y:S04]  /*10b0*/  BSSY.RECONVERGENT B0, `(.L_x_103) ;  /* 0x000000e000007945 */ /* 0x000fe80003800200 */
[----:B------:R-:W-:-:S04]  /*10c0*/  ISETP.GE.AND P1, PT, R14, UR8, PT ;  /* 0x000000080e007c0c */ /* 0x000fc8000bf26270 */
[----:B------:R-:W-:-:S04]  /*10d0*/  ISETP.GT.AND P1, PT, R14, -0x1, !P1 ;  /* 0xffffffff0e00780c */ /* 0x000fc80004f24270 */
[----:B------:R-:W-:-:S13]  /*10e0*/  PLOP3.LUT P1, PT, P0, P1, PT, 0x80, 0x8 ;  /* 0x000000000008781c */ /* 0x000fda0000723070 */
[----:B------:R-:W-:Y:S05]  /*10f0*/  @!P1 BRA `(.L_x_106) ;  /* 0x0000000000249947 */ /* 0x000fea0003800000 */
[----:B------:R-:W0:Y:S01]  /*1100*/  LDC.64 R12, c[0x0][0x388] ;  /* 0x0000e200ff0c7b82 */ /* 0x000e220000000a00 */
[----:B------:R-:W-:Y:S02]  /*1110*/  IMAD.IADD R19, R19, 0x1, R14 ;  /* 0x0000000113137824 */ /* 0x000fe400078e020e */
[----:B------:R-:W-:-:S05]  /*1120*/  IMAD.IADD R21, R18, 0x1, R21 ;  /* 0x0000000112157824 */ /* 0x000fca00078e0215 */
[----:B------:R-:W1:Y:S01]  /*1130*/  LDC.64 R10, c[0x0][0x390] ;  /* 0x0000e400ff0a7b82 */ /* 0x000e620000000a00 */
[----:B0-----:R-:W-:-:S06]  /*1140*/  IMAD.WIDE R12, R19, 0x4, R12 ;  /* 0x00000004130c7825 */ /* 0x001fcc00078e020c */
[----:B------:R-:W2:Y:S01]  /*1150*/  LDG.E R13, desc[UR10][R12.64] ;  /* 0x0000000a0c0d7981 */ /* 0x000ea2000c1e1900 */
[----:B-1----:R-:W-:-:S06]  /*1160*/  IMAD.WIDE R10, R21, 0x4, R10 ;  /* 0x00000004150a7825 */ /* 0x002fcc00078e020a */
[----:B------:R-:W2:Y:S02]  /*1170*/  LDG.E R10, desc[UR10][R10.64] ;  /* 0x0000000a0a0a7981 */ /* 0x000ea4000c1e1900 */
[----:B--2--5:R-:W-:-:S07]  /*1180*/  FFMA R4, R13, R10, R4 ;  /* 0x0000000a0d047223 */ /* 0x024fce0000000004 */
.L_x_106:
[----:B------:R-:W-:Y:S05]  /*1190*/  BSYNC.RECONVERGENT B0 ;  /* 0x0000000000007941 */ /* 0x000fea0003800200 */
.L_x_103:
[----:B------:R-:W-:Y:S05]  /*11a0*/  @P6 BRA `(.L_x_107) ;  /* 0xfffffff000a06947 */ /* 0x000fea000383ffff */
[----:B------:R-:W-:Y:S05]  /*11b0*/  @P5 BRA `(.L_x_108) ;  /* 0xfffffff000845947 */ /* 0x000fea000383ffff */
.L_x_100:
[----:B------:R-:W1:Y:S01]  /*11c0*/  LDC R8, c[0x0][0x3a8] ;  /* 0x0000ea00ff087b82 */ /* 0x000e620000000800 */
[----:B------:R-:W2:Y:S01]  /*11d0*/  LDCU UR5, c[0x0][0x3b4] ;  /* 0x00007680ff0577ac */ /* 0x000ea20008000800 */
[----:B------:R-:W3:Y:S06]  /*11e0*/  LDCU UR6, c[0x0][0x3b8] ;  /* 0x00007700ff0677ac */ /* 0x000eec0008000800 */
[----:B0-----:R-:W0:Y:S01]  /*11f0*/  LDC.64 R6, c[0x0][0x380] ;  /* 0x0000e000ff067b82 */ /* 0x001e220000000a00 */
[----:B-1----:R-:W-:-:S04]  /*1200*/  IMAD R5, R0, R8, R5 ;  /* 0x0000000800057224 */ /* 0x002fc800078e0205 */
[----:B--2---:R-:W-:-:S04]  /*1210*/  IMAD R2, R5, UR5, R2 ;  /* 0x0000000505027c24 */ /* 0x004fc8000f8e0202 */
[----:B---3--:R-:W-:-:S04]  /*1220*/  IMAD R3, R2, UR6, R3 ;  /* 0x0000000602037c24 */ /* 0x008fc8000f8e0203 */
[----:B0-----:R-:W-:-:S05]  /*1230*/  IMAD.WIDE R2, R3, 0x4, R6 ;  /* 0x0000000403027825 */ /* 0x001fca00078e0206 */
[----:B-----5:R-:W-:Y:S01]  /*1240*/  STG.E desc[UR10][R2.64], R4 ;  /* 0x0000000402007986 */ /* 0x020fe2000c10190a */
[----:B------:R-:W-:Y:S05]  /*1250*/  EXIT ;  /* 0x000000000000794d */ /* 0x000fea0003800000 */
.L_x_109:
        /* <DEDUP_REMOVED lines=10> */
.L_x_189:


//--------------------- .text._Z16denseKernelTiledPfPKfS1_S1_iii --------------------------
	.section	.text._Z16denseKernelTiledPfPKfS1_S1_iii,"ax",@progbits
	.align	128
        .global         _Z16denseKernelTiledPfPKfS1_S1_iii
        .type           _Z16denseKernelTiledPfPKfS1_S1_iii,@function
        .size           _Z16denseKernelTiledPfPKfS1_S1_iii,(.L_x_190 - _Z16denseKernelTiledPfPKfS1_S1_iii)
        .other          _Z16denseKernelTiledPfPKfS1_S1_iii,@"STO_CUDA_ENTRY STV_DEFAULT"
_Z16denseKernelTiledPfPKfS1_S1_iii:
.text._Z16denseKernelTiledPfPKfS1_S1_iii:
[----:B------:R-:W-:Y:S01]  /*0000*/  LDC R1, c[0x0][0x37c] ;  /* 0x0000df00ff017b82 */ /* 0x000fe20000000800 */
[----:B------:R-:W0:Y:S01]  /*0010*/  S2R R3, SR_CTAID.Y ;  /* 0x0000000000037919 */ /* 0x000e220000002600 */
[----:B------:R-:W1:Y:S01]  /*0020*/  LDCU UR7, c[0x0][0x3a4] ;  /* 0x00007480ff0777ac */ /* 0x000e620008000800 */
[----:B------:R-:W-:Y:S01]  /*0030*/  HFMA2 R21, -RZ, RZ, 0, 0 ;  /* 0x00000000ff157431 */ /* 0x000fe200000001ff */
[----:B------:R-:W0:Y:S01]  /*0040*/  S2R R12, SR_TID.Y ;  /* 0x00000000000c7919 */ /* 0x000e220000002200 */
[----:B------:R-:W2:Y:S01]  /*0050*/  LDCU.64 UR8, c[0x0][0x358] ;  /* 0x00006b00ff0877ac */ /* 0x000ea20008000a00 */
[----:B------:R-:W3:Y:S01]  /*0060*/  S2R R2, SR_CTAID.X ;  /* 0x0000000000027919 */ /* 0x000ee20000002500 */
[----:B------:R-:W3:Y:S01]  /*0070*/  S2R R13, SR_TID.X ;  /* 0x00000000000d7919 */ /* 0x000ee20000002100 */
[----:B-1----:R-:W-:Y:S01]  /*0080*/  UISETP.GE.AND UP0, UPT, UR7, 0x1, UPT ;  /* 0x000000010700788c */ /* 0x002fe2000bf06270 */
[----:B0-----:R-:W-:Y:S02]  /*0090*/  LEA R0, R3, R12, 0x4 ;  /* 0x0000000c03007211 */ /* 0x001fe400078e20ff */
[----:B---3--:R-:W-:-:S06]  /*00a0*/  LEA R3, R2, R13, 0x4 ;  /* 0x0000000d02037211 */ /* 0x008fcc00078e20ff */
[----:B--2---:R-:W-:Y:S05]  /*00b0*/  BRA.U !UP0, `(.L_x_110) ;  /* 0x0000000d08087547 */ /* 0x004fea000b800000 */
[----:B------:R-:W0:Y:S01]  /*00c0*/  S2UR UR6, SR_CgaCtaId ;  /* 0x00000000000679c3 */ /* 0x000e220000008800 */
[----:B------:R-:W-:Y:S01]  /*00d0*/  UMOV UR4, 0x400 ;  /* 0x0000040000047882 */ /* 0x000fe20000000000 */
[----:B------:R-:W-:Y:S01]  /*00e0*/  UISETP.GE.U32.AND UP0, UPT, UR7, 0x11, UPT ;  /* 0x000000110700788c */ /* 0x000fe2000bf06070 */
[----:B------:R-:W-:Y:S01]  /*00f0*/  MOV R21, RZ ;  /* 0x000000ff00157202 */ /* 0x000fe20000000f00 */
[----:B------:R-:W-:Y:S02]  /*0100*/  UIADD3 UR5, UPT, UPT, UR4, 0x400, URZ ;  /* 0x0000040004057890 */ /* 0x000fe4000fffe0ff */
[----:B0-----:R-:W-:Y:S02]  /*0110*/  ULEA UR4, UR6, UR4, 0x18 ;  /* 0x0000000406047291 */ /* 0x001fe4000f8ec0ff */
[----:B------:R-:W-:Y:S02]  /*0120*/  ULEA UR5, UR6, UR5, 0x18 ;  /* 0x0000000506057291 */ /* 0x000fe4000f8ec0ff */
[----:B------:R-:W-:-:S02]  /*0130*/  UIADD3 UR6, UPT, UPT, UR7, 0xf, URZ ;  /* 0x0000000f07067890 */ /* 0x000fc4000fffe0ff */
[C---:B------:R-:W-:Y:S01]  /*0140*/  LEA R2, R12.reuse, UR4, 0x6 ;  /* 0x000000040c027c11 */ /* 0x040fe2000f8e30ff */
[----:B------:R-:W-:Y:S01]  /*0150*/  UMOV UR4, URZ ;  /* 0x000000ff00047c82 */ /* 0x000fe20008000000 */
[C---:B------:R-:W-:Y:S02]  /*0160*/  LEA R16, R13.reuse, UR5, 0x2 ;  /* 0x000000050d107c11 */ /* 0x040fe4000f8e10ff */
[----:B------:R-:W-:Y:S02]  /*0170*/  LEA R20, R13, R2, 0x2 ;  /* 0x000000020d147211 */ /* 0x000fe400078e10ff */
[----:B------:R-:W-:Y:S01]  /*0180*/  LEA R19, R12, R16, 0x6 ;  /* 0x000000100c137211 */ /* 0x000fe200078e30ff */
[----:B------:R-:W-:Y:S06]  /*0190*/  BRA.U !UP0, `(.L_x_111) ;  /* 0x0000000508e47547 */ /* 0x000fec000b800000 */
[----:B------:R-:W0:Y:S01]  /*01a0*/  LDC.64 R22, c[0x0][0x390] ;  /* 0x0000e400ff167b82 */ /* 0x000e220000000a00 */
[----:B------:R-:W1:Y:S01]  /*01b0*/  LDCU UR10, c[0x0][0x3a0] ;  /* 0x00007400ff0a77ac */ /* 0x000e620008000800 */
[----:B------:R-:W-:Y:S01]  /*01c0*/  IMAD R18, R3, UR7, R12 ;  /* 0x0000000703127c24 */ /* 0x000fe2000f8e020c */
[----:B------:R-:W-:Y:S01]  /*01d0*/  MOV R21, RZ ;  /* 0x000000ff00157202 */ /* 0x000fe20000000f00 */
[C---:B------:R-:W-:Y:S01]  /*01e0*/  IMAD R17, R0.reuse, UR7, R13 ;  /* 0x0000000700117c24 */ /* 0x040fe2000f8e020d */
[----:B------:R-:W-:Y:S01]  /*01f0*/  USHF.R.U32.HI UR4, URZ, 0x4, UR6 ;  /* 0x00000004ff047899 */ /* 0x000fe20008011606 */
[----:B------:R-:W-:Y:S01]  /*0200*/  MOV R15, R13 ;  /* 0x0000000d000f7202 */ /* 0x000fe20000000f00 */
[----:B------:R-:W2:Y:S01]  /*0210*/  LDCU UR11, c[0x0][0x3a8] ;  /* 0x00007500ff0b77ac */ /* 0x000ea20008000800 */
[----:B------:R-:W-:Y:S01]  /*0220*/  MOV R14, R12 ;  /* 0x0000000c000e7202 */ /* 0x000fe20000000f00 */
[----:B------:R-:W-:Y:S01]  /*0230*/  ULOP3.LUT UR4, UR4, 0x7fffffe, URZ, 0xc0, !UPT ;  /* 0x07fffffe04047892 */ /* 0x000fe2000f8ec0ff */
[----:B------:R-:W3:Y:S03]  /*0240*/  LDCU UR5, c[0x0][0x3a4] ;  /* 0x00007480ff0577ac */ /* 0x000ee60008000800 */
[----:B------:R-:W-:Y:S01]  /*0250*/  UIADD3 UR4, UPT, UPT, -UR4, URZ, URZ ;  /* 0x000000ff04047290 */ /* 0x000fe2000fffe1ff */
[----:B-1----:R-:W-:-:S13]  /*0260*/  ISETP.GE.AND P1, PT, R0, UR10, PT ;  /* 0x0000000a00007c0c */ /* 0x002fda000bf26270 */
.L_x_112:
[----:B---3--:R-:W-:Y:S01]  /*0270*/  UMOV UR7, UR5 ;  /* 0x0000000500077c82 */ /* 0x008fe20008000000 */
[----:B--2---:R-:W-:Y:S02]  /*0280*/  ISETP.GE.AND P0, PT, R3, UR11, PT ;  /* 0x0000000b03007c0c */ /* 0x004fe4000bf06270 */
[----:B------:R-:W-:Y:S02]  /*0290*/  CS2R R6, SRZ ;  /* 0x0000000000067805 */ /* 0x000fe4000001ff00 */
[----:B------:R-:W-:Y:S01]  /*02a0*/  ISETP.GE.OR P2, PT, R15, UR7, P1 ;  /* 0x000000070f007c0c */ /* 0x000fe20008f46670 */
[----:B0-----:R-:W-:Y:S01]  /*02b0*/  IMAD.WIDE R24, R18, 0x4, R22 ;  /* 0x0000000412187825 */ /* 0x001fe200078e0216 */
[----:B------:R-:W-:-:S11]  /*02c0*/  ISETP.GE.OR P3, PT, R14, UR7, P0 ;  /* 0x000000070e007c0c */ /* 0x000fd60008766670 */
[----:B------:R-:W0:Y:S02]  /*02d0*/  @!P2 LDC.64 R4, c[0x0][0x388] ;  /* 0x0000e200ff04ab82 */ /* 0x000e240000000a00 */
[----:B------:R-:W2:Y:S01]  /*02e0*/  @!P3 LDG.E R6, desc[UR8][R24.64] ;  /* 0x000000081806b981 */ /* 0x000ea2000c1e1900 */
[----:B0-----:R-:W-:-:S05]  /*02f0*/  @!P2 IMAD.WIDE R4, R17, 0x4, R4 ;  /* 0x000000041104a825 */ /* 0x001fca00078e0204 */
[----:B------:R-:W3:Y:S04]  /*0300*/  @!P2 LDG.E R7, desc[UR8][R4.64] ;  /* 0x000000080407a981 */ /* 0x000ee8000c1e1900 */
[----:B---3--:R-:W-:Y:S04]  /*0310*/  STS [R20], R7 ;  /* 0x0000000714007388 */ /* 0x008fe80000000800 */
[----:B--2---:R-:W-:Y:S01]  /*0320*/  STS [R19], R6 ;  /* 0x0000000613007388 */ /* 0x004fe20000000800 */
[----:B------:R-:W-:Y:S06]  /*0330*/  BAR.SYNC.DEFER_BLOCKING 0x0 ;  /* 0x0000000000007b1d */ /* 0x000fec0000010000 */
[----:B------:R-:W-:Y:S04]  /*0340*/  LDS R26, [R16] ;  /* 0x00000000101a7984 */ /* 0x000fe80000000800 */
[----:B------:R-:W0:Y:S04]  /*0350*/  LDS.128 R8, [R2] ;  /* 0x0000000002087984 */ /* 0x000e280000000c00 */
[----:B------:R-:W1:Y:S04]  /*0360*/  LDS R27, [R16+0x40] ;  /* 0x00004000101b7984 */ /* 0x000e680000000800 */
[----:B------:R-:W2:Y:S04]  /*0370*/  LDS R28, [R16+0x80] ;  /* 0x00008000101c7984 */ /* 0x000ea80000000800 */
[----:B------:R-:W3:Y:S04]  /*0380*/  LDS R29, [R16+0xc0] ;  /* 0x0000c000101d7984 */ /* 0x000ee80000000800 */
[----:B------:R-:W-:Y:S01]  /*0390*/  LDS.128 R4, [R2+0x10] ;  /* 0x0000100002047984 */ /* 0x000fe20000000c00 */
[----:B0-----:R-:W-:-:S03]  /*03a0*/  FFMA R8, R8, R26, R21 ;  /* 0x0000001a08087223 */ /* 0x001fc60000000015 */
[----:B------:R-:W-:Y:S01]  /*03b0*/  LDS R21, [R16+0x180] ;  /* 0x0001800010157984 */ /* 0x000fe20000000800 */
[----:B-1----:R-:W-:-:S03]  /*03c0*/  FFMA R27, R27, R9, R8 ;  /* 0x000000091b1b7223 */ /* 0x002fc60000000008 */
[----:B------:R-:W0:Y:S01]  /*03d0*/  LDS R9, [R16+0x100] ;  /* 0x0001000010097984 */ /* 0x000e220000000800 */
[----:B--2---:R-:W-:-:S03]  /*03e0*/  FFMA R10, R28, R10, R27 ;  /* 0x0000000a1c0a7223 */ /* 0x004fc6000000001b */
[----:B------:R-:W1:Y:S01]  /*03f0*/  LDS R27, [R16+0x140] ;  /* 0x00014000101b7984 */ /* 0x000e620000000800 */
[----:B---3--:R-:W-:-:S03]  /*0400*/  FFMA R11, R29, R11, R10 ;  /* 0x0000000b1d0b7223 */ /* 0x008fc6000000000a */
[----:B------:R-:W-:Y:S04]  /*0410*/  LDS R29, [R16+0x240] ;  /* 0x00024000101d7984 */ /* 0x000fe80000000800 */
[----:B------:R-:W-:Y:S01]  /*0420*/  LDS R26, [R16+0x2c0] ;  /* 0x0002c000101a7984 */ /* 0x000fe20000000800 */
[----:B0-----:R-:W-:-:S03]  /*0430*/  FFMA R4, R4, R9, R11 ;  /* 0x0000000904047223 */ /* 0x001fc6000000000b */
[----:B------:R-:W-:Y:S01]  /*0440*/  LDS.128 R8, [R2+0x20] ;  /* 0x0000200002087984 */ /* 0x000fe20000000c00 */
[----:B-1----:R-:W-:-:S03]  /*0450*/  FFMA R4, R27, R5, R4 ;  /* 0x000000051b047223 */ /* 0x002fc60000000004 */
[----:B------:R-:W0:Y:S04]  /*0460*/  LDS R27, [R16+0x1c0] ;  /* 0x0001c000101b7984 */ /* 0x000e280000000800 */
[----:B------:R-:W1:Y:S01]  /*0470*/  LDS R5, [R16+0x200] ;  /* 0x0002000010057984 */ /* 0x000e620000000800 */
[----:B------:R-:W-:-:S03]  /*0480*/  FFMA R4, R21, R6, R4 ;  /* 0x0000000615047223 */ /* 0x000fc60000000004 */
[----:B------:R-:W2:Y:S01]  /*0490*/  LDS R21, [R16+0x280] ;  /* 0x0002800010157984 */ /* 0x000ea20000000800 */
[----:B0-----:R-:W-:-:S03]  /*04a0*/  FFMA R7, R27, R7, R4 ;  /* 0x000000071b077223 */ /* 0x001fc60000000004 */
[----:B------:R-:W-:Y:S01]  /*04b0*/  LDS R27, [R16+0x300] ;  /* 0x00030000101b7984 */ /* 0x000fe20000000800 */
[----:B-1----:R-:W-:-:S03]  /*04c0*/  FFMA R8, R8, R5, R7 ;  /* 0x0000000508087223 */ /* 0x002fc60000000007 */
[----:B------:R-:W0:Y:S01]  /*04d0*/  LDS.128 R4, [R2+0x30] ;  /* 0x0000300002047984 */ /* 0x000e220000000c00 */
[----:B------:R-:W-:-:S04]  /*04e0*/  FFMA R8, R29, R9, R8 ;  /* 0x000000091d087223 */ /* 0x000fc80000000008 */
[----:B--2---:R-:W-:Y:S01]  /*04f0*/  FFMA R21, R21, R10, R8 ;  /* 0x0000000a15157223 */ /* 0x004fe20000000008 */
[----:B------:R-:W-:-:S04]  /*0500*/  IADD3 R8, PT, PT, R15, 0x10, RZ ;  /* 0x000000100f087810 */ /* 0x000fc80007ffe0ff */
[----:B------:R-:W-:-:S13]  /*0510*/  ISETP.GE.OR P2, PT, R8, UR7, P1 ;  /* 0x0000000708007c0c */ /* 0x000fda0008f46670 */
[----:B------:R-:W1:Y:S01]  /*0520*/  @!P2 LDC.64 R8, c[0x0][0x388] ;  /* 0x0000e200ff08ab82 */ /* 0x000e620000000a00 */
[----:B------:R-:W-:Y:S02]  /*0530*/  FFMA R11, R26, R11, R21 ;  /* 0x0000000b1a0b7223 */ /* 0x000fe40000000015 */
[----:B------:R-:W-:Y:S02]  /*0540*/  LDS R21, [R16+0x380] ;  /* 0x0003800010157984 */ /* 0x000fe40000000800 */
[----:B0-----:R-:W-:Y:S02]  /*0550*/  FFMA R10, R4, R27, R11 ;  /* 0x0000001b040a7223 */ /* 0x001fe4000000000b */
[----:B------:R-:W-:Y:S01]  /*0560*/  LDS R4, [R16+0x3c0] ;  /* 0x0003c00010047984 */ /* 0x000fe20000000800 */
[----:B-1----:R-:W-:-:S03]  /*0570*/  @!P2 IMAD.WIDE R26, R17, 0x4, R8 ;  /* 0x00000004111aa825 */ /* 0x002fc600078e0208 */
[----:B------:R-:W0:Y:S01]  /*0580*/  LDS R9, [R16+0x340] ;  /* 0x0003400010097984 */ /* 0x000e220000000800 */
[----:B------:R-:W-:Y:S01]  /*0590*/  IADD3 R8, PT, PT, R14, 0x10, RZ ;  /* 0x000000100e087810 */ /* 0x000fe20007ffe0ff */
[----:B------:R-:W-:Y:S01]  /*05a0*/  HFMA2 R28, -RZ, RZ, 0, 0 ;  /* 0x00000000ff1c7431 */ /* 0x000fe200000001ff */
[----:B------:R-:W-:Y:S02]  /*05b0*/  BAR.SYNC.DEFER_BLOCKING 0x0 ;  /* 0x0000000000007b1d */ /* 0x000fe40000010000 */
[----:B------:R-:W-:Y:S02]  /*05c0*/  ISETP.GE.OR P0, PT, R8, UR7, P0 ;  /* 0x0000000708007c0c */ /* 0x000fe40008706670 */
[----:B------:R-:W-:Y:S02]  /*05d0*/  MOV R8, RZ ;  /* 0x000000ff00087202 */ /* 0x000fe40000000f00 */
[----:B------:R-:W2:Y:S09]  /*05e0*/  @!P2 LDG.E R28, desc[UR8][R26.64+0x40] ;  /* 0x000040081a1ca981 */ /* 0x000eb2000c1e1900 */
[----:B------:R-:W3:Y:S01]  /*05f0*/  @!P0 LDG.E R8, desc[UR8][R24.64+0x40] ;  /* 0x0000400818088981 */ /* 0x000ee2000c1e1900 */
[----:B0-----:R-:W-:-:S04]  /*0600*/  FFMA R5, R9, R5, R10 ;  /* 0x0000000509057223 */ /* 0x001fc8000000000a */
[----:B------:R-:W-:-:S04]  /*0610*/  FFMA R5, R21, R6, R5 ;  /* 0x0000000615057223 */ /* 0x000fc80000000005 */
[----:B------:R-:W-:Y:S01]  /*0620*/  FFMA R5, R4, R7, R5 ;  /* 0x0000000704057223 */ /* 0x000fe20000000005 */
[----:B------:R-:W-:-:S04]  /*0630*/  UIADD3 UR4, UPT, UPT, UR4, 0x2, URZ ;  /* 0x0000000204047890 */ /* 0x000fc8000fffe0ff */
[----:B------:R-:W-:Y:S01]  /*0640*/  UISETP.NE.AND UP0, UPT, UR4, URZ, UPT ;  /* 0x000000ff0400728c */ /* 0x000fe2000bf05270 */
[----:B------:R-:W-:Y:S02]  /*0650*/  IADD3 R18, PT, PT, R18, 0x20, RZ ;  /* 0x0000002012127810 */ /* 0x000fe40007ffe0ff */
[----:B------:R-:W-:Y:S02]  /*0660*/  IADD3 R14, PT, PT, R14, 0x20, RZ ;  /* 0x000000200e0e7810 */ /* 0x000fe40007ffe0ff */
[----:B------:R-:W-:Y:S02]  /*0670*/  IADD3 R15, PT, PT, R15, 0x20, RZ ;  /* 0x000000200f0f7810 */ /* 0x000fe40007ffe0ff */
[----:B------:R-:W-:Y:S01]  /*0680*/  IADD3 R17, PT, PT, R17, 0x20, RZ ;  /* 0x0000002011117810 */ /* 0x000fe20007ffe0ff */
[----:B--2---:R-:W-:Y:S04]  /*0690*/  STS [R20], R28 ;  /* 0x0000001c14007388 */ /* 0x004fe80000000800 */
[----:B---3--:R-:W-:Y:S01]  /*06a0*/  STS [R19], R8 ;  /* 0x0000000813007388 */ /* 0x008fe20000000800 */
[----:B------:R-:W-:Y:S06]  /*06b0*/  BAR.SYNC.DEFER_BLOCKING 0x0 ;  /* 0x0000000000007b1d */ /* 0x000fec0000010000 */
[----:B------:R-:W-:Y:S04]  /*06c0*/  LDS R29, [R16] ;  /* 0x00000000101d7984 */ /* 0x000fe80000000800 */
[----:B------:R-:W0:Y:S04]  /*06d0*/  LDS.128 R8, [R2] ;  /* 0x0000000002087984 */ /* 0x000e280000000c00 */
[----:B------:R-:W1:Y:S04]  /*06e0*/  LDS R26, [R16+0x40] ;  /* 0x00004000101a7984 */ /* 0x000e680000000800 */
[----:B------:R-:W2:Y:S04]  /*06f0*/  LDS R21, [R16+0x80] ;  /* 0x0000800010157984 */ /* 0x000ea80000000800 */
[----:B------:R-:W3:Y:S04]  /*0700*/  LDS R25, [R16+0xc0] ;  /* 0x0000c00010197984 */ /* 0x000ee80000000800 */
[----:B------:R-:W-:Y:S01]  /*0710*/  LDS R24, [R16+0x240] ;  /* 0x0002400010187984 */ /* 0x000fe20000000800 */
[----:B0-----:R-:W-:-:S03]  /*0720*/  FFMA R29, R8, R29, R5 ;  /* 0x0000001d081d7223 */ /* 0x001fc60000000005 */
[----:B------:R-:W-:Y:S01]  /*0730*/  LDS.128 R4, [R2+0x10] ;  /* 0x0000100002047984 */ /* 0x000fe20000000c00 */
[----:B-1----:R-:W-:-:S03]  /*0740*/  FFMA R26, R26, R9, R29 ;  /* 0x000000091a1a7223 */ /* 0x002fc6000000001d */
[----:B------:R-:W0:Y:S04]  /*0750*/  LDS R9, [R16+0x100] ;  /* 0x0001000010097984 */ /* 0x000e280000000800 */
[----:B------:R-:W1:Y:S01]  /*0760*/  LDS R8, [R16+0x140] ;  /* 0x0001400010087984 */ /* 0x000e620000000800 */
[----:B--2---:R-:W-:-:S03]  /*0770*/  FFMA R10, R21, R10, R26 ;  /* 0x0000000a150a7223 */ /* 0x004fc6000000001a */
[----:B------:R-:W-:Y:S01]  /*0780*/  LDS R21, [R16+0x280] ;  /* 0x0002800010157984 */ /* 0x000fe20000000800 */
[----:B---3--:R-:W-:-:S03]  /*0790*/  FFMA R11, R25, R11, R10 ;  /* 0x0000000b190b7223 */ /* 0x008fc6000000000a */
[----:B------:R-:W2:Y:S01]  /*07a0*/  LDS R25, [R16+0x180] ;  /* 0x0001800010197984 */ /* 0x000ea20000000800 */
[----:B0-----:R-:W-:-:S03]  /*07b0*/  FFMA R9, R4, R9, R11 ;  /* 0x0000000904097223 */ /* 0x001fc6000000000b */
[----:B------:R-:W0:Y:S01]  /*07c0*/  LDS R4, [R16+0x1c0] ;  /* 0x0001c00010047984 */ /* 0x000e220000000800 */
[----:B-1----:R-:W-:-:S03]  /*07d0*/  FFMA R26, R8, R5, R9 ;  /* 0x00000005081a7223 */ /* 0x002fc60000000009 */
[----:B------:R-:W-:Y:S04]  /*07e0*/  LDS R5, [R16+0x200] ;  /* 0x0002000010057984 */ /* 0x000fe80000000800 */
[----:B------:R-:W1:Y:S01]  /*07f0*/  LDS.128 R8, [R2+0x20] ;  /* 0x0000200002087984 */ /* 0x000e620000000c00 */
[----:B--2---:R-:W-:-:S04]  /*0800*/  FFMA R25, R25, R6, R26 ;  /* 0x0000000619197223 */ /* 0x004fc8000000001a */
[----:B0-----:R-:W-:Y:S02]  /*0810*/  FFMA R7, R4, R7, R25 ;  /* 0x0000000704077223 */ /* 0x001fe40000000019 */
[----:B------:R-:W-:Y:S02]  /*0820*/  LDS R25, [R16+0x3c0] ;  /* 0x0003c00010197984 */ /* 0x000fe40000000800 */
[----:B-1----:R-:W-:Y:S02]  /*0830*/  FFMA R5, R8, R5, R7 ;  /* 0x0000000508057223 */ /* 0x002fe40000000007 */
[----:B------:R-:W0:Y:S02]  /*0840*/  LDS R8, [R16+0x2c0] ;  /* 0x0002c00010087984 */ /* 0x000e240000000800 */
[----:B------:R-:W-:Y:S02]  /*0850*/  FFMA R26, R24, R9, R5 ;  /* 0x00000009181a7223 */ /* 0x000fe40000000005 */
[----:B------:R-:W-:Y:S04]  /*0860*/  LDS R9, [R16+0x300] ;  /* 0x0003000010097984 */ /* 0x000fe80000000800 */
[----:B------:R-:W1:Y:S01]  /*0870*/  LDS.128 R4, [R2+0x30] ;  /* 0x0000300002047984 */ /* 0x000e620000000c00 */
[----:B------:R-:W-:-:S03]  /*0880*/  FFMA R21, R21, R10, R26 ;  /* 0x0000000a15157223 */ /* 0x000fc6000000001a */
[----:B------:R-:W2:Y:S04]  /*0890*/  LDS R24, [R16+0x340] ;  /* 0x0003400010187984 */ /* 0x000ea80000000800 */
[----:B------:R-:W3:Y:S01]  /*08a0*/  LDS R10, [R16+0x380] ;  /* 0x00038000100a7984 */ /* 0x000ee20000000800 */
[----:B0-----:R-:W-:-:S04]  /*08b0*/  FFMA R11, R8, R11, R21 ;  /* 0x0000000b080b7223 */ /* 0x001fc80000000015 */
[----:B-1----:R-:W-:-:S04]  /*08c0*/  FFMA R9, R4, R9, R11 ;  /* 0x0000000904097223 */ /* 0x002fc8000000000b */
[----:B--2---:R-:W-:-:S04]  /*08d0*/  FFMA R5, R24, R5, R9 ;  /* 0x0000000518057223 */ /* 0x004fc80000000009 */
[----:B---3--:R-:W-:-:S04]  /*08e0*/  FFMA R6, R10, R6, R5 ;  /* 0x000000060a067223 */ /* 0x008fc80000000005 */
[----:B------:R-:W-:Y:S01]  /*08f0*/  FFMA R21, R25, R7, R6 ;  /* 0x0000000719157223 */ /* 0x000fe20000000006 */
[----:B------:R-:W-:Y:S06]  /*0900*/  BAR.SYNC.DEFER_BLOCKING 0x0 ;  /* 0x0000000000007b1d */ /* 0x000fec0000010000 */
[----:B------:R-:W-:Y:S05]  /*0910*/  BRA.U UP0, `(.L_x_112) ;  /* 0xfffffff900547547 */ /* 0x000fea000b83ffff */
[----:B------:R-:W-:-:S12]  /*0920*/  ULOP3.LUT UR4, UR6, 0x7fffffe0, URZ, 0xc0, !UPT ;  /* 0x7fffffe006047892 */ /* 0x000fd8000f8ec0ff */
.L_x_111:
[----:B------:R-:W-:-:S09]  /*0930*/  ULOP3.LUT UP0, URZ, UR6, 0x10, URZ, 0xc0, !UPT ;  /* 0x0000001006ff7892 */ /* 0x000fd2000f80c0ff */
[----:B------:R-:W-:Y:S05]  /*0940*/  BRA.U !UP0, `(.L_x_110) ;  /* 0x0000000108e47547 */ /* 0x000fea000b800000 */
[----:B------:R-:W0:Y:S01]  /*0950*/  LDCU UR5, c[0x0][0x3a0] ;  /* 0x00007400ff0577ac */ /* 0x000e220008000800 */
[----:B------:R-:W-:Y:S02]  /*0960*/  IADD3 R7, PT, PT, R13, UR4, RZ ;  /* 0x000000040d077c10 */ /* 0x000fe4000fffe0ff */
[----:B------:R-:W-:Y:S02]  /*0970*/  CS2R R14, SRZ ;  /* 0x00000000000e7805 */ /* 0x000fe4000001ff00 */
[----:B------:R-:W-:Y:S01]  /*0980*/  IADD3 R12, PT, PT, R12, UR4, RZ ;  /* 0x000000040c0c7c10 */ /* 0x000fe2000fffe0ff */
[----:B------:R-:W1:Y:S01]  /*0990*/  LDCU UR6, c[0x0][0x3a8] ;  /* 0x00007500ff0677ac */ /* 0x000e620008000800 */
[----:B------:R-:W-:Y:S02]  /*09a0*/  ISETP.GE.AND P0, PT, R7, UR7, PT ;  /* 0x0000000707007c0c */ /* 0x000fe4000bf06270 */
[----:B------:R-:W-:Y:S02]  /*09b0*/  ISETP.GE.AND P1, PT, R12, UR7, PT ;  /* 0x000000070c007c0c */ /* 0x000fe4000bf26270 */
[----:B0-----:R-:W-:-:S02]  /*09c0*/  ISETP.GE.OR P0, PT, R0, UR5, P0 ;  /* 0x0000000500007c0c */ /* 0x001fc40008706670 */
[----:B-1----:R-:W-:-:S11]  /*09d0*/  ISETP.GE.OR P1, PT, R3, UR6, P1 ;  /* 0x0000000603007c0c */ /* 0x002fd60008f26670 */
[----:B------:R-:W0:Y:S01]  /*09e0*/  @!P0 LDC.64 R8, c[0x0][0x388] ;  /* 0x0000e200ff088b82 */ /* 0x000e220000000a00 */
[----:B------:R-:W-:Y:S02]  /*09f0*/  @!P0 IMAD R7, R0, UR7, R7 ;  /* 0x0000000700078c24 */ /* 0x000fe4000f8e0207 */
[----:B------:R-:W-:-:S05]  /*0a00*/  @!P1 IMAD R13, R3, UR7, R12 ;  /* 0x00000007030d9c24 */ /* 0x000fca000f8e020c */
[----:B------:R-:W1:Y:S01]  /*0a10*/  @!P1 LDC.64 R4, c[0x0][0x390] ;  /* 0x0000e400ff049b82 */ /* 0x000e620000000a00 */
[----:B0-----:R-:W-:-:S05]  /*0a20*/  @!P0 IMAD.WIDE R8, R7, 0x4, R8 ;  /* 0x0000000407088825 */ /* 0x001fca00078e0208 */
[----:B------:R-:W2:Y:S01]  /*0a30*/  @!P0 LDG.E R15, desc[UR8][R8.64] ;  /* 0x00000008080f8981 */ /* 0x000ea2000c1e1900 */
[----:B-1----:R-:W-:-:S05]  /*0a40*/  @!P1 IMAD.WIDE R12, R13, 0x4, R4 ;  /* 0x000000040d0c9825 */ /* 0x002fca00078e0204 */
[----:B------:R-:W3:Y:S04]  /*0a50*/  @!P1 LDG.E R14, desc[UR8][R12.64] ;  /* 0x000000080c0e9981 */ /* 0x000ee8000c1e1900 */
        /* <DEDUP_REMOVED lines=8> */
[----:B------:R-:W-:Y:S04]  /*0ae0*/  LDS R17, [R16+0x100] ;  /* 0x0001000010117984 */ /* 0x000fe80000000800 */
[----:B------:R-:W4:Y:S04]  /*0af0*/  LDS.128 R8, [R2+0x10] ;  /* 0x0000100002087984 */ /* 0x000f280000000c00 */
[----:B------:R-:W5:Y:S04]  /*0b00*/  LDS R18, [R16+0x140] ;  /* 0x0001400010127984 */ /* 0x000f680000000800 */
[----:B------:R-:W5:Y:S04]  /*0b10*/  LDS R23, [R16+0x180] ;  /* 0x0001800010177984 */ /* 0x000f680000000800 */
[----:B------:R-:W5:Y:S04]  /*0b20*/  LDS R20, [R16+0x1c0] ;  /* 0x0001c00010147984 */ /* 0x000f680000000800 */
[----:B------:R-:W-:Y:S04]  /*0b30*/  LDS R19, [R16+0x200] ;  /* 0x0002000010137984 */ /* 0x000fe80000000800 */
[----:B------:R-:W5:Y:S01]  /*0b40*/  LDS.128 R12, [R2+0x20] ;  /* 0x00002000020c7984 */ /* 0x000f620000000c00 */
[----:B0-----:R-:W-:-:S03]  /*0b50*/  FFMA R4, R4, R22, R21 ;  /* 0x0000001604047223 */ /* 0x001fc60000000015 */
[----:B------:R-:W0:Y:S01]  /*0b60*/  LDS R22, [R16+0x240] ;  /* 0x0002400010167984 */ /* 0x000e220000000800 */
[----:B-1----:R-:W-:-:S03]  /*0b70*/  FFMA R4, R27, R5, R4 ;  /* 0x000000051b047223 */ /* 0x002fc60000000004 */
[----:B------:R-:W1:Y:S01]  /*0b80*/  LDS R21, [R16+0x280] ;  /* 0x0002800010157984 */ /* 0x000e620000000800 */
[----:B--2---:R-:W-:-:S03]  /*0b90*/  FFMA R25, R25, R6, R4 ;  /* 0x0000000619197223 */ /* 0x004fc60000000004 */
[----:B------:R-:W2:Y:S01]  /*0ba0*/  LDS R24, [R16+0x2c0] ;  /* 0x0002c00010187984 */ /* 0x000ea20000000800 */
[----:B---3--:R-:W-:-:S03]  /*0bb0*/  FFMA R27, R26, R7, R25 ;  /* 0x000000071a1b7223 */ /* 0x008fc60000000019 */
[----:B------:R-:W-:Y:S04]  /*0bc0*/  LDS R25, [R16+0x300] ;  /* 0x0003000010197984 */ /* 0x000fe80000000800 */
[----:B------:R-:W3:Y:S01]  /*0bd0*/  LDS.128 R4, [R2+0x30] ;  /* 0x0000300002047984 */ /* 0x000ee20000000c00 */
[----:B----4-:R-:W-:-:S03]  /*0be0*/  FFMA R27, R8, R17, R27 ;  /* 0x00000011081b7223 */ /* 0x010fc6000000001b */
[----:B------:R-:W4:Y:S04]  /*0bf0*/  LDS R26, [R16+0x340] ;  /* 0x00034000101a7984 */ /* 0x000f280000000800 */
[----:B------:R-:W4:Y:S01]  /*0c00*/  LDS R17, [R16+0x380] ;  /* 0x0003800010117984 */ /* 0x000f220000000800 */
[----:B-----5:R-:W-:-:S03]  /*0c10*/  FFMA R18, R18, R9, R27 ;  /* 0x0000000912127223 */ /* 0x020fc6000000001b */
[----:B------:R-:W5:Y:S01]  /*0c20*/  LDS R8, [R16+0x3c0] ;  /* 0x0003c00010087984 */ /* 0x000f620000000800 */
[----:B------:R-:W-:-:S04]  /*0c30*/  FFMA R23, R23, R10, R18 ;  /* 0x0000000a17177223 */ /* 0x000fc80000000012 */
[----:B------:R-:W-:-:S04]  /*0c40*/  FFMA R11, R20, R11, R23 ;  /* 0x0000000b140b7223 */ /* 0x000fc80000000017 */
[----:B------:R-:W-:-:S04]  /*0c50*/  FFMA R11, R12, R19, R11 ;  /* 0x000000130c0b7223 */ /* 0x000fc8000000000b */
[----:B0-----:R-:W-:-:S04]  /*0c60*/  FFMA R22, R22, R13, R11 ;  /* 0x0000000d16167223 */ /* 0x001fc8000000000b */
[----:B-1----:R-:W-:-:S04]  /*0c70*/  FFMA R21, R21, R14, R22 ;  /* 0x0000000e15157223 */ /* 0x002fc80000000016 */
[----:B--2---:R-:W-:-:S04]  /*0c80*/  FFMA R15, R24, R15, R21 ;  /* 0x0000000f180f7223 */ /* 0x004fc80000000015 */
[----:B---3--:R-:W-:-:S04]  /*0c90*/  FFMA R15, R4, R25, R15 ;  /* 0x00000019040f7223 */ /* 0x008fc8000000000f */
[----:B----4-:R-:W-:-:S04]  /*0ca0*/  FFMA R26, R26, R5, R15 ;  /* 0x000000051a1a7223 */ /* 0x010fc8000000000f */
[----:B------:R-:W-:-:S04]  /*0cb0*/  FFMA R17, R17, R6, R26 ;  /* 0x0000000611117223 */ /* 0x000fc8000000001a */
[----:B-----5:R-:W-:Y:S01]  /*0cc0*/  FFMA R21, R8, R7, R17 ;  /* 0x0000000708157223 */ /* 0x020fe20000000011 */
[----:B------:R-:W-:Y:S06]  /*0cd0*/  BAR.SYNC.DEFER_BLOCKING 0x0 ;  /* 0x0000000000007b1d */ /* 0x000fec0000010000 */
.L_x_110:
[----:B------:R-:W0:Y:S01]  /*0ce0*/  LDCU UR6, c[0x0][0x3a8] ;  /* 0x00007500ff0677ac */ /* 0x000e220008000800 */
[----:B------:R-:W1:Y:S01]  /*0cf0*/  LDCU UR4, c[0x0][0x3a0] ;  /* 0x00007400ff0477ac */ /* 0x000e620008000800 */
[----:B0-----:R-:W-:-:S04]  /*0d00*/  ISETP.GE.AND P0, PT, R3, UR6, PT ;  /* 0x0000000603007c0c */ /* 0x001fc8000bf06270 */
[----:B-1----:R-:W-:-:S13]  /*0d10*/  ISETP.GE.OR P0, PT, R0, UR4, P0 ;  /* 0x0000000400007c0c */ /* 0x002fda0008706670 */
[----:B------:R-:W-:Y:S05]  /*0d20*/  @P0 EXIT ;  /* 0x000000000000094d */ /* 0x000fea0003800000 */
[----:B------:R-:W0:Y:S01]  /*0d30*/  LDCU.64 UR4, c[0x0][0x398] ;  /* 0x00007300ff0477ac */ /* 0x000e220008000a00 */
[----:B------:R-:W1:Y:S01]  /*0d40*/  LDC.64 R4, c[0x0][0x380] ;  /* 0x0000e000ff047b82 */ /* 0x000e620000000a00 */
[----:B------:R-:W-:Y:S01]  /*0d50*/  IMAD R7, R0, UR6, R3 ;  /* 0x0000000600077c24 */ /* 0x000fe2000f8e0203 */
[----:B0-----:R-:W-:-:S04]  /*0d60*/  UISETP.NE.U32.AND UP0, UPT, UR4, URZ, UPT ;  /* 0x000000ff0400728c */ /* 0x001fc8000bf05070 */
[----:B------:R-:W-:Y:S01]  /*0d70*/  UISETP.NE.AND.EX UP0, UPT, UR5, URZ, UPT, UP0 ;  /* 0x000000ff0500728c */ /* 0x000fe2000bf05300 */
[----:B-1----:R-:W-:-:S08]  /*0d80*/  IMAD.WIDE R4, R7, 0x4, R4 ;  /* 0x0000000407047825 */ /* 0x002fd000078e0204 */
[----:B------:R-:W-:Y:S05]  /*0d90*/  BRA.U !UP0, `(.L_x_113) ;  /* 0x0000000108107547 */ /* 0x000fea000b800000 */
[----:B------:R-:W0:Y:S02]  /*0da0*/  LDC.64 R6, c[0x0][0x398] ;  /* 0x0000e600ff067b82 */ /* 0x000e240000000a00 */
[----:B0-----:R-:W-:-:S06]  /*0db0*/  IMAD.WIDE R2, R3, 0x4, R6 ;  /* 0x0000000403027825 */ /* 0x001fcc00078e0206 */
[----:B------:R-:W2:Y:S02]  /*0dc0*/  LDG.E R2, desc[UR8][R2.64] ;  /* 0x0000000802027981 */ /* 0x000ea4000c1e1900 */
[----:B--2---:R-:W-:-:S07]  /*0dd0*/  FADD R21, R21, R2 ;  /* 0x0000000215157221 */ /* 0x004fce0000000000 */
.L_x_113:
[----:B------:R-:W-:Y:S01]  /*0de0*/  STG.E desc[UR8][R4.64], R21 ;  /* 0x0000001504007986 */ /* 0x000fe2000c101908 */
[----:B------:R-:W-:Y:S05]  /*0df0*/  EXIT ;  /* 0x000000000000794d */ /* 0x000fea0003800000 */
.L_x_114:
        /* <DEDUP_REMOVED lines=16> */
.L_x_190:


//--------------------- .text._Z16denseKernelBasicPfPKfS1_S1_iii --------------------------
	.section	.text._Z16denseKernelBasicPfPKfS1_S1_iii,"ax",@progbits
	.align	128
        .global         _Z16denseKernelBasicPfPKfS1_S1_iii
        .type           _Z16denseKernelBasicPfPKfS1_S1_iii,@function
        .size           _Z16denseKernelBasicPfPKfS1_S1_iii,(.L_x_191 - _Z16denseKernelBasicPfPKfS1_S1_iii)
        .other          _Z16denseKernelBasicPfPKfS1_S1_iii,@"STO_CUDA_ENTRY STV_DEFAULT"
_Z16denseKernelBasicPfPKfS1_S1_iii:
.text._Z16denseKernelBasicPfPKfS1_S1_iii:
[----:B------:R-:W-:Y:S01]  /*0000*/  LDC R1, c[0x0][0x37c] ;  /* 0x0000df00ff017b82 */ /* 0x000fe20000000800 */
[----:B------:R-:W0:Y:S07]  /*0010*/  S2R R3, SR_TID.X ;  /* 0x0000000000037919 */ /* 0x000e2e0000002100 */
[----:B------:R-:W1:Y:S01]  /*0020*/  LDC R7, c[0x0][0x364] ;  /* 0x0000d900ff077b82 */ /* 0x000e620000000800 */
[----:B------:R-:W2:Y:S01]  /*0030*/  LDCU UR11, c[0x0][0x3a8] ;  /* 0x00007500ff0b77ac */ /* 0x000ea20008000800 */
[----:B------:R-:W1:Y:S01]  /*0040*/  S2R R2, SR_TID.Y ;  /* 0x0000000000027919 */ /* 0x000e620000002200 */
[----:B------:R-:W3:Y:S05]  /*0050*/  LDCU UR6, c[0x0][0x3a0] ;  /* 0x00007400ff0677ac */ /* 0x000eea0008000800 */
[----:B------:R-:W0:Y:S08]  /*0060*/  S2UR UR5, SR_CTAID.X ;  /* 0x00000000000579c3 */ /* 0x000e300000002500 */
[----:B------:R-:W0:Y:S08]  /*0070*/  LDC R0, c[0x0][0x360] ;  /* 0x0000d800ff007b82 */ /* 0x000e300000000800 */
[----:B------:R-:W1:Y:S01]  /*0080*/  S2UR UR4, SR_CTAID.Y ;  /* 0x00000000000479c3 */ /* 0x000e620000002600 */
[----:B0-----:R-:W-:-:S05]  /*0090*/  IMAD R0, R0, UR5, R3 ;  /* 0x0000000500007c24 */ /* 0x001fca000f8e0203 */
[----:B--2---:R-:W-:Y:S01]  /*00a0*/  ISETP.GE.AND P0, PT, R0, UR11, PT ;  /* 0x0000000b00007c0c */ /* 0x004fe2000bf06270 */
[----:B-1----:R-:W-:-:S05]  /*00b0*/  IMAD R7, R7, UR4, R2 ;  /* 0x0000000407077c24 */ /* 0x002fca000f8e0202 */
[----:B---3--:R-:W-:-:S13]  /*00c0*/  ISETP.GE.OR P0, PT, R7, UR6, P0 ;  /* 0x0000000607007c0c */ /* 0x008fda0008706670 */
[----:B------:R-:W-:Y:S05]  /*00d0*/  @P0 EXIT ;  /* 0x000000000000094d */ /* 0x000fea0003800000 */
[----:B------:R-:W0:Y:S01]  /*00e0*/  LDCU.64 UR4, c[0x0][0x398] ;  /* 0x00007300ff0477ac */ /* 0x000e220008000a00 */
[----:B------:R-:W-:Y:S01]  /*00f0*/  HFMA2 R14, -RZ, RZ, 0, 0 ;  /* 0x00000000ff0e7431 */ /* 0x000fe200000001ff */
[----:B------:R-:W1:Y:S01]  /*0100*/  LDCU.64 UR12, c[0x0][0x358] ;  /* 0x00006b00ff0c77ac */ /* 0x000e620008000a00 */
[----:B0-----:R-:W-:-:S04]  /*0110*/  UISETP.NE.U32.AND UP0, UPT, UR4, URZ, UPT ;  /* 0x000000ff0400728c */ /* 0x001fc8000bf05070 */
[----:B------:R-:W-:-:S09]  /*0120*/  UISETP.NE.AND.EX UP0, UPT, UR5, URZ, UPT, UP0 ;  /* 0x000000ff0500728c */ /* 0x000fd2000bf05300 */
[----:B-1----:R-:W-:Y:S05]  /*0130*/  BRA.U !UP0, `(.L_x_115) ;  /* 0x00000001080c7547 */ /* 0x002fea000b800000 */
[----:B------:R-:W0:Y:S02]  /*0140*/  LDC.64 R14, c[0x0][0x398] ;  /* 0x0000e600ff0e7b82 */ /* 0x000e240000000a00 */
[----:B0-----:R-:W-:-:S06]  /*0150*/  IMAD.WIDE R14, R0, 0x4, R14 ;  /* 0x00000004000e7825 */ /* 0x001fcc00078e020e */
[----:B------:R0:W5:Y:S02]  /*0160*/  LDG.E R14, desc[UR12][R14.64] ;  /* 0x0000000c0e0e7981 */ /* 0x000164000c1e1900 */
.L_x_115:
[----:B------:R-:W1:Y:S02]  /*0170*/  LDCU UR7, c[0x0][0x3a4] ;  /* 0x00007480ff0777ac */ /* 0x000e640008000800 */
[----:B-1----:R-:W-:-:S09]  /*0180*/  UISETP.GE.AND UP0, UPT, UR7, 0x1, UPT ;  /* 0x000000010700788c */ /* 0x002fd2000bf06270 */
[----:B------:R-:W-:Y:S05]  /*0190*/  BRA.U !UP0, `(.L_x_116) ;  /* 0x0000000908947547 */ /* 0x000fea000b800000 */
[----:B------:R-:W-:Y:S02]  /*01a0*/  UISETP.GE.U32.AND UP1, UPT, UR7, 0x10, UPT ;  /* 0x000000100700788c */ /* 0x000fe4000bf26070 */
[----:B------:R-:W-:Y:S01]  /*01b0*/  IMAD R8, R7, UR7, RZ ;  /* 0x0000000707087c24 */ /* 0x000fe2000f8e02ff */
[----:B------:R-:W-:Y:S02]  /*01c0*/  ULOP3.LUT UR10, UR7, 0xf, URZ, 0xc0, !UPT ;  /* 0x0000000f070a7892 */ /* 0x000fe4000f8ec0ff */
[----:B------:R-:W-:Y:S01]  /*01d0*/  IMAD R9, R0, UR7, RZ ;  /* 0x0000000700097c24 */ /* 0x000fe2000f8e02ff */
[----:B------:R-:W-:Y:S01]  /*01e0*/  UMOV UR4, URZ ;  /* 0x000000ff00047c82 */ /* 0x000fe20008000000 */
[----:B------:R-:W-:Y:S02]  /*01f0*/  UISETP.NE.AND UP0, UPT, UR10, URZ, UPT ;  /* 0x000000ff0a00728c */ /* 0x000fe4000bf05270 */
[----:B------:R-:W-:Y:S09]  /*0200*/  BRA.U !UP1, `(.L_x_117) ;  /* 0x00000005090c7547 */ /* 0x000ff2000b800000 */
[----:B------:R-:W1:Y:S01]  /*0210*/  LDC.64 R2, c[0x0][0x388] ;  /* 0x0000e200ff027b82 */ /* 0x000e620000000a00 */
[----:B------:R-:W2:Y:S01]  /*0220*/  LDCU.64 UR8, c[0x0][0x390] ;  /* 0x00007200ff0877ac */ /* 0x000ea20008000a00 */
[----:B------:R-:W-:Y:S01]  /*0230*/  MOV R6, R9 ;  /* 0x0000000900067202 */ /* 0x000fe20000000f00 */
[----:B------:R-:W-:Y:S02]  /*0240*/  ULOP3.LUT UR4, UR7, 0x7ffffff0, URZ, 0xc0, !UPT ;  /* 0x7ffffff007047892 */ /* 0x000fe4000f8ec0ff */
[----:B--2---:R-:W-:Y:S02]  /*0250*/  UIADD3 UR5, UP1, UPT, UR8, 0x20, URZ ;  /* 0x0000002008057890 */ /* 0x004fe4000ff3e0ff */
[----:B------:R-:W-:Y:S02]  /*0260*/  UIADD3 UR8, UPT, UPT, -UR4, URZ, URZ ;  /* 0x000000ff04087290 */ /* 0x000fe4000fffe1ff */
[----:B------:R-:W-:Y:S01]  /*0270*/  UIADD3.X UR6, UPT, UPT, URZ, UR9, URZ, UP1, !UPT ;  /* 0x00000009ff067290 */ /* 0x000fe20008ffe4ff */
[----:B-1----:R-:W-:-:S03]  /*0280*/  IMAD.WIDE.U32 R2, R8, 0x4, R2 ;  /* 0x0000000408027825 */ /* 0x002fc600078e0002 */
[----:B------:R-:W-:-:S04]  /*0290*/  IADD3 R4, P0, PT, R2, 0x20, RZ ;  /* 0x0000002002047810 */ /* 0x000fc80007f1e0ff */
[----:B------:R-:W-:-:S09]  /*02a0*/  IADD3.X R5, PT, PT, RZ, R3, RZ, P0, !PT ;  /* 0x00000003ff057210 */ /* 0x000fd200007fe4ff */
.L_x_118:
[----:B------:R-:W-:Y:S01]  /*02b0*/  MOV R2, UR5 ;  /* 0x0000000500027c02 */ /* 0x000fe20008000f00 */
[----:B0-----:R-:W2:Y:S01]  /*02c0*/  LDG.E R15, desc[UR12][R4.64+-0x20] ;  /* 0xffffe00c040f7981 */ /* 0x001ea2000c1e1900 */
[----:B------:R-:W-:-:S03]  /*02d0*/  MOV R3, UR6 ;  /* 0x0000000600037c02 */ /* 0x000fc60008000f00 */
[----:B------:R-:W3:Y:S01]  /*02e0*/  LDG.E R17, desc[UR12][R4.64+-0x1c] ;  /* 0xffffe40c04117981 */ /* 0x000ee2000c1e1900 */
[----:B------:R-:W-:-:S03]  /*02f0*/  IMAD.WIDE R2, R6, 0x4, R2 ;  /* 0x0000000406027825 */ /* 0x000fc600078e0202 */
[----:B------:R-:W4:Y:S04]  /*0300*/  LDG.E R19, desc[UR12][R4.64+-0x18] ;  /* 0xffffe80c04137981 */ /* 0x000f28000c1e1900 */
[----:B------:R-:W2:Y:S04]  /*0310*/  LDG.E R16, desc[UR12][R2.64+-0x20] ;  /* 0xffffe00c02107981 */ /* 0x000ea8000c1e1900 */
[----:B------:R-:W3:Y:S04]  /*0320*/  LDG.E R24, desc[UR12][R2.64+-0x1c] ;  /* 0xffffe40c02187981 */ /* 0x000ee8000c1e1900 */
[----:B------:R-:W4:Y:S04]  /*0330*/  LDG.E R18, desc[UR12][R2.64+-0x18] ;  /* 0xffffe80c02127981 */ /* 0x000f28000c1e1900 */
        /* <DEDUP_REMOVED lines=9> */
[----:B------:R-:W4:Y:S01]  /*03d0*/  LDG.E R26, desc[UR12][R4.64+0x1c] ;  /* 0x00001c0c041a7981 */ /* 0x000f22000c1e1900 */
[----:B--2--5:R-:W-:-:S03]  /*03e0*/  FFMA R16, R15, R16, R14 ;  /* 0x000000100f107223 */ /* 0x024fc6000000000e */
[----:B------:R-:W2:Y:S01]  /*03f0*/  LDG.E R15, desc[UR12][R4.64+-0x4] ;  /* 0xfffffc0c040f7981 */ /* 0x000ea2000c1e1900 */
[----:B---3--:R-:W-:-:S03]  /*0400*/  FFMA R24, R17, R24, R16 ;  /* 0x0000001811187223 */ /* 0x008fc60000000010 */
[----:B------:R-:W2:Y:S01]  /*0410*/  LDG.E R14, desc[UR12][R2.64+-0x4] ;  /* 0xfffffc0c020e7981 */ /* 0x000ea2000c1e1900 */
[----:B----4-:R-:W-:-:S03]  /*0420*/  FFMA R25, R19, R18, R24 ;  /* 0x0000001213197223 */ /* 0x010fc60000000018 */
[----:B------:R-:W3:Y:S04]  /*0430*/  LDG.E R16, desc[UR12][R4.64] ;  /* 0x0000000c04107981 */ /* 0x000ee8000c1e1900 */
[----:B------:R-:W3:Y:S01]  /*0440*/  LDG.E R17, desc[UR12][R2.64] ;  /* 0x0000000c02117981 */ /* 0x000ee2000c1e1900 */
[----:B------:R-:W-:-:S03]  /*0450*/  FFMA R25, R20, R21, R25 ;  /* 0x0000001514197223 */ /* 0x000fc60000000019 */
[----:B------:R-:W4:Y:S04]  /*0460*/  LDG.E R18, desc[UR12][R4.64+0x4] ;  /* 0x0000040c04127981 */ /* 0x000f28000c1e1900 */
[----:B------:R-:W4:Y:S01]  /*0470*/  LDG.E R19, desc[UR12][R2.64+0x4] ;  /* 0x0000040c02137981 */ /* 0x000f22000c1e1900 */
[----:B------:R-:W-:-:S03]  /*0480*/  FFMA R25, R22, R23, R25 ;  /* 0x0000001716197223 */ /* 0x000fc60000000019 */
[----:B------:R-:W4:Y:S04]  /*0490*/  LDG.E R20, desc[UR12][R4.64+0x8] ;  /* 0x0000080c04147981 */ /* 0x000f28000c1e1900 */
[----:B------:R-:W4:Y:S01]  /*04a0*/  LDG.E R21, desc[UR12][R2.64+0x8] ;  /* 0x0000080c02157981 */ /* 0x000f22000c1e1900 */
[----:B------:R-:W-:-:S03]  /*04b0*/  FFMA R25, R10, R11, R25 ;  /* 0x0000000b0a197223 */ /* 0x000fc60000000019 */
[----:B------:R-:W4:Y:S04]  /*04c0*/  LDG.E R22, desc[UR12][R4.64+0xc] ;  /* 0x00000c0c04167981 */ /* 0x000f28000c1e1900 */
[----:B------:R-:W4:Y:S04]  /*04d0*/  LDG.E R23, desc[UR12][R2.64+0xc] ;  /* 0x00000c0c02177981 */ /* 0x000f28000c1e1900 */
[----:B------:R-:W4:Y:S01]  /*04e0*/  LDG.E R10, desc[UR12][R4.64+0x10] ;  /* 0x0000100c040a7981 */ /* 0x000f22000c1e1900 */
[----:B------:R-:W-:-:S03]  /*04f0*/  FFMA R28, R12, R13, R25 ;  /* 0x0000000d0c1c7223 */ /* 0x000fc60000000019 */
[----:B------:R-:W4:Y:S04]  /*0500*/  LDG.E R11, desc[UR12][R2.64+0x10] ;  /* 0x0000100c020b7981 */ /* 0x000f28000c1e1900 */
[----:B------:R-:W4:Y:S04]  /*0510*/  LDG.E R24, desc[UR12][R4.64+0x14] ;  /* 0x0000140c04187981 */ /* 0x000f28000c1e1900 */
[----:B------:R-:W4:Y:S04]  /*0520*/  LDG.E R25, desc[UR12][R2.64+0x14] ;  /* 0x0000140c02197981 */ /* 0x000f28000c1e1900 */
[----:B------:R0:W4:Y:S04]  /*0530*/  LDG.E R13, desc[UR12][R4.64+0x18] ;  /* 0x0000180c040d7981 */ /* 0x000128000c1e1900 */
[----:B------:R-:W4:Y:S01]  /*0540*/  LDG.E R12, desc[UR12][R2.64+0x18] ;  /* 0x0000180c020c7981 */ /* 0x000f22000c1e1900 */
[----:B------:R-:W-:-:S04]  /*0550*/  UIADD3 UR8, UPT, UPT, UR8, 0x10, URZ ;  /* 0x0000001008087890 */ /* 0x000fc8000fffe0ff */
[----:B------:R-:W-:Y:S01]  /*0560*/  UISETP.NE.AND UP1, UPT, UR8, URZ, UPT ;  /* 0x000000ff0800728c */ /* 0x000fe2000bf25270 */
[----:B0-----:R-:W-:Y:S02]  /*0570*/  IADD3 R4, P0, PT, R4, 0x40, RZ ;  /* 0x0000004004047810 */ /* 0x001fe40007f1e0ff */
[----:B------:R-:W-:Y:S02]  /*0580*/  IADD3 R6, PT, PT, R6, 0x10, RZ ;  /* 0x0000001006067810 */ /* 0x000fe40007ffe0ff */
[----:B------:R-:W-:Y:S01]  /*0590*/  IADD3.X R5, PT, PT, RZ, R5, RZ, P0, !PT ;  /* 0x00000005ff057210 */ /* 0x000fe200007fe4ff */
[----:B--2---:R-:W-:-:S04]  /*05a0*/  FFMA R15, R15, R14, R28 ;  /* 0x0000000e0f0f7223 */ /* 0x004fc8000000001c */
[----:B---3--:R-:W-:-:S04]  /*05b0*/  FFMA R15, R16, R17, R15 ;  /* 0x00000011100f7223 */ /* 0x008fc8000000000f */
[----:B----4-:R-:W-:-:S04]  /*05c0*/  FFMA R15, R18, R19, R15 ;  /* 0x00000013120f7223 */ /* 0x010fc8000000000f */
[----:B------:R-:W-:-:S04]  /*05d0*/  FFMA R15, R20, R21, R15 ;  /* 0x00000015140f7223 */ /* 0x000fc8000000000f */
[----:B------:R-:W-:-:S04]  /*05e0*/  FFMA R15, R22, R23, R15 ;  /* 0x00000017160f7223 */ /* 0x000fc8000000000f */
[----:B------:R-:W-:-:S04]  /*05f0*/  FFMA R11, R10, R11, R15 ;  /* 0x0000000b0a0b7223 */ /* 0x000fc8000000000f */
[----:B------:R-:W-:-:S04]  /*0600*/  FFMA R24, R24, R25, R11 ;  /* 0x0000001918187223 */ /* 0x000fc8000000000b */
[----:B------:R-:W-:-:S04]  /*0610*/  FFMA R13, R13, R12, R24 ;  /* 0x0000000c0d0d7223 */ /* 0x000fc80000000018 */
[----:B------:R-:W-:Y:S01]  /*0620*/  FFMA R14, R26, R27, R13 ;  /* 0x0000001b1a0e7223 */ /* 0x000fe2000000000d */
[----:B------:R-:W-:Y:S06]  /*0630*/  BRA.U UP1, `(.L_x_118) ;  /* 0xfffffffd011c7547 */ /* 0x000fec000b83ffff */
.L_x_117:
[----:B------:R-:W-:Y:S05]  /*0640*/  BRA.U !UP0, `(.L_x_116) ;  /* 0x0000000508687547 */ /* 0x000fea000b800000 */
[----:B------:R-:W-:Y:S02]  /*0650*/  UISETP.GE.U32.AND UP0, UPT, UR10, 0x8, UPT ;  /* 0x000000080a00788c */ /* 0x000fe4000bf06070 */
[----:B------:R-:W-:-:S04]  /*0660*/  ULOP3.LUT UR6, UR7, 0x7, URZ, 0xc0, !UPT ;  /* 0x0000000707067892 */ /* 0x000fc8000f8ec0ff */
[----:B------:R-:W-:-:S03]  /*0670*/  UISETP.NE.AND UP1, UPT, UR6, URZ, UPT ;  /* 0x000000ff0600728c */ /* 0x000fc6000bf25270 */
[----:B------:R-:W-:Y:S08]  /*0680*/  BRA.U !UP0, `(.L_x_119) ;  /* 0x0000000108907547 */ /* 0x000ff0000b800000 */
[----:B------:R-:W1:Y:S01]  /*0690*/  LDC.64 R10, c[0x0][0x388] ;  /* 0x0000e200ff0a7b82 */ /* 0x000e620000000a00 */
[----:B------:R-:W2:Y:S01]  /*06a0*/  LDCU.64 UR8, c[0x0][0x388] ;  /* 0x00007100ff0877ac */ /* 0x000ea20008000a00 */
[C---:B------:R-:W-:Y:S02]  /*06b0*/  IADD3 R3, PT, PT, R8.reuse, UR4, RZ ;  /* 0x0000000408037c10 */ /* 0x040fe4000fffe0ff */
[----:B------:R-:W-:Y:S02]  /*06c0*/  IADD3 R6, P0, PT, R8, UR4, RZ ;  /* 0x0000000408067c10 */ /* 0x000fe4000ff1e0ff */
[----:B------:R-:W-:Y:S02]  /*06d0*/  IADD3 R13, PT, PT, R9, UR4, RZ ;  /* 0x00000004090d7c10 */ /* 0x000fe4000fffe0ff */
[----:B------:R-:W3:Y:S01]  /*06e0*/  LDC.64 R4, c[0x0][0x390] ;  /* 0x0000e400ff047b82 */ /* 0x000ee20000000a00 */
[----:B-1----:R-:W-:Y:S01]  /*06f0*/  IMAD.WIDE.U32 R10, R3, 0x4, R10 ;  /* 0x00000004030a7825 */ /* 0x002fe200078e000a */
[----:B------:R-:W-:-:S02]  /*0700*/  IADD3.X R3, PT, PT, RZ, RZ, RZ, P0, !PT ;  /* 0x000000ffff037210 */ /* 0x000fc400007fe4ff */
[C---:B--2---:R-:W-:Y:S02]  /*0710*/  LEA R2, P0, R6.reuse, UR8, 0x2 ;  /* 0x0000000806027c11 */ /* 0x044fe4000f8010ff */
[----:B0-----:R-:W2:Y:S02]  /*0720*/  LDG.E R15, desc[UR12][R10.64] ;  /* 0x0000000c0a0f7981 */ /* 0x001ea4000c1e1900 */
[----:B------:R-:W-:Y:S01]  /*0730*/  LEA.HI.X R3, R6, UR9, R3, 0x2, P0 ;  /* 0x0000000906037c11 */ /* 0x000fe200080f1403 */
[----:B---3--:R-:W-:-:S04]  /*0740*/  IMAD.WIDE R4, R13, 0x4, R4 ;  /* 0x000000040d047825 */ /* 0x008fc800078e0204 */
[----:B------:R-:W3:Y:S04]  /*0750*/  LDG.E R18, desc[UR12][R2.64+0x4] ;  /* 0x0000040c02127981 */ /* 0x000ee8000c1e1900 */
        /* <DEDUP_REMOVED lines=14> */
[----:B------:R-:W-:Y:S01]  /*0840*/  UIADD3 UR4, UPT, UPT, UR4, 0x8, URZ ;  /* 0x0000000804047890 */ /* 0x000fe2000fffe0ff */
[----:B--2--5:R-:W-:-:S04]  /*0850*/  FFMA R15, R15, R16, R14 ;  /* 0x000000100f0f7223 */ /* 0x024fc8000000000e */
[----:B---3--:R-:W-:-:S04]  /*0860*/  FFMA R15, R18, R17, R15 ;  /* 0x00000011120f7223 */ /* 0x008fc8000000000f */
[----:B----4-:R-:W-:-:S04]  /*0870*/  FFMA R15, R20, R19, R15 ;  /* 0x00000013140f7223 */ /* 0x010fc8000000000f */
[----:B------:R-:W-:-:S04]  /*0880*/  FFMA R15, R22, R21, R15 ;  /* 0x00000015160f7223 */ /* 0x000fc8000000000f */
[----:B------:R-:W-:-:S04]  /*0890*/  FFMA R15, R24, R23, R15 ;  /* 0x00000017180f7223 */ /* 0x000fc8000000000f */
[----:B------:R-:W-:-:S04]  /*08a0*/  FFMA R13, R12, R13, R15 ;  /* 0x0000000d0c0d7223 */ /* 0x000fc8000000000f */
[----:B------:R-:W-:-:S04]  /*08b0*/  FFMA R11, R6, R11, R13 ;  /* 0x0000000b060b7223 */ /* 0x000fc8000000000d */
[----:B------:R-:W-:-:S07]  /*08c0*/  FFMA R14, R10, R25, R11 ;  /* 0x000000190a0e7223 */ /* 0x000fce000000000b */
.L_x_119:
        /* <DEDUP_REMOVED lines=13> */
[----:B--2---:R-:W-:-:S03]  /*09a0*/  LEA R2, P0, R6, UR6, 0x2 ;  /* 0x0000000606027c11 */ /* 0x004fc6000f8010ff */
[----:B------:R-:W2:Y:S01]  /*09b0*/  LDG.E R11, desc[UR12][R10.64] ;  /* 0x0000000c0a0b7981 */ /* 0x000ea2000c1e1900 */
[----:B------:R-:W-:Y:S01]  /*09c0*/  LEA.HI.X R3, R6, UR7, R3, 0x2, P0 ;  /* 0x0000000706037c11 */ /* 0x000fe200080f1403 */
[----:B---3--:R-:W-:-:S04]  /*09d0*/  IMAD.WIDE R4, R13, 0x4, R4 ;  /* 0x000000040d047825 */ /* 0x008fc800078e0204 */
[----:B------:R-:W3:Y:S04]  /*09e0*/  LDG.E R13, desc[UR12][R2.64+0x4] ;  /* 0x0000040c020d7981 */ /* 0x000ee8000c1e1900 */
[----:B------:R-:W2:Y:S04]  /*09f0*/  LDG.E R6, desc[UR12][R4.64] ;  /* 0x0000000c04067981 */ /* 0x000ea8000c1e1900 */
[----:B------:R-:W3:Y:S04]  /*0a00*/  LDG.E R12, desc[UR12][R4.64+0x4] ;  /* 0x0000040c040c7981 */ /* 0x000ee8000c1e1900 */
[----:B------:R-:W4:Y:S04]  /*0a10*/  LDG.E R16, desc[UR12][R4.64+0x8] ;  /* 0x0000080c04107981 */ /* 0x000f28000c1e1900 */
[----:B0-----:R-:W4:Y:S04]  /*0a20*/  LDG.E R15, desc[UR12][R2.64+0x8] ;  /* 0x0000080c020f7981 */ /* 0x001f28000c1e1900 */
[----:B------:R-:W4:Y:S04]  /*0a30*/  LDG.E R17, desc[UR12][R2.64+0xc] ;  /* 0x00000c0c02117981 */ /* 0x000f28000c1e1900 */
[----:B------:R-:W4:Y:S01]  /*0a40*/  LDG.E R18, desc[UR12][R4.64+0xc] ;  /* 0x00000c0c04127981 */ /* 0x000f22000c1e1900 */
[----:B------:R-:W-:Y:S01]  /*0a50*/  UIADD3 UR4, UPT, UPT, UR4, 0x4, URZ ;  /* 0x0000000404047890 */ /* 0x000fe2000fffe0ff */
[----:B--2--5:R-:W-:-:S04]  /*0a60*/  FFMA R6, R11, R6, R14 ;  /* 0x000000060b067223 */ /* 0x024fc8000000000e */
[----:B---3--:R-:W-:-:S04]  /*0a70*/  FFMA R6, R13, R12, R6 ;  /* 0x0000000c0d067223 */ /* 0x008fc80000000006 */
[----:B----4-:R-:W-:-:S04]  /*0a80*/  FFMA R6, R15, R16, R6 ;  /* 0x000000100f067223 */ /* 0x010fc80000000006 */
[----:B------:R-:W-:-:S07]  /*0a90*/  FFMA R14, R17, R18, R6 ;  /* 0x00000012110e7223 */ /* 0x000fce0000000006 */
.L_x_120:
[----:B------:R-:W-:Y:S05]  /*0aa0*/  BRA.U !UP1, `(.L_x_116) ;  /* 0x0000000109507547 */ /* 0x000fea000b800000 */
[----:B------:R-:W1:Y:S01]  /*0ab0*/  LDC.64 R4, c[0x0][0x388] ;  /* 0x0000e200ff047b82 */ /* 0x000e620000000a00 */
[----:B------:R-:W-:Y:S01]  /*0ac0*/  IADD3 R11, PT, PT, R8, UR4, RZ ;  /* 0x00000004080b7c10 */ /* 0x000fe2000fffe0ff */
[----:B------:R-:W-:-:S06]  /*0ad0*/  UIADD3 UR5, UPT, UPT, -UR5, URZ, URZ ;  /* 0x000000ff05057290 */ /* 0x000fcc000fffe1ff */
[----:B------:R-:W2:Y:S01]  /*0ae0*/  LDC.64 R2, c[0x0][0x390] ;  /* 0x0000e400ff027b82 */ /* 0x000ea20000000a00 */
[----:B-1----:R-:W-:Y:S01]  /*0af0*/  IMAD.WIDE.U32 R4, R11, 0x4, R4 ;  /* 0x000000040b047825 */ /* 0x002fe200078e0004 */
[----:B------:R-:W-:Y:S02]  /*0b00*/  IADD3 R11, PT, PT, R9, UR4, RZ ;  /* 0x00000004090b7c10 */ /* 0x000fe4000fffe0ff */
[----:B------:R-:W-:Y:S02]  /*0b10*/  MOV R6, R4 ;  /* 0x0000000400067202 */ /* 0x000fe40000000f00 */
[----:B------:R-:W-:-:S07]  /*0b20*/  MOV R13, R5 ;  /* 0x00000005000d7202 */ /* 0x000fce0000000f00 */
.L_x_121:
[----:B--2---:R-:W-:Y:S01]  /*0b30*/  IMAD.WIDE R4, R11, 0x4, R2 ;  /* 0x000000040b047825 */ /* 0x004fe200078e0202 */
[----:B------:R-:W-:Y:S02]  /*0b40*/  MOV R9, R13 ;  /* 0x0000000d00097202 */ /* 0x000fe40000000f00 */
[----:B------:R-:W-:-:S03]  /*0b50*/  MOV R8, R6 ;  /* 0x0000000600087202 */ /* 0x000fc60000000f00 */
[----:B------:R-:W2:Y:S04]  /*0b60*/  LDG.E R4, desc[UR12][R4.64] ;  /* 0x0000000c04047981 */ /* 0x000ea8000c1e1900 */
[----:B------:R-:W2:Y:S01]  /*0b70*/  LDG.E R9, desc[UR12][R8.64] ;  /* 0x0000000c08097981 */ /* 0x000ea2000c1e1900 */
[----:B------:R-:W-:Y:S01]  /*0b80*/  UIADD3 UR5, UPT, UPT, UR5, 0x1, URZ ;  /* 0x0000000105057890 */ /* 0x000fe2000fffe0ff */
[----:B------:R-:W-:Y:S02]  /*0b90*/  IADD3 R6, P0, PT, R6, 0x4, RZ ;  /* 0x0000000406067810 */ /* 0x000fe40007f1e0ff */
[----:B------:R-:W-:Y:S01]  /*0ba0*/  IADD3 R11, PT, PT, R11, 0x1, RZ ;  /* 0x000000010b0b7810 */ /* 0x000fe20007ffe0ff */
[----:B------:R-:W-:Y:S01]  /*0bb0*/  UISETP.NE.AND UP0, UPT, UR5, URZ, UPT ;  /* 0x000000ff0500728c */ /* 0x000fe2000bf05270 */
[----:B------:R-:W-:Y:S01]  /*0bc0*/  IADD3.X R13, PT, PT, RZ, R13, RZ, P0, !PT ;  /* 0x0000000dff0d7210 */ /* 0x000fe200007fe4ff */
[----:B--2--5:R-:W-:-:S07]  /*0bd0*/  FFMA R14, R9, R4, R14 ;  /* 0x00000004090e7223 */ /* 0x024fce000000000e */
[----:B------:R-:W-:Y:S05]  /*0be0*/  BRA.U UP0, `(.L_x_121) ;  /* 0xfffffffd00d07547 */ /* 0x000fea000b83ffff */
.L_x_116:
[----:B------:R-:W1:Y:S01]  /*0bf0*/  LDC.64 R2, c[0x0][0x380] ;  /* 0x0000e000ff027b82 */ /* 0x000e620000000a00 */
[----:B------:R-:W-:-:S04]  /*0c00*/  IMAD R7, R7, UR11, R0 ;  /* 0x0000000b07077c24 */ /* 0x000fc8000f8e0200 */
[----:B-1----:R-:W-:-:S05]  /*0c10*/  IMAD.WIDE R2, R7, 0x4, R2 ;  /* 0x0000000407027825 */ /* 0x002fca00078e0202 */
[----:B-----5:R-:W-:Y:S01]  /*0c20*/  STG.E desc[UR12][R2.64], R14 ;  /* 0x0000000e02007986 */ /* 0x020fe2000c10190c */
[----:B------:R-:W-:Y:S05]  /*0c30*/  EXIT ;  /* 0x000000000000794d */ /* 0x000fea0003800000 */
.L_x_122:
        /* <DEDUP_REMOVED lines=12> */
.L_x_191:


//--------------------- .text._Z13softmaxKernelPfPKfii --------------------------
	.section	.text._Z13softmaxKernelPfPKfii,"ax",@progbits
	.align	128
        .global         _Z13softmaxKernelPfPKfii
        .type           _Z13softmaxKernelPfPKfii,@function
        .size           _Z13softmaxKernelPfPKfii,(.L_x_180 - _Z13softmaxKernelPfPKfii)
        .other          _Z13softmaxKernelPfPKfii,@"STO_CUDA_ENTRY STV_DEFAULT"
_Z13softmaxKernelPfPKfii:
.text._Z13softmaxKernelPfPKfii:
[----:B------:R-:W-:Y:S01]  /*0000*/  LDC R1, c[0x0][0x37c] ;  /* 0x0000df00ff017b82 */ /* 0x000fe20000000800 */
[----:B------:R-:W0:Y:S07]  /*0010*/  S2R R7, SR_TID.X ;  /* 0x0000000000077919 */ /* 0x000e2e0000002100 */
[----:B------:R-:W0:Y:S01]  /*0020*/  LDC R6, c[0x0][0x394] ;  /* 0x0000e500ff067b82 */ /* 0x000e220000000800 */
[----:B------:R-:W1:Y:S01]  /*0030*/  LDCU.64 UR6, c[0x0][0x358] ;  /* 0x00006b00ff0677ac */ /* 0x000e620008000a00 */
[----:B------:R-:W-:Y:S01]  /*0040*/  BSSY.RECONVERGENT B0, `(.L_x_123) ;  /* 0x0000011000007945 */ /* 0x000fe20003800200 */
[----:B------:R-:W-:-:S05]  /*0050*/  IMAD.MOV.U32 R11, RZ, RZ, -0x800000 ;  /* 0xff800000ff0b7424 */ /* 0x000fca00078e00ff */
[----:B------:R-:W2:Y:S08]  /*0060*/  S2UR UR4, SR_CTAID.X ;  /* 0x00000000000479c3 */ /* 0x000eb00000002500 */
[----:B------:R-:W3:Y:S01]  /*0070*/  LDC.64 R2, c[0x0][0x388] ;  /* 0x0000e200ff027b82 */ /* 0x000ee20000000a00 */
[----:B0-----:R-:W-:Y:S01]  /*0080*/  ISETP.GE.AND P0, PT, R7, R6, PT ;  /* 0x000000060700720c */ /* 0x001fe20003f06270 */
[----:B--2---:R-:W-:-:S04]  /*0090*/  IMAD R9, R6, UR4, RZ ;  /* 0x0000000406097c24 */ /* 0x004fc8000f8e02ff */
[----:B---3--:R-:W-:-:S08]  /*00a0*/  IMAD.WIDE R2, R9, 0x4, R2 ;  /* 0x0000000409027825 */ /* 0x008fd000078e0202 */
[----:B-1----:R-:W-:Y:S05]  /*00b0*/  @P0 BRA `(.L_x_124) ;  /* 0x0000000000240947 */ /* 0x002fea0003800000 */
[----:B------:R-:W0:Y:S01]  /*00c0*/  LDC R0, c[0x0][0x360] ;  /* 0x0000d800ff007b82 */ /* 0x000e220000000800 */
[----:B------:R-:W-:Y:S02]  /*00d0*/  IMAD.MOV.U32 R11, RZ, RZ, -0x800000 ;  /* 0xff800000ff0b7424 */ /* 0x000fe400078e00ff */
[----:B------:R-:W-:-:S07]  /*00e0*/  IMAD.MOV.U32 R13, RZ, RZ, R7 ;  /* 0x000000ffff0d7224 */ /* 0x000fce00078e0007 */
.L_x_125:
[----:B------:R-:W-:-:S06]  /*00f0*/  IMAD.WIDE R4, R13, 0x4, R2 ;  /* 0x000000040d047825 */ /* 0x000fcc00078e0202 */
[----:B------:R-:W2:Y:S01]  /*0100*/  LDG.E R4, desc[UR6][R4.64] ;  /* 0x0000000604047981 */ /* 0x000ea2000c1e1900 */
[----:B0-----:R-:W-:-:S05]  /*0110*/  IMAD.IADD R13, R0, 0x1, R13 ;  /* 0x00000001000d7824 */ /* 0x001fca00078e020d */
[----:B------:R-:W-:Y:S02]  /*0120*/  ISETP.GE.AND P0, PT, R13, R6, PT ;  /* 0x000000060d00720c */ /* 0x000fe40003f06270 */
[----:B--2---:R-:W-:-:S11]  /*0130*/  FMNMX R11, R4, R11, !PT ;  /* 0x0000000b040b7209 */ /* 0x004fd60007800000 */
[----:B------:R-:W-:Y:S05]  /*0140*/  @!P0 BRA `(.L_x_125) ;  /* 0xfffffffc00e88947 */ /* 0x000fea000383ffff */
.L_x_124:
[----:B------:R-:W-:Y:S05]  /*0150*/  BSYNC.RECONVERGENT B0 ;  /* 0x0000000000007941 */ /* 0x000fea0003800200 */
.L_x_123:
[----:B------:R-:W0:Y:S01]  /*0160*/  S2UR UR5, SR_CgaCtaId ;  /* 0x00000000000579c3 */ /* 0x000e220000008800 */
[----:B------:R-:W-:Y:S01]  /*0170*/  UMOV UR4, 0x400 ;  /* 0x0000040000047882 */ /* 0x000fe20000000000 */
[----:B------:R-:W1:Y:S02]  /*0180*/  LDCU UR8, c[0x0][0x360] ;  /* 0x00006c00ff0877ac */ /* 0x000e640008000800 */
[----:B-1----:R-:W-:Y:S02]  /*0190*/  UISETP.GE.U32.AND UP0, UPT, UR8, 0x2, UPT ;  /* 0x000000020800788c */ /* 0x002fe4000bf06070 */
[----:B0-----:R-:W-:-:S06]  /*01a0*/  ULEA UR4, UR5, UR4, 0x18 ;  /* 0x0000000405047291 */ /* 0x001fcc000f8ec0ff */
[----:B------:R-:W-:-:S05]  /*01b0*/  LEA R0, R7, UR4, 0x2 ;  /* 0x0000000407007c11 */ /* 0x000fca000f8e10ff */
[----:B------:R0:W-:Y:S01]  /*01c0*/  STS [R0], R11 ;  /* 0x0000000b00007388 */ /* 0x0001e20000000800 */
[----:B------:R-:W-:Y:S06]  /*01d0*/  BAR.SYNC.DEFER_BLOCKING 0x0 ;  /* 0x0000000000007b1d */ /* 0x000fec0000010000 */
[----:B------:R-:W-:Y:S05]  /*01e0*/  BRA.U !UP0, `(.L_x_126) ;  /* 0x0000000108307547 */ /* 0x000fea000b800000 */
[----:B------:R-:W-:-:S07]  /*01f0*/  IMAD.U32 R4, RZ, RZ, UR8 ;  /* 0x00000008ff047e24 */ /* 0x000fce000f8e00ff */
.L_x_127:
[----:B------:R-:W-:-:S04]  /*0200*/  SHF.R.U32.HI R8, RZ, 0x1, R4 ;  /* 0x00000001ff087819 */ /* 0x000fc80000011604 */
[----:B------:R-:W-:-:S13]  /*0210*/  ISETP.GE.U32.AND P0, PT, R7, R8, PT ;  /* 0x000000080700720c */ /* 0x000fda0003f06070 */
[----:B------:R-:W-:Y:S01]  /*0220*/  @!P0 IMAD R6, R8, 0x4, R0 ;  /* 0x0000000408068824 */ /* 0x000fe200078e0200 */
[----:B------:R-:W-:Y:S05]  /*0230*/  @!P0 LDS R5, [R0] ;  /* 0x0000000000058984 */ /* 0x000fea0000000800 */
[----:B------:R-:W1:Y:S02]  /*0240*/  @!P0 LDS R6, [R6] ;  /* 0x0000000006068984 */ /* 0x000e640000000800 */
[----:B-1----:R-:W-:-:S05]  /*0250*/  @!P0 FMNMX R5, R5, R6, !PT ;  /* 0x0000000605058209 */ /* 0x002fca0007800000 */
[----:B------:R1:W-:Y:S01]  /*0260*/  @!P0 STS [R0], R5 ;  /* 0x0000000500008388 */ /* 0x0003e20000000800 */
[----:B------:R-:W-:Y:S01]  /*0270*/  BAR.SYNC.DEFER_BLOCKING 0x0 ;  /* 0x0000000000007b1d */ /* 0x000fe20000010000 */
[----:B------:R-:W-:Y:S02]  /*0280*/  ISETP.GT.U32.AND P0, PT, R4, 0x3, PT ;  /* 0x000000030400780c */ /* 0x000fe40003f04070 */
[----:B------:R-:W-:-:S11]  /*0290*/  MOV R4, R8 ;  /* 0x0000000800047202 */ /* 0x000fd60000000f00 */
[----:B-1----:R-:W-:Y:S05]  /*02a0*/  @P0 BRA `(.L_x_127) ;  /* 0xfffffffc00d40947 */ /* 0x002fea000383ffff */
.L_x_126:
[----:B------:R-:W1:Y:S01]  /*02b0*/  S2UR UR5, SR_CgaCtaId ;  /* 0x00000000000579c3 */ /* 0x000e620000008800 */
[----:B------:R-:W2:Y:S01]  /*02c0*/  LDCU UR9, c[0x0][0x394] ;  /* 0x00007280ff0977ac */ /* 0x000ea20008000800 */
[----:B------:R-:W-:Y:S01]  /*02d0*/  BSSY.RECONVERGENT B0, `(.L_x_128) ;  /* 0x000001f000007945 */ /* 0x000fe20003800200 */
[----:B0-----:R-:W-:Y:S01]  /*02e0*/  IMAD.MOV.U32 R11, RZ, RZ, RZ ;  /* 0x000000ffff0b7224 */ /* 0x001fe200078e00ff */
[----:B------:R-:W-:-:S04]  /*02f0*/  UMOV UR4, 0x400 ;  /* 0x0000040000047882 */ /* 0x000fc80000000000 */
[----:B------:R-:W0:Y:S01]  /*0300*/  LDC.64 R4, c[0x0][0x380] ;  /* 0x0000e000ff047b82 */ /* 0x000e220000000a00 */
[----:B--2---:R-:W-:Y:S01]  /*0310*/  ISETP.GE.AND P0, PT, R7, UR9, PT ;  /* 0x0000000907007c0c */ /* 0x004fe2000bf06270 */
[----:B-1----:R-:W-:Y:S01]  /*0320*/  ULEA UR4, UR5, UR4, 0x18 ;  /* 0x0000000405047291 */ /* 0x002fe2000f8ec0ff */
[----:B0-----:R-:W-:-:S08]  /*0330*/  IMAD.WIDE R4, R9, 0x4, R4 ;  /* 0x0000000409047825 */ /* 0x001fd000078e0204 */
[----:B------:R-:W0:Y:S01]  /*0340*/  LDS R6, [UR4] ;  /* 0x00000004ff067984 */ /* 0x000e220008000800 */
[----:B------:R-:W-:Y:S06]  /*0350*/  BAR.SYNC.DEFER_BLOCKING 0x0 ;  /* 0x0000000000007b1d */ /* 0x000fec0000010000 */
[----:B------:R-:W-:Y:S05]  /*0360*/  @P0 BRA `(.L_x_129) ;  /* 0x0000000000540947 */ /* 0x000fea0003800000 */
[----:B------:R-:W-:Y:S02]  /*0370*/  IMAD.MOV.U32 R11, RZ, RZ, RZ ;  /* 0x000000ffff0b7224 */ /* 0x000fe400078e00ff */
[----:B------:R-:W-:-:S07]  /*0380*/  IMAD.MOV.U32 R13, RZ, RZ, R7 ;  /* 0x000000ffff0d7224 */ /* 0x000fce00078e0007 */
.L_x_130:
[----:B-1----:R-:W-:-:S06]  /*0390*/  IMAD.WIDE R8, R13, 0x4, R2 ;  /* 0x000000040d087825 */ /* 0x002fcc00078e0202 */
[----:B------:R-:W0:Y:S01]  /*03a0*/  LDG.E R9, desc[UR6][R8.64] ;  /* 0x0000000608097981 */ /* 0x000e22000c1e1900 */
[----:B------:R-:W-:Y:S02]  /*03b0*/  IMAD.MOV.U32 R15, RZ, RZ, 0x3bbb989d ;  /* 0x3bbb989dff0f7424 */ /* 0x000fe400078e00ff */
[----:B------:R-:W-:Y:S02]  /*03c0*/  IMAD.MOV.U32 R17, RZ, RZ, 0x437c0000 ;  /* 0x437c0000ff117424 */ /* 0x000fe400078e00ff */
[----:B0-----:R-:W-:Y:S01]  /*03d0*/  FADD R10, -R6, R9 ;  /* 0x00000009060a7221 */ /* 0x001fe20000000100 */
[----:B------:R-:W-:-:S04]  /*03e0*/  IMAD.WIDE R8, R13, 0x4, R4 ;  /* 0x000000040d087825 */ /* 0x000fc800078e0204 */
[----:B------:R-:W-:Y:S01]  /*03f0*/  FFMA.SAT R12, R10, R15, 0.5 ;  /* 0x3f0000000a0c7423 */ /* 0x000fe2000000200f */
[----:B------:R-:W-:-:S03]  /*0400*/  VIADD R13, R13, UR8 ;  /* 0x000000080d0d7c36 */ /* 0x000fc60008000000 */
[----:B------:R-:W-:Y:S02]  /*0410*/  FFMA.RM R12, R12, R17, 12582913 ;  /* 0x4b4000010c0c7423 */ /* 0x000fe40000004011 */
[----:B------:R-:W-:Y:S02]  /*0420*/  ISETP.GE.AND P0, PT, R13, UR9, PT ;  /* 0x000000090d007c0c */ /* 0x000fe4000bf06270 */
[C---:B------:R-:W-:Y:S01]  /*0430*/  FADD R15, R12.reuse, -12583039 ;  /* 0xcb40007f0c0f7421 */ /* 0x040fe20000000000 */
[----:B------:R-:W-:-:S03]  /*0440*/  SHF.L.U32 R12, R12, 0x17, RZ ;  /* 0x000000170c0c7819 */ /* 0x000fc600000006ff */
[----:B------:R-:W-:-:S04]  /*0450*/  FFMA R15, R10, 1.4426950216293334961, -R15 ;  /* 0x3fb8aa3b0a0f7823 */ /* 0x000fc8000000080f */
[----:B------:R-:W-:-:S06]  /*0460*/  FFMA R15, R10, 1.925963033500011079e-08, R15 ;  /* 0x32a570600a0f7823 */ /* 0x000fcc000000000f */
[----:B------:R-:W0:Y:S02]  /*0470*/  MUFU.EX2 R15, R15 ;  /* 0x0000000f000f7308 */ /* 0x000e240000000800 */
[----:B0-----:R-:W-:-:S04]  /*0480*/  FMUL R12, R12, R15 ;  /* 0x0000000f0c0c7220 */ /* 0x001fc80000400000 */
[----:B------:R-:W-:Y:S01]  /*0490*/  FADD R11, R12, R11 ;  /* 0x0000000b0c0b7221 */ /* 0x000fe20000000000 */
[----:B------:R1:W-:Y:S01]  /*04a0*/  STG.E desc[UR6][R8.64], R12 ;  /* 0x0000000c08007986 */ /* 0x0003e2000c101906 */
[----:B------:R-:W-:Y:S05]  /*04b0*/  @!P0 BRA `(.L_x_130) ;  /* 0xfffffffc00b48947 */ /* 0x000fea000383ffff */
.L_x_129:
[----:B------:R-:W-:Y:S05]  /*04c0*/  BSYNC.RECONVERGENT B0 ;  /* 0x0000000000007941 */ /* 0x000fea0003800200 */
.L_x_128:
[----:B------:R2:W-:Y:S01]  /*04d0*/  STS [R0], R11 ;  /* 0x0000000b00007388 */ /* 0x0005e20000000800 */
[----:B------:R-:W-:Y:S01]  /*04e0*/  UISETP.GE.U32.AND UP0, UPT, UR8, 0x2, UPT ;  /* 0x000000020800788c */ /* 0x000fe2000bf06070 */
[----:B------:R-:W-:Y:S08]  /*04f0*/  BAR.SYNC.DEFER_BLOCKING 0x0 ;  /* 0x0000000000007b1d */ /* 0x000ff00000010000 */
[----:B--2---:R-:W-:Y:S05]  /*0500*/  BRA.U !UP0, `(.L_x_131) ;  /* 0x0000000108307547 */ /* 0x004fea000b800000 */
[----:B------:R-:W-:-:S07]  /*0510*/  IMAD.U32 R2, RZ, RZ, UR8 ;  /* 0x00000008ff027e24 */ /* 0x000fce000f8e00ff */
.L_x_132:
[----:B-1----:R-:W-:-:S04]  /*0520*/  SHF.R.U32.HI R8, RZ, 0x1, R2 ;  /* 0x00000001ff087819 */ /* 0x002fc80000011602 */
[----:B------:R-:W-:-:S13]  /*0530*/  ISETP.GE.U32.AND P0, PT, R7, R8, PT ;  /* 0x000000080700720c */ /* 0x000fda0003f06070 */
[----:B------:R-:W-:Y:S01]  /*0540*/  @!P0 IMAD R3, R8, 0x4, R0 ;  /* 0x0000000408038824 */ /* 0x000fe200078e0200 */
[----:B0-----:R-:W-:Y:S05]  /*0550*/  @!P0 LDS R6, [R0] ;  /* 0x0000000000068984 */ /* 0x001fea0000000800 */
[----:B------:R-:W0:Y:S02]  /*0560*/  @!P0 LDS R3, [R3] ;  /* 0x0000000003038984 */ /* 0x000e240000000800 */
[----:B0-----:R-:W-:-:S05]  /*0570*/  @!P0 FADD R9, R3, R6 ;  /* 0x0000000603098221 */ /* 0x001fca0000000000 */
[----:B------:R2:W-:Y:S01]  /*0580*/  @!P0 STS [R0], R9 ;  /* 0x0000000900008388 */ /* 0x0005e20000000800 */
[----:B------:R-:W-:Y:S01]  /*0590*/  BAR.SYNC.DEFER_BLOCKING 0x0 ;  /* 0x0000000000007b1d */ /* 0x000fe20000010000 */
[----:B------:R-:W-:Y:S01]  /*05a0*/  ISETP.GT.U32.AND P0, PT, R2, 0x3, PT ;  /* 0x000000030200780c */ /* 0x000fe20003f04070 */
[----:B------:R-:W-:-:S12]  /*05b0*/  IMAD.MOV.U32 R2, RZ, RZ, R8 ;  /* 0x000000ffff027224 */ /* 0x000fd800078e0008 */
[----:B--2---:R-:W-:Y:S05]  /*05c0*/  @P0 BRA `(.L_x_132) ;  /* 0xfffffffc00d40947 */ /* 0x004fea000383ffff */
.L_x_131:
[----:B------:R-:W2:Y:S02]  /*05d0*/  LDCU UR4, c[0x0][0x394] ;  /* 0x00007280ff0477ac */ /* 0x000ea40008000800 */
[----:B--2---:R-:W-:-:S13]  /*05e0*/  ISETP.GE.AND P0, PT, R7, UR4, PT ;  /* 0x0000000407007c0c */ /* 0x004fda000bf06270 */
[----:B------:R-:W-:Y:S05]  /*05f0*/  @P0 EXIT ;  /* 0x000000000000094d */ /* 0x000fea0003800000 */
[----:B------:R-:W2:Y:S01]  /*0600*/  S2UR UR5, SR_CgaCtaId ;  /* 0x00000000000579c3 */ /* 0x000ea20000008800 */
[----:B------:R-:W-:Y:S02]  /*0610*/  UMOV UR4, 0x400 ;  /* 0x0000040000047882 */ /* 0x000fe40000000000 */
[----:B--2---:R-:W-:-:S09]  /*0620*/  ULEA UR4, UR5, UR4, 0x18 ;  /* 0x0000000405047291 */ /* 0x004fd2000f8ec0ff */
[----:B------:R-:W2:Y:S02]  /*0630*/  LDS R3, [UR4] ;  /* 0x00000004ff037984 */ /* 0x000ea40008000800 */
[----:B------:R-:W3:Y:S02]  /*0640*/  LDCU UR4, c[0x0][0x394] ;  /* 0x00007280ff0477ac */ /* 0x000ee40008000800 */
.L_x_135:
[----:B-1----:R-:W-:-:S05]  /*0650*/  IMAD.WIDE R8, R7, 0x4, R4 ;  /* 0x0000000407087825 */ /* 0x002fca00078e0204 */
[----:B------:R-:W4:Y:S01]  /*0660*/  LDG.E R0, desc[UR6][R8.64] ;  /* 0x0000000608007981 */ /* 0x000f22000c1e1900 */
[----:B--2---:R-:W1:Y:S01]  /*0670*/  MUFU.RCP R2, R3 ;  /* 0x0000000300027308 */ /* 0x004e620000001000 */
[----:B------:R-:W-:Y:S01]  /*0680*/  BSSY.RECONVERGENT B0, `(.L_x_133) ;  /* 0x000000b000007945 */ /* 0x000fe20003800200 */
[----:B-1----:R-:W-:-:S04]  /*0690*/  FFMA R11, -R3, R2, 1 ;  /* 0x3f800000030b7423 */ /* 0x002fc80000000102 */
[----:B------:R-:W-:Y:S02]  /*06a0*/  FFMA R11, R2, R11, R2 ;  /* 0x0000000b020b7223 */ /* 0x000fe40000000002 */
[----:B----4-:R-:W1:Y:S02]  /*06b0*/  FCHK P0, R0, R3 ;  /* 0x0000000300007302 */ /* 0x010e640000000000 */
[----:B------:R-:W-:-:S04]  /*06c0*/  FFMA R2, R0, R11, RZ ;  /* 0x0000000b00027223 */ /* 0x000fc800000000ff */
[----:B0-----:R-:W-:-:S04]  /*06d0*/  FFMA R6, -R3, R2, R0 ;  /* 0x0000000203067223 */ /* 0x001fc80000000100 */
[----:B------:R-:W-:Y:S01]  /*06e0*/  FFMA R11, R11, R6, R2 ;  /* 0x000000060b0b7223 */ /* 0x000fe20000000002 */
[----:B-1----:R-:W-:Y:S06]  /*06f0*/  @!P0 BRA `(.L_x_134) ;  /* 0x00000000000c8947 */ /* 0x002fec0003800000 */
[----:B------:R-:W-:-:S07]  /*0700*/  MOV R2, 0x720 ;  /* 0x0000072000027802 */ /* 0x000fce0000000f00 */
[----:B---3--:R-:W-:Y:S05]  /*0710*/  CALL.REL.NOINC `($__internal_6_$__cuda_sm3x_div_rn_noftz_f32_slowpath) ;  /* 0x00000000001c7944 */ /* 0x008fea0003c00000 */
[----:B------:R-:W-:-:S07]  /*0720*/  IMAD.MOV.U32 R11, RZ, RZ, R0 ;  /* 0x000000ffff0b7224 */ /* 0x000fce00078e0000 */
.L_x_134:
[----:B---3--:R-:W-:Y:S05]  /*0730*/  BSYNC.RECONVERGENT B0 ;  /* 0x0000000000007941 */ /* 0x008fea0003800200 */
.L_x_133:
[----:B------:R4:W-:Y:S01]  /*0740*/  STG.E desc[UR6][R8.64], R11 ;  /* 0x0000000b08007986 */ /* 0x0009e2000c101906 */
[----:B------:R-:W-:-:S04]  /*0750*/  IADD3 R7, PT, PT, R7, UR8, RZ ;  /* 0x0000000807077c10 */ /* 0x000fc8000fffe0ff */
[----:B------:R-:W-:-:S13]  /*0760*/  ISETP.GE.AND P0, PT, R7, UR4, PT ;  /* 0x0000000407007c0c */ /* 0x000fda000bf06270 */
[----:B----4-:R-:W-:Y:S05]  /*0770*/  @!P0 BRA `(.L_x_135) ;  /* 0xfffffffc00b48947 */ /* 0x010fea000383ffff */
[----:B------:R-:W-:Y:S05]  /*0780*/  EXIT ;  /* 0x000000000000794d */ /* 0x000fea0003800000 */
        .weak           $__internal_6_$__cuda_sm3x_div_rn_noftz_f32_slowpath
        .type           $__internal_6_$__cuda_sm3x_div_rn_noftz_f32_slowpath,@function
        .size           $__internal_6_$__cuda_sm3x_div_rn_noftz_f32_slowpath,(.L_x_180 - $__internal_6_$__cuda_sm3x_div_rn_noftz_f32_slowpath)
$__internal_6_$__cuda_sm3x_div_rn_noftz_f32_slowpath:
[--C-:B------:R-:W-:Y:S01]  /*0790*/  SHF.R.U32.HI R10, RZ, 0x17, R3.reuse ;  /* 0x00000017ff0a7819 */ /* 0x100fe20000011603 */
[----:B------:R-:W-:Y:S01]  /*07a0*/  BSSY.RECONVERGENT B1, `(.L_x_136) ;  /* 0x0000064000017945 */ /* 0x000fe20003800200 */
[--C-:B------:R-:W-:Y:S01]  /*07b0*/  SHF.R.U32.HI R6, RZ, 0x17, R0.reuse ;  /* 0x00000017ff067819 */ /* 0x100fe20000011600 */
[----:B------:R-:W-:Y:S01]  /*07c0*/  IMAD.MOV.U32 R11, RZ, RZ, R0 ;  /* 0x000000ffff0b7224 */ /* 0x000fe200078e0000 */
[----:B------:R-:W-:Y:S01]  /*07d0*/  LOP3.LUT R10, R10, 0xff, RZ, 0xc0, !PT ;  /* 0x000000ff0a0a7812 */ /* 0x000fe200078ec0ff */
[----:B------:R-:W-:Y:S01]  /*07e0*/  IMAD.MOV.U32 R12, RZ, RZ, R3 ;  /* 0x000000ffff0c7224 */ /* 0x000fe200078e0003 */
[----:B------:R-:W-:-:S03]  /*07f0*/  LOP3.LUT R16, R6, 0xff, RZ, 0xc0, !PT ;  /* 0x000000ff06107812 */ /* 0x000fc600078ec0ff */
        /* <DEDUP_REMOVED lines=27> */
[----:B------:R-:W-:Y:S01]  /*09b0*/  @!P1 FFMA R12, R3, 1.84467440737095516160e+19, RZ ;  /* 0x5f800000030c9823 */ /* 0x000fe200000000ff */
[----:B------:R-:W-:-:S07]  /*09c0*/  @!P1 VIADD R6, R6, 0x40 ;  /* 0x0000004006069836 */ /* 0x000fce0000000000 */
.L_x_137:
[----:B------:R-:W-:Y:S01]  /*09d0*/  LEA R13, R10, 0xc0800000, 0x17 ;  /* 0xc08000000a0d7811 */ /* 0x000fe200078eb8ff */
[----:B------:R-:W-:Y:S04]  /*09e0*/  BSSY.RECONVERGENT B2, `(.L_x_142) ;  /* 0x0000036000027945 */ /* 0x000fe80003800200 */
[----:B------:R-:W-:Y:S02]  /*09f0*/  IMAD.IADD R13, R12, 0x1, -R13 ;  /* 0x000000010c0d7824 */ /* 0x000fe400078e0a0d */
[----:B------:R-:W-:Y:S02]  /*0a00*/  VIADD R12, R16, 0xffffff81 ;  /* 0xffffff81100c7836 */ /* 0x000fe40000000000 */
[----:B------:R-:W0:Y:S01]  /*0a10*/  MUFU.RCP R14, R13 ;  /* 0x0000000d000e7308 */ /* 0x000e220000001000 */
[----:B------:R-:W-:Y:S01]  /*0a20*/  FADD.FTZ R15, -R13, -RZ ;  /* 0x800000ff0d0f7221 */ /* 0x000fe20000010100 */
[----:B------:R-:W-:-:S03]  /*0a30*/  IMAD R0, R12, -0x800000, R11 ;  /* 0xff8000000c007824 */ /* 0x000fc600078e020b */
        /* <DEDUP_REMOVED lines=22> */
[-CC-:B------:R-:W-:Y:S01]  /*0ba0*/  FFMA.RZ R6, R16, R14.reuse, R17.reuse ;  /* 0x0000000e10067223 */ /* 0x180fe2000000c011 */
[----:B------:R-:W-:Y:S02]  /*0bb0*/  VIADD R13, R12, 0x20 ;  /* 0x000000200c0d7836 */ /* 0x000fe40000000000 */
[-CC-:B------:R-:W-:Y:S01]  /*0bc0*/  FFMA.RM R11, R16, R14.reuse, R17.reuse ;  /* 0x0000000e100b7223 */ /* 0x180fe20000004011 */
[----:B------:R-:W-:Y:S02]  /*0bd0*/  ISETP.NE.AND P2, PT, R12, RZ, PT ;  /* 0x000000ff0c00720c */ /* 0x000fe40003f45270 */
[----:B------:R-:W-:Y:S01]  /*0be0*/  LOP3.LUT R10, R6, 0x7fffff, RZ, 0xc0, !PT ;  /* 0x007fffff060a7812 */ /* 0x000fe200078ec0ff */
[----:B------:R-:W-:Y:S01]  /*0bf0*/  FFMA.RP R6, R16, R14, R17 ;  /* 0x0000000e10067223 */ /* 0x000fe20000008011 */
[----:B------:R-:W-:Y:S01]  /*0c00*/  ISETP.NE.AND P1, PT, R12, RZ, PT ;  /* 0x000000ff0c00720c */ /* 0x000fe20003f25270 */
        /* <DEDUP_REMOVED lines=15> */
.L_x_144:
[----:B------:R-:W-:-:S04]  /*0d00*/  LOP3.LUT R0, R0, 0x80000000, RZ, 0xc0, !PT ;  /* 0x8000000000007812 */ /* 0x000fc800078ec0ff */
[----:B------:R-:W-:Y:S01]  /*0d10*/  LOP3.LUT R0, R0, 0x7f800000, RZ, 0xfc, !PT ;  /* 0x7f80000000007812 */ /* 0x000fe200078efcff */
[----:B------:R-:W-:Y:S06]  /*0d20*/  BRA `(.L_x_145) ;  /* 0x0000000000047947 */ /* 0x000fec0003800000 */
.L_x_143:
[----:B------:R-:W-:-:S07]  /*0d30*/  IMAD R0, R11, 0x800000, R0 ;  /* 0x008000000b007824 */ /* 0x000fce00078e0200 */
.L_x_145:
[----:B------:R-:W-:Y:S05]  /*0d40*/  BSYNC.RECONVERGENT B2 ;  /* 0x0000000000027941 */ /* 0x000fea0003800200 */
.L_x_142:
[----:B------:R-:W-:Y:S05]  /*0d50*/  BRA `(.L_x_146) ;  /* 0x0000000000207947 */ /* 0x000fea0003800000 */
.L_x_141:
[----:B------:R-:W-:-:S04]  /*0d60*/  LOP3.LUT R0, R12, 0x80000000, R11, 0x48, !PT ;  /* 0x800000000c007812 */ /* 0x000fc800078e480b */
[----:B------:R-:W-:Y:S01]  /*0d70*/  LOP3.LUT R0, R0, 0x7f800000, RZ, 0xfc, !PT ;  /* 0x7f80000000007812 */ /* 0x000fe200078efcff */
[----:B------:R-:W-:Y:S06]  /*0d80*/  BRA `(.L_x_146) ;  /* 0x0000000000147947 */ /* 0x000fec0003800000 */
.L_x_140:
[----:B------:R-:W-:Y:S01]  /*0d90*/  LOP3.LUT R0, R12, 0x80000000, R11, 0x48, !PT ;  /* 0x800000000c007812 */ /* 0x000fe200078e480b */
[----:B------:R-:W-:Y:S06]  /*0da0*/  BRA `(.L_x_146) ;  /* 0x00000000000c7947 */ /* 0x000fec0003800000 */
.L_x_139:
[----:B------:R-:W0:Y:S01]  /*0db0*/  MUFU.RSQ R0, -QNAN ;  /* 0xffc0000000007908 */ /* 0x000e220000001400 */
[----:B------:R-:W-:Y:S05]  /*0dc0*/  BRA `(.L_x_146) ;  /* 0x0000000000047947 */ /* 0x000fea0003800000 */
.L_x_138:
[----:B------:R-:W-:-:S07]  /*0dd0*/  FADD.FTZ R0, R0, R3 ;  /* 0x0000000300007221 */ /* 0x000fce0000010000 */
.L_x_146:
[----:B------:R-:W-:Y:S05]  /*0de0*/  BSYNC.RECONVERGENT B1 ;  /* 0x0000000000017941 */ /* 0x000fea0003800200 */
.L_x_136:
[----:B------:R-:W-:Y:S02]  /*0df0*/  IMAD.MOV.U32 R10, RZ, RZ, R2 ;  /* 0x000000ffff0a7224 */ /* 0x000fe400078e0002 */
[----:B------:R-:W-:-:S04]  /*0e00*/  IMAD.MOV.U32 R11, RZ, RZ, 0x0 ;  /* 0x00000000ff0b7424 */ /* 0x000fc800078e00ff */
[----:B0-----:R-:W-:Y:S05]  /*0e10*/  RET.REL.NODEC R10 `(_Z13softmaxKernelPfPKfii) ;  /* 0xfffffff00a787950 */ /* 0x001fea0003c3ffff */
.L_x_147:
        /* <DEDUP_REMOVED lines=14> */
.L_x_180:


//--------------------- .text._Z10siluKernelPfPKfi --------------------------
	.section	.text._Z10siluKernelPfPKfi,"ax",@progbits
	.align	128
        .global         _Z10siluKernelPfPKfi
        .type           _Z10siluKernelPfPKfi,@function
        .size           _Z10siluKernelPfPKfi,(.L_x_181 - _Z10siluKernelPfPKfi)
        .other          _Z10siluKernelPfPKfi,@"STO_CUDA_ENTRY STV_DEFAULT"
_Z10siluKernelPfPKfi:
.text._Z10siluKernelPfPKfi:
[----:B------:R-:W-:Y:S01]  /*0000*/  LDC R1, c[0x0][0x37c] ;  /* 0x0000df00ff017b82 */ /* 0x000fe20000000800 */
[----:B------:R-:W0:Y:S07]  /*0010*/  S2R R3, SR_TID.X ;  /* 0x0000000000037919 */ /* 0x000e2e0000002100 */
[----:B------:R-:W0:Y:S01]  /*0020*/  S2UR UR4, SR_CTAID.X ;  /* 0x00000000000479c3 */ /* 0x000e220000002500 */
[----:B------:R-:W1:Y:S07]  /*0030*/  LDCU UR5, c[0x0][0x390] ;  /* 0x00007200ff0577ac */ /* 0x000e6e0008000800 */
[----:B------:R-:W0:Y:S02]  /*0040*/  LDC R2, c[0x0][0x360] ;  /* 0x0000d800ff027b82 */ /* 0x000e240000000800 */
[----:B0-----:R-:W-:-:S05]  /*0050*/  IMAD R2, R2, UR4, R3 ;  /* 0x0000000402027c24 */ /* 0x001fca000f8e0203 */
[----:B-1----:R-:W-:-:S13]  /*0060*/  ISETP.GE.AND P0, PT, R2, UR5, PT ;  /* 0x0000000502007c0c */ /* 0x002fda000bf06270 */
[----:B------:R-:W-:Y:S05]  /*0070*/  @P0 EXIT ;  /* 0x000000000000094d */ /* 0x000fea0003800000 */
[----:B------:R-:W0:Y:S01]  /*0080*/  LDC.64 R4, c[0x0][0x388] ;  /* 0x0000e200ff047b82 */ /* 0x000e220000000a00 */
[----:B------:R-:W1:Y:S01]  /*0090*/  LDCU.64 UR4, c[0x0][0x358] ;  /* 0x00006b00ff0477ac */ /* 0x000e620008000a00 */
[----:B0-----:R-:W-:-:S05]  /*00a0*/  IMAD.WIDE R4, R2, 0x4, R4 ;  /* 0x0000000402047825 */ /* 0x001fca00078e0204 */
[----:B-1----:R-:W2:Y:S01]  /*00b0*/  LDG.E R0, desc[UR4][R4.64] ;  /* 0x0000000404007981 */ /* 0x002ea2000c1e1900 */
[----:B------:R-:W-:Y:S01]  /*00c0*/  IMAD.MOV.U32 R3, RZ, RZ, 0x3bbb989d ;  /* 0x3bbb989dff037424 */ /* 0x000fe200078e00ff */
[----:B------:R-:W-:Y:S01]  /*00d0*/  BSSY.RECONVERGENT B0, `(.L_x_148) ;  /* 0x0000015000007945 */ /* 0x000fe20003800200 */
[----:B------:R-:W-:Y:S02]  /*00e0*/  IMAD.MOV.U32 R6, RZ, RZ, 0x437c0000 ;  /* 0x437c0000ff067424 */ /* 0x000fe400078e00ff */
[----:B--2---:R-:W-:-:S04]  /*00f0*/  FFMA.SAT R3, R0, -R3, 0.5 ;  /* 0x3f00000000037423 */ /* 0x004fc80000002803 */
[----:B------:R-:W-:-:S04]  /*0100*/  FFMA.RM R3, R3, R6, 12582913 ;  /* 0x4b40000103037423 */ /* 0x000fc80000004006 */
[C---:B------:R-:W-:Y:S01]  /*0110*/  FADD R7, R3.reuse, -12583039 ;  /* 0xcb40007f03077421 */ /* 0x040fe20000000000 */
[----:B------:R-:W-:-:S03]  /*0120*/  IMAD.SHL.U32 R3, R3, 0x800000, RZ ;  /* 0x0080000003037824 */ /* 0x000fc600078e00ff */
[----:B------:R-:W-:-:S04]  /*0130*/  FFMA R7, R0, -1.4426950216293334961, -R7 ;  /* 0xbfb8aa3b00077823 */ /* 0x000fc80000000807 */
[----:B------:R-:W-:-:S04]  /*0140*/  FFMA R7, R0, -1.925963033500011079e-08, R7 ;  /* 0xb2a5706000077823 */ /* 0x000fc80000000007 */
[----:B------:R-:W0:Y:S02]  /*0150*/  MUFU.EX2 R6, R7 ;  /* 0x0000000700067308 */ /* 0x000e240000000800 */
[----:B0-----:R-:W-:-:S06]  /*0160*/  FFMA R3, R3, R6, 1 ;  /* 0x3f80000003037423 */ /* 0x001fcc0000000006 */
        /* <DEDUP_REMOVED lines=8> */
[----:B------:R-:W-:-:S07]  /*01f0*/  MOV R4, 0x210 ;  /* 0x0000021000047802 */ /* 0x000fce0000000f00 */
[----:B------:R-:W-:Y:S05]  /*0200*/  CALL.REL.NOINC `($__internal_7_$__cuda_sm3x_div_rn_noftz_f32_slowpath) ;  /* 0x0000000000187944 */ /* 0x000fea0003c00000 */
[----:B------:R-:W-:-:S07]  /*0210*/  IMAD.MOV.U32 R9, RZ, RZ, R0 ;  /* 0x000000ffff097224 */ /* 0x000fce00078e0000 */
.L_x_149:
[----:B------:R-:W-:Y:S05]  /*0220*/  BSYNC.RECONVERGENT B0 ;  /* 0x0000000000007941 */ /* 0x000fea0003800200 */
.L_x_148:
[----:B------:R-:W0:Y:S02]  /*0230*/  LDC.64 R4, c[0x0][0x380] ;  /* 0x0000e000ff047b82 */ /* 0x000e240000000a00 */
[----:B0-----:R-:W-:-:S05]  /*0240*/  IMAD.WIDE R2, R2, 0x4, R4 ;  /* 0x0000000402027825 */ /* 0x001fca00078e0204 */
[----:B------:R-:W-:Y:S01]  /*0250*/  STG.E desc[UR4][R2.64], R9 ;  /* 0x0000000902007986 */ /* 0x000fe2000c101904 */
[----:B------:R-:W-:Y:S05]  /*0260*/  EXIT ;  /* 0x000000000000794d */ /* 0x000fea0003800000 */
        .weak           $__internal_7_$__cuda_sm3x_div_rn_noftz_f32_slowpath
        .type           $__internal_7_$__cuda_sm3x_div_rn_noftz_f32_slowpath,@function
        .size           $__internal_7_$__cuda_sm3x_div_rn_noftz_f32_slowpath,(.L_x_181 - $__internal_7_$__cuda_sm3x_div_rn_noftz_f32_slowpath)
$__internal_7_$__cuda_sm3x_div_rn_noftz_f32_slowpath:
        /* <DEDUP_REMOVED lines=36> */
.L_x_151:
[----:B------:R-:W-:Y:S01]  /*04b0*/  LEA R3, R6, 0xc0800000, 0x17 ;  /* 0xc080000006037811 */ /* 0x000fe200078eb8ff */
[----:B------:R-:W-:Y:S01]  /*04c0*/  VIADD R5, R5, 0xffffff81 ;  /* 0xffffff8105057836 */ /* 0x000fe20000000000 */
[----:B------:R-:W-:Y:S03]  /*04d0*/  BSSY.RECONVERGENT B2, `(.L_x_156) ;  /* 0x0000035000027945 */ /* 0x000fe60003800200 */
[----:B------:R-:W-:Y:S01]  /*04e0*/  IMAD.IADD R3, R8, 0x1, -R3 ;  /* 0x0000000108037824 */ /* 0x000fe200078e0a03 */
[C---:B------:R-:W-:Y:S01]  /*04f0*/  IADD3 R6, PT, PT, R5.reuse, 0x7f, -R6 ;  /* 0x0000007f05067810 */ /* 0x040fe20007ffe806 */
[----:B------:R-:W-:Y:S02]  /*0500*/  IMAD R0, R5, -0x800000, R7 ;  /* 0xff80000005007824 */ /* 0x000fe400078e0207 */
[----:B------:R-:W0:Y:S01]  /*0510*/  MUFU.RCP R8, R3 ;  /* 0x0000000300087308 */ /* 0x000e220000001000 */
[----:B------:R-:W-:Y:S01]  /*0520*/  FADD.FTZ R11, -R3, -RZ ;  /* 0x800000ff030b7221 */ /* 0x000fe20000010100 */
[----:B------:R-:W-:-:S03]  /*0530*/  IMAD.IADD R6, R6, 0x1, R9 ;  /* 0x0000000106067824 */ /* 0x000fc600078e0209 */
        /* <DEDUP_REMOVED lines=42> */
.L_x_158:
[----:B------:R-:W-:-:S04]  /*07e0*/  LOP3.LUT R0, R0, 0x80000000, RZ, 0xc0, !PT ;  /* 0x8000000000007812 */ /* 0x000fc800078ec0ff */
[----:B------:R-:W-:Y:S01]  /*07f0*/  LOP3.LUT R0, R0, 0x7f800000, RZ, 0xfc, !PT ;  /* 0x7f80000000007812 */ /* 0x000fe200078efcff */
[----:B------:R-:W-:Y:S06]  /*0800*/  BRA `(.L_x_159) ;  /* 0x0000000000047947 */ /* 0x000fec0003800000 */
.L_x_157:
[----:B------:R-:W-:-:S07]  /*0810*/  IMAD R0, R6, 0x800000, R0 ;  /* 0x0080000006007824 */ /* 0x000fce00078e0200 */
.L_x_159:
[----:B------:R-:W-:Y:S05]  /*0820*/  BSYNC.RECONVERGENT B2 ;  /* 0x0000000000027941 */ /* 0x000fea0003800200 */
.L_x_156:
[----:B------:R-:W-:Y:S05]  /*0830*/  BRA `(.L_x_160) ;  /* 0x0000000000207947 */ /* 0x000fea0003800000 */
.L_x_155:
[----:B------:R-:W-:-:S04]  /*0840*/  LOP3.LUT R0, R8, 0x80000000, R7, 0x48, !PT ;  /* 0x8000000008007812 */ /* 0x000fc800078e4807 */
[----:B------:R-:W-:Y:S01]  /*0850*/  LOP3.LUT R0, R0, 0x7f800000, RZ, 0xfc, !PT ;  /* 0x7f80000000007812 */ /* 0x000fe200078efcff */
[----:B------:R-:W-:Y:S06]  /*0860*/  BRA `(.L_x_160) ;  /* 0x0000000000147947 */ /* 0x000fec0003800000 */
.L_x_154:
[----:B------:R-:W-:Y:S01]  /*0870*/  LOP3.LUT R0, R8, 0x80000000, R7, 0x48, !PT ;  /* 0x8000000008007812 */ /* 0x000fe200078e4807 */
[----:B------:R-:W-:Y:S06]  /*0880*/  BRA `(.L_x_160) ;  /* 0x00000000000c7947 */ /* 0x000fec0003800000 */
.L_x_153:
[----:B------:R-:W0:Y:S01]  /*0890*/  MUFU.RSQ R0, -QNAN ;  /* 0xffc0000000007908 */ /* 0x000e220000001400 */
[----:B------:R-:W-:Y:S05]  /*08a0*/  BRA `(.L_x_160) ;  /* 0x0000000000047947 */ /* 0x000fea0003800000 */
.L_x_152:
[----:B------:R-:W-:-:S07]  /*08b0*/  FADD.FTZ R0, R0, R3 ;  /* 0x0000000300007221 */ /* 0x000fce0000010000 */
.L_x_160:
[----:B------:R-:W-:Y:S05]  /*08c0*/  BSYNC.RECONVERGENT B1 ;  /* 0x0000000000017941 */ /* 0x000fea0003800200 */
.L_x_150:
[----:B------:R-:W-:-:S04]  /*08d0*/  IMAD.MOV.U32 R5, RZ, RZ, 0x0 ;  /* 0x00000000ff057424 */ /* 0x000fc800078e00ff */
[----:B0-----:R-:W-:Y:S05]  /*08e0*/  RET.REL.NODEC R4 `(_Z10siluKernelPfPKfi) ;  /* 0xfffffff404c47950 */ /* 0x001fea0003c3ffff */
.L_x_161:
        /* <DEDUP_REMOVED lines=9> */
.L_x_181:


//--------------------- .text._Z10geluKernelPfPKfi --------------------------
	.section	.text._Z10geluKernelPfPKfi,"ax",@progbits
	.align	128
        .global         _Z10geluKernelPfPKfi
        .type           _Z10geluKernelPfPKfi,@function
        .size           _Z10geluKernelPfPKfi,(.L_x_194 - _Z10geluKernelPfPKfi)
        .other          _Z10geluKernelPfPKfi,@"STO_CUDA_ENTRY STV_DEFAULT"
_Z10geluKernelPfPKfi:
.text._Z10geluKernelPfPKfi:
        /* <DEDUP_REMOVED lines=11> */
[----:B-1----:R0:W2:Y:S01]  /*00b0*/  LDG.E R4, desc[UR4][R2.64] ;  /* 0x0000000402047981 */ /* 0x0020a2000c1e1900 */
[----:B------:R-:W-:Y:S01]  /*00c0*/  MOV R10, 0x3c80f082 ;  /* 0x3c80f082000a7802 */ /* 0x000fe20000000f00 */
[----:B------:R-:W-:Y:S01]  /*00d0*/  HFMA2 R11, -RZ, RZ, 1.875, 0 ;  /* 0x3f800000ff0b7431 */ /* 0x000fe200000001ff */
[----:B0-----:R-:W0:Y:S02]  /*00e0*/  LDC.64 R2, c[0x0][0x380] ;  /* 0x0000e000ff027b82 */ /* 0x001e240000000a00 */
[----:B0-----:R-:W-:-:S04]  /*00f0*/  IMAD.WIDE R2, R5, 0x4, R2 ;  /* 0x0000000405027825 */ /* 0x001fc800078e0202 */
[----:B--2---:R-:W-:-:S04]  /*0100*/  FMUL R7, R4, 0.044714998453855514526 ;  /* 0x3d37271304077820 */ /* 0x004fc80000400000 */
[----:B------:R-:W-:-:S04]  /*0110*/  FMUL R7, R4, R7 ;  /* 0x0000000704077220 */ /* 0x000fc80000400000 */
[----:B------:R-:W-:-:S04]  /*0120*/  FFMA R7, R4, R7, R4 ;  /* 0x0000000704077223 */ /* 0x000fc80000000004 */
[----:B------:R-:W-:-:S04]  /*0130*/  FMUL R7, R7, 0.79788458347320556641 ;  /* 0x3f4c422a07077820 */ /* 0x000fc80000400000 */
[C---:B------:R-:W-:Y:S01]  /*0140*/  FMUL R0, |R7|.reuse, 2.8853900432586669922 ;  /* 0x4038aa3b07007820 */ /* 0x040fe20000400200 */
[C---:B------:R-:W-:Y:S01]  /*0150*/  FMUL R9, R7.reuse, R7 ;  /* 0x0000000707097220 */ /* 0x040fe20000400000 */
[C---:B------:R-:W-:Y:S02]  /*0160*/  FSETP.GE.AND P1, PT, |R7|.reuse, 0.60000002384185791016, PT ;  /* 0x3f19999a0700780b */ /* 0x040fe40003f26200 */
[----:B------:R-:W-:Y:S01]  /*0170*/  FSETP.GE.AND P0, PT, |R7|, 9.010913848876953125, PT ;  /* 0x41102cb40700780b */ /* 0x000fe20003f06200 */
[C---:B------:R-:W-:Y:S01]  /*0180*/  FFMA R10, R9.reuse, R10, -0.052303962409496307373 ;  /* 0xbd563cae090a7423 */ /* 0x040fe2000000000a */
[----:B------:R-:W0:Y:S02]  /*0190*/  MUFU.EX2 R0, R0 ;  /* 0x0000000000007308 */ /* 0x000e240000000800 */
[----:B0-----:R-:W-:Y:S01]  /*01a0*/  FADD R6, R0, 1 ;  /* 0x3f80000000067421 */ /* 0x001fe20000000000 */
[----:B------:R-:W-:-:S04]  /*01b0*/  FFMA R0, R9, R10, 0.1331529766321182251 ;  /* 0x3e08594109007423 */ /* 0x000fc8000000000a */
[C---:B------:R-:W-:Y:S01]  /*01c0*/  FFMA R0, R9.reuse, R0, -0.33332768082618713379 ;  /* 0xbeaaa9ed09007423 */ /* 0x040fe20000000000 */
[----:B------:R-:W0:Y:S03]  /*01d0*/  MUFU.RCP R6, R6 ;  /* 0x0000000600067308 */ /* 0x000e260000001000 */
[----:B------:R-:W-:Y:S01]  /*01e0*/  FFMA R0, R9, R0, RZ ;  /* 0x0000000009007223 */ /* 0x000fe200000000ff */
[----:B0-----:R-:W-:-:S05]  /*01f0*/  FFMA R8, R6, -2, R11 ;  /* 0xc000000006087823 */ /* 0x001fca000000000b */
[----:B------:R-:W-:-:S04]  /*0200*/  FSEL R8, R8, 1, !P0 ;  /* 0x3f80000008087808 */ /* 0x000fc80004000000 */
[--C-:B------:R-:W-:Y:S01]  /*0210*/  LOP3.LUT R8, R8, 0x80000000, R7.reuse, 0xb8, !PT ;  /* 0x8000000008087812 */ /* 0x100fe200078eb807 */
[----:B------:R-:W-:-:S04]  /*0220*/  @!P1 FFMA R8, R7, R0, R7 ;  /* 0x0000000007089223 */ /* 0x000fc80000000007 */
[----:B------:R-:W-:-:S04]  /*0230*/  FADD R8, R8, 1 ;  /* 0x3f80000008087421 */ /* 0x000fc80000000000 */
[----:B------:R-:W-:-:S04]  /*0240*/  FMUL R7, R8, 0.5 ;  /* 0x3f00000008077820 */ /* 0x000fc80000400000 */
[----:B------:R-:W-:-:S05]  /*0250*/  FMUL R7, R4, R7 ;  /* 0x0000000704077220 */ /* 0x000fca0000400000 */
[----:B------:R-:W-:Y:S01]  /*0260*/  STG.E desc[UR4][R2.64], R7 ;  /* 0x0000000702007986 */ /* 0x000fe2000c101904 */
[----:B------:R-:W-:Y:S05]  /*0270*/  EXIT ;  /* 0x000000000000794d */ /* 0x000fea0003800000 */
.L_x_162:
        /* <DEDUP_REMOVED lines=16> */
.L_x_194:


//--------------------- .text._Z10tanhKernelPfPKfi --------------------------
	.section	.text._Z10tanhKernelPfPKfi,"ax",@progbits
	.align	128
        .global         _Z10tanhKernelPfPKfi
        .type           _Z10tanhKernelPfPKfi,@function
        .size           _Z10tanhKernelPfPKfi,(.L_x_195 - _Z10tanhKernelPfPKfi)
        .other          _Z10tanhKernelPfPKfi,@"STO_CUDA_ENTRY STV_DEFAULT"
_Z10tanhKernelPfPKfi:
.text._Z10tanhKernelPfPKfi:
        /* <DEDUP_REMOVED lines=9> */
[----:B------:R-:W1:Y:S07]  /*0090*/  LDCU.64 UR4, c[0x0][0x358] ;  /* 0x00006b00ff0477ac */ /* 0x000e6e0008000a00 */
[----:B------:R-:W2:Y:S01]  /*00a0*/  LDC.64 R4, c[0x0][0x380] ;  /* 0x0000e000ff047b82 */ /* 0x000ea20000000a00 */
[----:B0-----:R-:W-:-:S05]  /*00b0*/  IMAD.WIDE R2, R7, 0x4, R2 ;  /* 0x0000000407027825 */ /* 0x001fca00078e0202 */
[----:B-1----:R2:W3:Y:S01]  /*00c0*/  LDG.E R6, desc[UR4][R2.64] ;  /* 0x0000000402067981 */ /* 0x0024e2000c1e1900 */
[----:B------:R-:W-:Y:S01]  /*00d0*/  MOV R10, 0x3c80f082 ;  /* 0x3c80f082000a7802 */ /* 0x000fe20000000f00 */
[----:B------:R-:W-:Y:S02]  /*00e0*/  HFMA2 R9, -RZ, RZ, 1.875, 0 ;  /* 0x3f800000ff097431 */ /* 0x000fe400000001ff */
[----:B--2---:R-:W-:-:S04]  /*00f0*/  IMAD.WIDE R2, R7, 0x4, R4 ;  /* 0x0000000407027825 */ /* 0x004fc800078e0204 */
[C---:B---3--:R-:W-:Y:S01]  /*0100*/  FMUL R0, |R6|.reuse, 2.8853900432586669922 ;  /* 0x4038aa3b06007820 */ /* 0x048fe20000400200 */
        /* <DEDUP_REMOVED lines=13> */
[----:B------:R-:W-:-:S05]  /*01e0*/  @!P1 FFMA R9, R6, R11, R6 ;  /* 0x0000000b06099223 */ /* 0x000fca0000000006 */
[----:B------:R-:W-:Y:S01]  /*01f0*/  STG.E desc[UR4][R2.64], R9 ;  /* 0x0000000902007986 */ /* 0x000fe2000c101904 */
[----:B------:R-:W-:Y:S05]  /*0200*/  EXIT ;  /* 0x000000000000794d */ /* 0x000fea0003800000 */
.L_x_163:
        /* <DEDUP_REMOVED lines=15> */
.L_x_195:


//--------------------- .text._Z13sigmoidKernelPfPKfi --------------------------
	.section	.text._Z13sigmoidKernelPfPKfi,"ax",@progbits
	.align	128
        .global         _Z13sigmoidKernelPfPKfi
        .type           _Z13sigmoidKernelPfPKfi,@function
        .size           _Z13sigmoidKernelPfPKfi,(.L_x_182 - _Z13sigmoidKernelPfPKfi)
        .other          _Z13sigmoidKernelPfPKfi,@"STO_CUDA_ENTRY STV_DEFAULT"
_Z13sigmoidKernelPfPKfi:
.text._Z13sigmoidKernelPfPKfi:
        /* <DEDUP_REMOVED lines=10> */
[----:B0-----:R-:W-:-:S06]  /*00a0*/  IMAD.WIDE R4, R3, 0x4, R4 ;  /* 0x0000000403047825 */ /* 0x001fcc00078e0204 */
[----:B-1----:R-:W2:Y:S01]  /*00b0*/  LDG.E R4, desc[UR4][R4.64] ;  /* 0x0000000404047981 */ /* 0x002ea2000c1e1900 */
[----:B------:R-:W-:Y:S01]  /*00c0*/  IMAD.MOV.U32 R7, RZ, RZ, 0x3bbb989d ;  /* 0x3bbb989dff077424 */ /* 0x000fe200078e00ff */
[----:B------:R-:W-:Y:S01]  /*00d0*/  BSSY.RECONVERGENT B0, `(.L_x_164) ;  /* 0x0000015000007945 */ /* 0x000fe20003800200 */
[----:B------:R-:W-:Y:S02]  /*00e0*/  IMAD.MOV.U32 R9, RZ, RZ, 0x437c0000 ;  /* 0x437c0000ff097424 */ /* 0x000fe400078e00ff */
[----:B--2---:R-:W-:-:S04]  /*00f0*/  FFMA.SAT R0, R4, -R7, 0.5 ;  /* 0x3f00000004007423 */ /* 0x004fc80000002807 */
[----:B------:R-:W-:-:S04]  /*0100*/  FFMA.RM R0, R0, R9, 12582913 ;  /* 0x4b40000100007423 */ /* 0x000fc80000004009 */
[C---:B------:R-:W-:Y:S01]  /*0110*/  FADD R7, R0.reuse, -12583039 ;  /* 0xcb40007f00077421 */ /* 0x040fe20000000000 */
[----:B------:R-:W-:-:S03]  /*0120*/  SHF.L.U32 R0, R0, 0x17, RZ ;  /* 0x0000001700007819 */ /* 0x000fc600000006ff */
[----:B------:R-:W-:-:S04]  /*0130*/  FFMA R7, R4, -1.4426950216293334961, -R7 ;  /* 0xbfb8aa3b04077823 */ /* 0x000fc80000000807 */
[----:B------:R-:W-:-:S06]  /*0140*/  FFMA R7, R4, -1.925963033500011079e-08, R7 ;  /* 0xb2a5706004077823 */ /* 0x000fcc0000000007 */
[----:B------:R-:W0:Y:S02]  /*0150*/  MUFU.EX2 R7, R7 ;  /* 0x0000000700077308 */ /* 0x000e240000000800 */
[----:B0-----:R-:W-:-:S04]  /*0160*/  FFMA R0, R0, R7, 1 ;  /* 0x3f80000000007423 */ /* 0x001fc80000000007 */
[----:B------:R-:W-:-:S05]  /*0170*/  VIADD R2, R0, 0x1800000 ;  /* 0x0180000000027836 */ /* 0x000fca0000000000 */
[----:B------:R-:W-:-:S04]  /*0180*/  LOP3.LUT R2, R2, 0x7f800000, RZ, 0xc0, !PT ;  /* 0x7f80000002027812 */ /* 0x000fc800078ec0ff */
[----:B------:R-:W-:-:S13]  /*0190*/  ISETP.GT.U32.AND P0, PT, R2, 0x1ffffff, PT ;  /* 0x01ffffff0200780c */ /* 0x000fda0003f04070 */
[----:B------:R-:W-:Y:S05]  /*01a0*/  @P0 BRA `(.L_x_165) ;  /* 0x00000000000c0947 */ /* 0x000fea0003800000 */
[----:B------:R-:W-:-:S07]  /*01b0*/  MOV R4, 0x1d0 ;  /* 0x000001d000047802 */ /* 0x000fce0000000f00 */
[----:B------:R-:W-:Y:S05]  /*01c0*/  CALL.REL.NOINC `($__internal_8_$__cuda_sm20_rcp_rn_f32_slowpath) ;  /* 0x0000000000287944 */ /* 0x000fea0003c00000 */
[----:B------:R-:W-:Y:S05]  /*01d0*/  BRA `(.L_x_166) ;  /* 0x0000000000107947 */ /* 0x000fea0003800000 */
.L_x_165:
[----:B------:R-:W0:Y:S02]  /*01e0*/  MUFU.RCP R7, R0 ;  /* 0x0000000000077308 */ /* 0x000e240000001000 */
[----:B0-----:R-:W-:-:S04]  /*01f0*/  FFMA R2, R0, R7, -1 ;  /* 0xbf80000000027423 */ /* 0x001fc80000000007 */
[----:B------:R-:W-:-:S04]  /*0200*/  FADD.FTZ R2, -R2, -RZ ;  /* 0x800000ff02027221 */ /* 0x000fc80000010100 */
[----:B------:R-:W-:-:S07]  /*0210*/  FFMA R7, R7, R2, R7 ;  /* 0x0000000207077223 */ /* 0x000fce0000000007 */
.L_x_166:
[----:B------:R-:W-:Y:S05]  /*0220*/  BSYNC.RECONVERGENT B0 ;  /* 0x0000000000007941 */ /* 0x000fea0003800200 */
.L_x_164:
[----:B------:R-:W0:Y:S02]  /*0230*/  LDC.64 R4, c[0x0][0x380] ;  /* 0x0000e000ff047b82 */ /* 0x000e240000000a00 */
[----:B0-----:R-:W-:-:S05]  /*0240*/  IMAD.WIDE R2, R3, 0x4, R4 ;  /* 0x0000000403027825 */ /* 0x001fca00078e0204 */
[----:B------:R-:W-:Y:S01]  /*0250*/  STG.E desc[UR4][R2.64], R7 ;  /* 0x0000000702007986 */ /* 0x000fe2000c101904 */
[----:B------:R-:W-:Y:S05]  /*0260*/  EXIT ;  /* 0x000000000000794d */ /* 0x000fea0003800000 */
        .weak           $__internal_8_$__cuda_sm20_rcp_rn_f32_slowpath
        .type           $__internal_8_$__cuda_sm20_rcp_rn_f32_slowpath,@function
        .size           $__internal_8_$__cuda_sm20_rcp_rn_f32_slowpath,(.L_x_182 - $__internal_8_$__cuda_sm20_rcp_rn_f32_slowpath)
$__internal_8_$__cuda_sm20_rcp_rn_f32_slowpath:
[----:B------:R-:W-:Y:S01]  /*0270*/  IMAD.SHL.U32 R2, R0, 0x2, RZ ;  /* 0x0000000200027824 */ /* 0x000fe200078e00ff */
[----:B------:R-:W-:Y:S04]  /*0280*/  BSSY.RECONVERGENT B1, `(.L_x_167) ;  /* 0x0000030000017945 */ /* 0x000fe80003800200 */
[----:B------:R-:W-:-:S04]  /*0290*/  SHF.R.U32.HI R2, RZ, 0x18, R2 ;  /* 0x00000018ff027819 */ /* 0x000fc80000011602 */
[----:B------:R-:W-:-:S13]  /*02a0*/  ISETP.NE.U32.AND P0, PT, R2, RZ, PT ;  /* 0x000000ff0200720c */ /* 0x000fda0003f05070 */
[----:B------:R-:W-:Y:S05]  /*02b0*/  @P0 BRA `(.L_x_168) ;  /* 0x0000000000280947 */ /* 0x000fea0003800000 */
[----:B------:R-:W-:-:S04]  /*02c0*/  SHF.L.U32 R2, R0, 0x1, RZ ;  /* 0x0000000100027819 */ /* 0x000fc800000006ff */
[----:B------:R-:W-:-:S13]  /*02d0*/  ISETP.NE.AND P0, PT, R2, RZ, PT ;  /* 0x000000ff0200720c */ /* 0x000fda0003f05270 */
[----:B------:R-:W-:Y:S01]  /*02e0*/  @P0 FFMA R6, R0, 1.84467440737095516160e+19, RZ ;  /* 0x5f80000000060823 */ /* 0x000fe200000000ff */
[----:B------:R-:W-:Y:S08]  /*02f0*/  @!P0 MUFU.RCP R5, R0 ;  /* 0x0000000000058308 */ /* 0x000ff00000001000 */
[----:B------:R-:W0:Y:S02]  /*0300*/  @P0 MUFU.RCP R7, R6 ;  /* 0x0000000600070308 */ /* 0x000e240000001000 */
[----:B0-----:R-:W-:-:S04]  /*0310*/  @P0 FFMA R2, R6, R7, -1 ;  /* 0xbf80000006020423 */ /* 0x001fc80000000007 */
[----:B------:R-:W-:-:S04]  /*0320*/  @P0 FADD.FTZ R2, -R2, -RZ ;  /* 0x800000ff02020221 */ /* 0x000fc80000010100 */
[----:B------:R-:W-:-:S04]  /*0330*/  @P0 FFMA R2, R7, R2, R7 ;  /* 0x0000000207020223 */ /* 0x000fc80000000007 */
[----:B------:R-:W-:Y:S01]  /*0340*/  @P0 FFMA R5, R2, 1.84467440737095516160e+19, RZ ;  /* 0x5f80000002050823 */ /* 0x000fe200000000ff */
[----:B------:R-:W-:Y:S06]  /*0350*/  BRA `(.L_x_169) ;  /* 0x0000000000887947 */ /* 0x000fec0003800000 */
.L_x_168:
[----:B------:R-:W-:-:S05]  /*0360*/  VIADD R5, R2, 0xffffff03 ;  /* 0xffffff0302057836 */ /* 0x000fca0000000000 */
[----:B------:R-:W-:-:S13]  /*0370*/  ISETP.GT.U32.AND P0, PT, R5, 0x1, PT ;  /* 0x000000010500780c */ /* 0x000fda0003f04070 */
[----:B------:R-:W-:Y:S05]  /*0380*/  @P0 BRA `(.L_x_170) ;  /* 0x0000000000780947 */ /* 0x000fea0003800000 */
[----:B------:R-:W-:Y:S01]  /*0390*/  LOP3.LUT R6, R0, 0x7fffff, RZ, 0xc0, !PT ;  /* 0x007fffff00067812 */ /* 0x000fe200078ec0ff */
[----:B------:R-:W-:-:S03]  /*03a0*/  IMAD.MOV.U32 R10, RZ, RZ, 0x3 ;  /* 0x00000003ff0a7424 */ /* 0x000fc600078e00ff */
[----:B------:R-:W-:Y:S02]  /*03b0*/  LOP3.LUT R6, R6, 0x3f800000, RZ, 0xfc, !PT ;  /* 0x3f80000006067812 */ /* 0x000fe400078efcff */
[----:B------:R-:W-:Y:S02]  /*03c0*/  SHF.L.U32 R11, R10, R5, RZ ;  /* 0x000000050a0b7219 */ /* 0x000fe400000006ff */
[----:B------:R-:W0:Y:S02]  /*03d0*/  MUFU.RCP R7, R6 ;  /* 0x0000000600077308 */ /* 0x000e240000001000 */
[----:B0-----:R-:W-:-:S04]  /*03e0*/  FFMA R8, R6, R7, -1 ;  /* 0xbf80000006087423 */ /* 0x001fc80000000007 */
[----:B------:R-:W-:-:S04]  /*03f0*/  FADD.FTZ R8, -R8, -RZ ;  /* 0x800000ff08087221 */ /* 0x000fc80000010100 */
[CCC-:B------:R-:W-:Y:S01]  /*0400*/  FFMA.RM R9, R7.reuse, R8.reuse, R7.reuse ;  /* 0x0000000807097223 */ /* 0x1c0fe20000004007 */
[----:B------:R-:W-:-:S04]  /*0410*/  FFMA.RP R8, R7, R8, R7 ;  /* 0x0000000807087223 */ /* 0x000fc80000008007 */
[C---:B------:R-:W-:Y:S02]  /*0420*/  LOP3.LUT R7, R9.reuse, 0x7fffff, RZ, 0xc0, !PT ;  /* 0x007fffff09077812 */ /* 0x040fe400078ec0ff */
[----:B------:R-:W-:Y:S02]  /*0430*/  FSETP.NEU.FTZ.AND P0, PT, R9, R8, PT ;  /* 0x000000080900720b */ /* 0x000fe40003f1d000 */
[----:B------:R-:W-:Y:S02]  /*0440*/  LOP3.LUT R8, R7, 0x800000, RZ, 0xfc, !PT ;  /* 0x0080000007087812 */ /* 0x000fe400078efcff */
[----:B------:R-:W-:Y:S02]  /*0450*/  SEL R7, RZ, 0xffffffff, !P0 ;  /* 0xffffffffff077807 */ /* 0x000fe40004000000 */
[----:B------:R-:W-:Y:S02]  /*0460*/  LOP3.LUT R6, R11, R8, RZ, 0xc0, !PT ;  /* 0x000000080b067212 */ /* 0x000fe400078ec0ff */
[----:B------:R-:W-:-:S02]  /*0470*/  IADD3 R7, PT, PT, -R7, RZ, RZ ;  /* 0x000000ff07077210 */ /* 0x000fc40007ffe1ff */
[-C--:B------:R-:W-:Y:S02]  /*0480*/  SHF.R.U32.HI R6, RZ, R5.reuse, R6 ;  /* 0x00000005ff067219 */ /* 0x080fe40000011606 */
[----:B------:R-:W-:Y:S02]  /*0490*/  LOP3.LUT P1, RZ, R7, R5, R8, 0xf8, !PT ;  /* 0x0000000507ff7212 */ /* 0x000fe4000782f808 */
[C---:B------:R-:W-:Y:S02]  /*04a0*/  LOP3.LUT P0, RZ, R6.reuse, 0x1, RZ, 0xc0, !PT ;  /* 0x0000000106ff7812 */ /* 0x040fe4000780c0ff */
[----:B------:R-:W-:-:S04]  /*04b0*/  LOP3.LUT P2, RZ, R6, 0x2, RZ, 0xc0, !PT ;  /* 0x0000000206ff7812 */ /* 0x000fc8000784c0ff */
[----:B------:R-:W-:Y:S02]  /*04c0*/  PLOP3.LUT P0, PT, P0, P1, P2, 0xe0, 0x0 ;  /* 0x000000000000781c */ /* 0x000fe40000703c20 */
[----:B------:R-:W-:Y:S02]  /*04d0*/  LOP3.LUT P1, RZ, R0, 0x7fffff, RZ, 0xc0, !PT ;  /* 0x007fffff00ff7812 */ /* 0x000fe4000782c0ff */
[----:B------:R-:W-:-:S05]  /*04e0*/  SEL R5, RZ, 0x1, !P0 ;  /* 0x00000001ff057807 */ /* 0x000fca0004000000 */
[----:B------:R-:W-:-:S05]  /*04f0*/  IMAD.MOV R5, RZ, RZ, -R5 ;  /* 0x000000ffff057224 */ /* 0x000fca00078e0a05 */
[----:B------:R-:W-:Y:S02]  /*0500*/  ISETP.GE.AND P0, PT, R5, RZ, PT ;  /* 0x000000ff0500720c */ /* 0x000fe40003f06270 */
[----:B------:R-:W-:-:S04]  /*0510*/  IADD3 R5, PT, PT, R2, -0xfc, RZ ;  /* 0xffffff0402057810 */ /* 0x000fc80007ffe0ff */
[----:B------:R-:W-:-:S07]  /*0520*/  SHF.R.U32.HI R5, RZ, R5, R8 ;  /* 0x00000005ff057219 */ /* 0x000fce0000011608 */
[----:B------:R-:W-:-:S05]  /*0530*/  @!P0 VIADD R5, R5, 0x1 ;  /* 0x0000000105058836 */ /* 0x000fca0000000000 */
[----:B------:R-:W-:-:S04]  /*0540*/  @!P1 SHF.L.U32 R5, R5, 0x1, RZ ;  /* 0x0000000105059819 */ /* 0x000fc800000006ff */
[----:B------:R-:W-:Y:S01]  /*0550*/  LOP3.LUT R5, R5, 0x80000000, R0, 0xf8, !PT ;  /* 0x8000000005057812 */ /* 0x000fe200078ef800 */
[----:B------:R-:W-:Y:S06]  /*0560*/  BRA `(.L_x_169) ;  /* 0x0000000000047947 */ /* 0x000fec0003800000 */
.L_x_170:
[----:B------:R0:W1:Y:S02]  /*0570*/  MUFU.RCP R5, R0 ;  /* 0x0000000000057308 */ /* 0x0000640000001000 */
.L_x_169:
[----:B------:R-:W-:Y:S05]  /*0580*/  BSYNC.RECONVERGENT B1 ;  /* 0x0000000000017941 */ /* 0x000fea0003800200 */
.L_x_167:
[----:B-1----:R-:W-:Y:S02]  /*0590*/  IMAD.MOV.U32 R7, RZ, RZ, R5 ;  /* 0x000000ffff077224 */ /* 0x002fe400078e0005 */
[----:B------:R-:W-:-:S04]  /*05a0*/  HFMA2 R5, -RZ, RZ, 0, 0 ;  /* 0x00000000ff057431 */ /* 0x000fc800000001ff */
[----:B0-----:R-:W-:Y:S05]  /*05b0*/  RET.REL.NODEC R4 `(_Z13sigmoidKernelPfPKfi) ;  /* 0xfffffff804907950 */ /* 0x001fea0003c3ffff */
.L_x_171:
        /* <DEDUP_REMOVED lines=12> */
.L_x_182:


//--------------------- .text._Z15leakyReluKernelPfPKfif --------------------------
	.section	.text._Z15leakyReluKernelPfPKfif,"ax",@progbits
	.align	128
        .global         _Z15leakyReluKernelPfPKfif
        .type           _Z15leakyReluKernelPfPKfif,@function
        .size           _Z15leakyReluKernelPfPKfif,(.L_x_197 - _Z15leakyReluKernelPfPKfif)
        .other          _Z15leakyReluKernelPfPKfif,@"STO_CUDA_ENTRY STV_DEFAULT"
_Z15leakyReluKernelPfPKfif:
.text._Z15leakyReluKernelPfPKfif:
        /* <DEDUP_REMOVED lines=10> */
[----:B------:R-:W2:Y:S06]  /*00a0*/  LDCU UR6, c[0x0][0x394] ;  /* 0x00007280ff0677ac */ /* 0x000eac0008000800 */
[----:B------:R-:W3:Y:S01]  /*00b0*/  LDC.64 R4, c[0x0][0x380] ;  /* 0x0000e000ff047b82 */ /* 0x000ee20000000a00 */
[----:B0-----:R-:W-:-:S05]  /*00c0*/  IMAD.WIDE R2, R7, 0x4, R2 ;  /* 0x0000000407027825 */ /* 0x001fca00078e0202 */
[----:B-1----:R-:W4:Y:S01]  /*00d0*/  LDG.E R9, desc[UR4][R2.64] ;  /* 0x0000000402097981 */ /* 0x002f22000c1e1900 */
[----:B---3--:R-:W-:Y:S01]  /*00e0*/  IMAD.WIDE R4, R7, 0x4, R4 ;  /* 0x0000000407047825 */ /* 0x008fe200078e0204 */
[----:B----4-:R-:W-:-:S13]  /*00f0*/  FSETP.GT.AND P0, PT, R9, RZ, PT ;  /* 0x000000ff0900720b */ /* 0x010fda0003f04000 */
[----:B--2---:R-:W-:-:S05]  /*0100*/  @!P0 FMUL R9, R9, UR6 ;  /* 0x0000000609098c20 */ /* 0x004fca0008400000 */
[----:B------:R-:W-:Y:S01]  /*0110*/  STG.E desc[UR4][R4.64], R9 ;  /* 0x0000000904007986 */ /* 0x000fe2000c101904 */
[----:B------:R-:W-:Y:S05]  /*0120*/  EXIT ;  /* 0x000000000000794d */ /* 0x000fea0003800000 */
.L_x_172:
        /* <DEDUP_REMOVED lines=13> */
.L_x_197:


//--------------------- .text._Z10reluKernelPfPKfi --------------------------
	.section	.text._Z10reluKernelPfPKfi,"ax",@progbits
	.align	128
        .global         _Z10reluKernelPfPKfi
        .type           _Z10reluKernelPfPKfi,@function
        .size           _Z10reluKernelPfPKfi,(.L_x_198 - _Z10reluKernelPfPKfi)
        .other          _Z10reluKernelPfPKfi,@"STO_CUDA_ENTRY STV_DEFAULT"
_Z10reluKernelPfPKfi:
.text._Z10reluKernelPfPKfi:
        /* <DEDUP_REMOVED lines=11> */
[----:B0-----:R-:W-:-:S06]  /*00b0*/  IMAD.WIDE R2, R7, 0x4, R2 ;  /* 0x0000000407027825 */ /* 0x001fcc00078e0202 */
[----:B-1----:R-:W3:Y:S01]  /*00c0*/  LDG.E R2, desc[UR4][R2.64] ;  /* 0x0000000402027981 */ /* 0x002ee2000c1e1900 */
[----:B--2---:R-:W-:Y:S01]  /*00d0*/  IMAD.WIDE R4, R7, 0x4, R4 ;  /* 0x0000000407047825 */ /* 0x004fe200078e0204 */
[----:B---3--:R-:W-:-:S05]  /*00e0*/  FMNMX R7, RZ, R2, !PT ;  /* 0x00000002ff077209 */ /* 0x008fca0007800000 */
[----:B------:R-:W-:Y:S01]  /*00f0*/  STG.E desc[UR4][R4.64], R7 ;  /* 0x0000000704007986 */ /* 0x000fe2000c101904 */
[----:B------:R-:W-:Y:S05]  /*0100*/  EXIT ;  /* 0x000000000000794d */ /* 0x000fea0003800000 */
.L_x_173:
        /* <DEDUP_REMOVED lines=15> */
.L_x_198:


//--------------------- .nv.shared._Z19batchNormReluKernelPfPKfS1_S1_S1_S1_iiiif --------------------------
	.section	.nv.shared._Z19batchNormReluKernelPfPKfS1_S1_S1_S1_iiiif,"aw",@nobits
	.sectionflags	@""
	.align	16
	.zero		1024


//--------------------- .nv.shared.reserved.0     --------------------------
	.section	.nv.shared.reserved.0,"aw",@nobits
	.weak		__nv_reservedSMEM_offset_0_alias
	.size		__nv_reservedSMEM_offset_0_alias, 0, 64
	.other		__nv_reservedSMEM_offset_0_alias,@"STO_CUDA_RESERVED_SHARED STV_DEFAULT"
__nv_reservedSMEM_offset_0_alias:
	.zero		0
	.zero		64


//--------------------- .nv.shared._Z24batchNormInferenceKernelPfPKfS1_S1_S1_S1_iiiif --------------------------
	.section	.nv.shared._Z24batchNormInferenceKernelPfPKfS1_S1_S1_S1_iiiif,"aw",@nobits
	.sectionflags	@""
	.align	16
	.zero		1024


//--------------------- .nv.shared._Z19globalAvgPoolKernelPfPKfiiii --------------------------
	.section	.nv.shared._Z19globalAvgPoolKernelPfPKfiiii,"aw",@nobits
	.sectionflags	@""
	.align	16
	.zero		1024


//--------------------- .nv.shared._Z15avgPool2dKernelPfPKfiiiiiiii --------------------------
	.section	.nv.shared._Z15avgPool2dKernelPfPKfiiiiiiii,"aw",@nobits
	.sectionflags	@""
	.align	16
	.zero		1024


//--------------------- .nv.shared._Z15maxPool2dKernelPfPKfiiiiiiii --------------------------
	.section	.nv.shared._Z15maxPool2dKernelPfPKfiiiiiiii,"aw",@nobits
	.sectionflags	@""
	.align	16
	.zero		1024


//--------------------- .nv.shared._Z15conv2d3x3SharedPfPKfS1_S1_iiiiiii --------------------------
	.section	.nv.shared._Z15conv2d3x3SharedPfPKfS1_S1_iiiiiii,"aw",@nobits
	.sectionflags	@""
	.align	16
.nv.shared._Z15conv2d3x3SharedPfPKfS1_S1_iiiiiii:
	.zero		2320


//--------------------- .nv.shared._Z12conv2dKernelPfPKfS1_S1_iiiiiiiiiiiii --------------------------
	.section	.nv.shared._Z12conv2dKernelPfPKfS1_S1_iiiiiiiiiiiii,"aw",@nobits
	.sectionflags	@""
	.align	16
	.zero		1024


//--------------------- .nv.shared._Z16denseKernelTiledPfPKfS1_S1_iii --------------------------
	.section	.nv.shared._Z16denseKernelTiledPfPKfS1_S1_iii,"aw",@nobits
	.sectionflags	@""
	.align	16
.nv.shared._Z16denseKernelTiledPfPKfS1_S1_iii:
	.zero		3072


//--------------------- .nv.shared._Z16denseKernelBasicPfPKfS1_S1_iii --------------------------
	.section	.nv.shared._Z16denseKernelBasicPfPKfS1_S1_iii,"aw",@nobits
	.sectionflags	@""
	.align	16
	.zero		1024


//--------------------- .nv.shared._Z13softmaxKernelPfPKfii --------------------------
	.section	.nv.shared._Z13softmaxKernelPfPKfii,"aw",@nobits
	.sectionflags	@""
	.align	16
	.zero		1024


//--------------------- .nv.shared._Z10siluKernelPfPKfi --------------------------
	.section	.nv.shared._Z10siluKernelPfPKfi,"aw",@nobits
	.sectionflags	@""
	.align	16
	.zero		1024


//--------------------- .nv.shared._Z10geluKernelPfPKfi --------------------------
	.section	.nv.shared._Z10geluKernelPfPKfi,"aw",@nobits
	.sectionflags	@""
	.align	16
	.zero		1024


//--------------------- .nv.shared._Z10tanhKernelPfPKfi --------------------------
	.section	.nv.shared._Z10tanhKernelPfPKfi,"aw",@nobits
	.sectionflags	@""
	.align	16
	.zero		1024


//--------------------- .nv.shared._Z13sigmoidKernelPfPKfi --------------------------
	.section	.nv.shared._Z13sigmoidKernelPfPKfi,"aw",@nobits
	.sectionflags	@""
	.align	16
	.zero		1024


//--------------------- .nv.shared._Z15leakyReluKernelPfPKfif --------------------------
	.section	.nv.shared._Z15leakyReluKernelPfPKfif,"aw",@nobits
	.sectionflags	@""
	.align	16
	.zero		1024


//--------------------- .nv.shared._Z10reluKernelPfPKfi --------------------------
	.section	.nv.shared._Z10reluKernelPfPKfi,"aw",@nobits
	.sectionflags	@""
	.align	16
	.zero		1024


//--------------------- .nv.constant0._Z19batchNormReluKernelPfPKfS1_S1_S1_S1_iiiif --------------------------
	.section	.nv.constant0._Z19batchNormReluKernelPfPKfS1_S1_S1_S1_iiiif,"a",@progbits
	.sectionflags	@""
	.align	4
.nv.constant0._Z19batchNormReluKernelPfPKfS1_S1_S1_S1_iiiif:
	.zero		964


//--------------------- .nv.constant0._Z24batchNormInferenceKernelPfPKfS1_S1_S1_S1_iiiif --------------------------
	.section	.nv.constant0._Z24batchNormInferenceKernelPfPKfS1_S1_S1_S1_iiiif,"a",@progbits
	.sectionflags	@""
	.align	4
.nv.constant0._Z24batchNormInferenceKernelPfPKfS1_S1_S1_S1_iiiif:
	.zero		964


//--------------------- .nv.constant0._Z19globalAvgPoolKernelPfPKfiiii --------------------------
	.section	.nv.constant0._Z19globalAvgPoolKernelPfPKfiiii,"a",@progbits
	.sectionflags	@""
	.align	4
.nv.constant0._Z19globalAvgPoolKernelPfPKfiiii:
	.zero		928


//--------------------- .nv.constant0._Z15avgPool2dKernelPfPKfiiiiiiii --------------------------
	.section	.nv.constant0._Z15avgPool2dKernelPfPKfiiiiiiii,"a",@progbits
	.sectionflags	@""
	.align	4
.nv.constant0._Z15avgPool2dKernelPfPKfiiiiiiii:
	.zero		944


//--------------------- .nv.constant0._Z15maxPool2dKernelPfPKfiiiiiiii --------------------------
	.section	.nv.constant0._Z15maxPool2dKernelPfPKfiiiiiiii,"a",@progbits
	.sectionflags	@""
	.align	4
.nv.constant0._Z15maxPool2dKernelPfPKfiiiiiiii:
	.zero		944


//--------------------- .nv.constant0._Z15conv2d3x3SharedPfPKfS1_S1_iiiiiii --------------------------
	.section	.nv.constant0._Z15conv2d3x3SharedPfPKfS1_S1_iiiiiii,"a",@progbits
	.sectionflags	@""
	.align	4
.nv.constant0._Z15conv2d3x3SharedPfPKfS1_S1_iiiiiii:
	.zero		956


//--------------------- .nv.constant0._Z12conv2dKernelPfPKfS1_S1_iiiiiiiiiiiii --------------------------
	.section	.nv.constant0._Z12conv2dKernelPfPKfS1_S1_iiiiiiiiiiiii,"a",@progbits
	.sectionflags	@""
	.align	4
.nv.constant0._Z12conv2dKernelPfPKfS1_S1_iiiiiiiiiiiii:
	.zero		980


//--------------------- .nv.constant0._Z16denseKernelTiledPfPKfS1_S1_iii --------------------------
	.section	.nv.constant0._Z16denseKernelTiledPfPKfS1_S1_iii,"a",@progbits
	.sectionflags	@""
	.align	4
.nv.constant0._Z16denseKernelTiledPfPKfS1_S1_iii:
	.zero		940


//--------------------- .nv.constant0._Z16denseKernelBasicPfPKfS1_S1_iii --------------------------
	.section	.nv.constant0._Z16denseKernelBasicPfPKfS1_S1_iii,"a",@progbits
	.sectionflags	@""
	.align	4
.nv.constant0._Z16denseKernelBasicPfPKfS1_S1_iii:
	.zero		940


//--------------------- .nv.constant0._Z13softmaxKernelPfPKfii --------------------------
	.section	.nv.constant0._Z13softmaxKernelPfPKfii,"a",@progbits
	.sectionflags	@""
	.align	4
.nv.constant0._Z13softmaxKernelPfPKfii:
	.zero		920


//--------------------- .nv.constant0._Z10siluKernelPfPKfi --------------------------
	.section	.nv.constant0._Z10siluKernelPfPKfi,"a",@progbits
	.sectionflags	@""
	.align	4
.nv.constant0._Z10siluKernelPfPKfi:
	.zero		916


//--------------------- .nv.constant0._Z10geluKernelPfPKfi --------------------------
	.section	.nv.constant0._Z10geluKernelPfPKfi,"a",@progbits
	.sectionflags	@""
	.align	4
.nv.constant0._Z10geluKernelPfPKfi:
	.zero		916


//--------------------- .nv.constant0._Z10tanhKernelPfPKfi --------------------------
	.section	.nv.constant0._Z10tanhKernelPfPKfi,"a",@progbits
	.sectionflags	@""
	.align	4
.nv.constant0._Z10tanhKernelPfPKfi:
	.zero		916


//--------------------- .nv.constant0._Z13sigmoidKernelPfPKfi --------------------------
	.section	.nv.constant0._Z13sigmoidKernelPfPKfi,"a",@progbits
	.sectionflags	@""
	.align	4
.nv.constant0._Z13sigmoidKernelPfPKfi:
	.zero		916


//--------------------- .nv.constant0._Z15leakyReluKernelPfPKfif --------------------------
	.section	.nv.constant0._Z15leakyReluKernelPfPKfif,"a",@progbits
	.sectionflags	@""
	.align	4
.nv.constant0._Z15leakyReluKernelPfPKfif:
	.zero		920


//--------------------- .nv.constant0._Z10reluKernelPfPKfi --------------------------
	.section	.nv.constant0._Z10reluKernelPfPKfi,"a",@progbits
	.sectionflags	@""
	.align	4
.nv.constant0._Z10reluKernelPfPKfi:
	.zero		916


//--------------------- SYMBOLS --------------------------

	.type		.nv.reservedSmem.offset0,@object
	.size		.nv.reservedSmem.offset0,0x4
	.type		.nv.reservedSmem.cap,@object
	.size		.nv.reservedSmem.cap,0x4
